// auto-generated by cutlass_sweep.grouped_gemm — config: {"arch": "sm_90", "cluster_m": 1, "cluster_n": 1, "dtype": "bf16", "schedule": "cooperative", "tile_k": 128, "tile_m": 128, "tile_n": 128}
#include "cutlass/cutlass.h"
#include "cutlass/gemm/group_array_problem_shape.hpp"
#include "cutlass/gemm/collective/collective_builder.hpp"
#include "cutlass/gemm/device/gemm_universal_adapter.h"
#include "cutlass/gemm/kernel/gemm_universal.hpp"
#include "cutlass/epilogue/collective/collective_builder.hpp"

using Elem = cutlass::bfloat16_t;
using Acc  = float;
using ElemC = cutlass::half_t;
using TileShape    = cute::Shape<cute::_128, cute::_128, cute::_128>;
using ClusterShape = cute::Shape<cute::_1, cute::_1, cute::_1>;
using ProblemShape = cutlass::gemm::GroupProblemShape<cute::Shape<int,int,int>>;

using CollectiveEpilogue = typename cutlass::epilogue::collective::CollectiveBuilder<
    cutlass::arch::Sm90, cutlass::arch::OpClassTensorOp,
    TileShape, ClusterShape,
    cutlass::epilogue::collective::EpilogueTileAuto,
    Acc, Acc,
    ElemC, cutlass::layout::ColumnMajor *, 128 / cutlass::sizeof_bits<ElemC>::value,
    ElemC, cutlass::layout::ColumnMajor *, 128 / cutlass::sizeof_bits<ElemC>::value,
    cutlass::epilogue::PtrArrayTmaWarpSpecializedCooperative
  >::CollectiveOp;

using CollectiveMainloop = typename cutlass::gemm::collective::CollectiveBuilder<
    cutlass::arch::Sm90, cutlass::arch::OpClassTensorOp,
    Elem, cutlass::layout::RowMajor *, 128 / cutlass::sizeof_bits<Elem>::value,
    Elem, cutlass::layout::ColumnMajor *, 128 / cutlass::sizeof_bits<Elem>::value,
    Acc,
    TileShape, ClusterShape,
    cutlass::gemm::collective::StageCountAutoCarveout<
        static_cast<int>(sizeof(typename CollectiveEpilogue::SharedStorage))>,
    cutlass::gemm::KernelPtrArrayTmaWarpSpecializedCooperative
  >::CollectiveOp;

using GemmKernel = cutlass::gemm::kernel::GemmUniversal<
    ProblemShape, CollectiveMainloop, CollectiveEpilogue>;
using Gemm = cutlass::gemm::device::GemmUniversalAdapter<GemmKernel>;

auto* _anchor = &cutlass::device_kernel<GemmKernel>;


// ===== COMPILED SASS (sm_90a) =====

	.target	sm_90a

	.elftype	@"ET_EXEC"


//--------------------- .note.nv.tkinfo           --------------------------
	.section	.note.nv.tkinfo,"",@"SHT_NOTE"
	.sectionflags	@"SHF_NOTE_NV_TKINFO"
	.tkinfo
        /*0018*/ 	.word	0x00000002
        /*0030*/ 	.string	""
        /*0030*/ 	.string	"ptxas"
        /*0030*/ 	.string	"Cuda compilation tools, release 13.0, V13.0.88"
        /*0030*/ 	.string	"Build cuda_13.0.r13.0/compiler.36424714_0"
        /*0030*/ 	.string	"-arch sm_90a -m 64 "



//--------------------- .note.nv.cuinfo           --------------------------
	.section	.note.nv.cuinfo,"",@"SHT_NOTE"
	.sectionflags	@"SHF_NOTE_NV_CUINFO"
        /*0018*/ 	.short	0x0002
        /*001a*/ 	.short	0x005a
        /*001c*/ 	.short	0x0082
	.zero		2


//--------------------- .nv.info                  --------------------------
	.section	.nv.info,"",@"SHT_CUDA_INFO"
	.align	4


	//----- nvinfo : EIATTR_REGCOUNT
	.align		4
        /*0000*/ 	.byte	0x04, 0x2f
        /*0002*/ 	.short	(.L_15 - .L_14)
	.align		4
.L_14:
        /*0004*/ 	.word	index@(_ZN7cutlass13device_kernelINS_4gemm6kernel13GemmUniversalINS1_17GroupProblemShapeIN4cute5tupleIJiiiEEEEENS1_10collective13CollectiveMmaINS1_39MainloopSm90ArrayTmaGmmaWarpSpecializedILi3ENS6_IJNS5_1CILi1EEESD_SD_EEENS1_43KernelPtrArrayTmaWarpSpecializedCooperativeEEENS6_IJNSC_ILi128EEESH_SH_EEENS_10bfloat16_tEPNS6_IJlSD_NSC_ILi0EEEEEESJ_SM_NS5_8TiledMMAINS5_8MMA_AtomIJNS5_4SM904GMMA28MMA_64x128x16_F32BF16BF16_SSILNSQ_5MajorE0ELSS_0ELNSQ_7ScaleInE1ELST_1EEEEEENS5_6LayoutINS6_IJNSC_ILi2EEESD_SD_EEENS6_IJSD_SK_SK_EEEEENS6_IJNS5_10UnderscoreES11_S11_EEEEENS5_13SM90_TMA_LOADENS5_14ComposedLayoutINS5_7SwizzleILi3ELi4ELi3EEENS5_18smem_ptr_flag_bitsILi16EEENSW_INS6_IJNSC_ILi8EEENSC_ILi64EEEEEENS6_IJS1B_SD_EEEEEEEvNS5_8identityES14_S1F_vS1G_EENS_8epilogue10collective18CollectiveEpilogueINS1I_30Sm90PtrArrayTmaWarpSpecializedILi4ELi2ELi16ELb1ELb0ELi2EEEJSI_NS6_IJSH_NSC_ILi32EEEEEENS_6half_tEPNS6_IJSD_lSK_EEES1P_S1R_NS1I_6fusion15FusionCallbacksIS1M_NS1S_17LinearCombinationIS1P_fS1P_fLNS_15FloatRoundStyleE2EEESI_S1O_JEEES14_NS15_IS17_S19_NSW_INS6_IJS1B_S1A_EEENS6_IJSD_S1B_EEEEEEENS5_17SM75_U16x8_LDSM_TENS5_14SM90_TMA_STOREES21_NS5_17SM90_U16x8_STSM_TENS5_9Copy_AtomIJNS5_17SM90_U32x4_STSM_NES1P_EEEvEEEvvEEEEvNT_6ParamsE)
        /*0008*/ 	.word	0x000000a8


	//----- nvinfo : EIATTR_FRAME_SIZE
	.align		4
.L_15:
        /*000c*/ 	.byte	0x04, 0x11
        /*000e*/ 	.short	(.L_17 - .L_16)
	.align		4
.L_16:
        /*0010*/ 	.word	index@($__internal_0_$__cuda_sm20_div_u64)
        /*0014*/ 	.word	0x00000000


	//----- nvinfo : EIATTR_FRAME_SIZE
	.align		4
.L_17:
        /*0018*/ 	.byte	0x04, 0x11
        /*001a*/ 	.short	(.L_19 - .L_18)
	.align		4
.L_18:
        /*001c*/ 	.word	index@(_ZN7cutlass13device_kernelINS_4gemm6kernel13GemmUniversalINS1_17GroupProblemShapeIN4cute5tupleIJiiiEEEEENS1_10collective13CollectiveMmaINS1_39MainloopSm90ArrayTmaGmmaWarpSpecializedILi3ENS6_IJNS5_1CILi1EEESD_SD_EEENS1_43KernelPtrArrayTmaWarpSpecializedCooperativeEEENS6_IJNSC_ILi128EEESH_SH_EEENS_10bfloat16_tEPNS6_IJlSD_NSC_ILi0EEEEEESJ_SM_NS5_8TiledMMAINS5_8MMA_AtomIJNS5_4SM904GMMA28MMA_64x128x16_F32BF16BF16_SSILNSQ_5MajorE0ELSS_0ELNSQ_7ScaleInE1ELST_1EEEEEENS5_6LayoutINS6_IJNSC_ILi2EEESD_SD_EEENS6_IJSD_SK_SK_EEEEENS6_IJNS5_10UnderscoreES11_S11_EEEEENS5_13SM90_TMA_LOADENS5_14ComposedLayoutINS5_7SwizzleILi3ELi4ELi3EEENS5_18smem_ptr_flag_bitsILi16EEENSW_INS6_IJNSC_ILi8EEENSC_ILi64EEEEEENS6_IJS1B_SD_EEEEEEEvNS5_8identityES14_S1F_vS1G_EENS_8epilogue10collective18CollectiveEpilogueINS1I_30Sm90PtrArrayTmaWarpSpecializedILi4ELi2ELi16ELb1ELb0ELi2EEEJSI_NS6_IJSH_NSC_ILi32EEEEEENS_6half_tEPNS6_IJSD_lSK_EEES1P_S1R_NS1I_6fusion15FusionCallbacksIS1M_NS1S_17LinearCombinationIS1P_fS1P_fLNS_15FloatRoundStyleE2EEESI_S1O_JEEES14_NS15_IS17_S19_NSW_INS6_IJS1B_S1A_EEENS6_IJSD_S1B_EEEEEEENS5_17SM75_U16x8_LDSM_TENS5_14SM90_TMA_STOREES21_NS5_17SM90_U16x8_STSM_TENS5_9Copy_AtomIJNS5_17SM90_U32x4_STSM_NES1P_EEEvEEEvvEEEEvNT_6ParamsE)
        /*0020*/ 	.word	0x00000000


	//----- nvinfo : EIATTR_MIN_STACK_SIZE
	.align		4
.L_19:
        /*0024*/ 	.byte	0x04, 0x12
        /*0026*/ 	.short	(.L_21 - .L_20)
	.align		4
.L_20:
        /*0028*/ 	.word	index@(_ZN7cutlass13device_kernelINS_4gemm6kernel13GemmUniversalINS1_17GroupProblemShapeIN4cute5tupleIJiiiEEEEENS1_10collective13CollectiveMmaINS1_39MainloopSm90ArrayTmaGmmaWarpSpecializedILi3ENS6_IJNS5_1CILi1EEESD_SD_EEENS1_43KernelPtrArrayTmaWarpSpecializedCooperativeEEENS6_IJNSC_ILi128EEESH_SH_EEENS_10bfloat16_tEPNS6_IJlSD_NSC_ILi0EEEEEESJ_SM_NS5_8TiledMMAINS5_8MMA_AtomIJNS5_4SM904GMMA28MMA_64x128x16_F32BF16BF16_SSILNSQ_5MajorE0ELSS_0ELNSQ_7ScaleInE1ELST_1EEEEEENS5_6LayoutINS6_IJNSC_ILi2EEESD_SD_EEENS6_IJSD_SK_SK_EEEEENS6_IJNS5_10UnderscoreES11_S11_EEEEENS5_13SM90_TMA_LOADENS5_14ComposedLayoutINS5_7SwizzleILi3ELi4ELi3EEENS5_18smem_ptr_flag_bitsILi16EEENSW_INS6_IJNSC_ILi8EEENSC_ILi64EEEEEENS6_IJS1B_SD_EEEEEEEvNS5_8identityES14_S1F_vS1G_EENS_8epilogue10collective18CollectiveEpilogueINS1I_30Sm90PtrArrayTmaWarpSpecializedILi4ELi2ELi16ELb1ELb0ELi2EEEJSI_NS6_IJSH_NSC_ILi32EEEEEENS_6half_tEPNS6_IJSD_lSK_EEES1P_S1R_NS1I_6fusion15FusionCallbacksIS1M_NS1S_17LinearCombinationIS1P_fS1P_fLNS_15FloatRoundStyleE2EEESI_S1O_JEEES14_NS15_IS17_S19_NSW_INS6_IJS1B_S1A_EEENS6_IJSD_S1B_EEEEEEENS5_17SM75_U16x8_LDSM_TENS5_14SM90_TMA_STOREES21_NS5_17SM90_U16x8_STSM_TENS5_9Copy_AtomIJNS5_17SM90_U32x4_STSM_NES1P_EEEvEEEvvEEEEvNT_6ParamsE)
        /*002c*/ 	.word	0x00000000
.L_21:


//--------------------- .nv.compat                --------------------------
	.section	.nv.compat,"",@"SHT_CUDA_COMPAT_INFO"
	.align	4
        /*0000*/ 	.byte	0x02, 0x09, 0x01, 0x00, 0x02, 0x02, 0x04, 0x00, 0x02, 0x05, 0x05, 0x00, 0x03, 0x07, 0x01, 0x01
        /*0010*/ 	.byte	0x02, 0x03, 0x03, 0x00, 0x02, 0x06, 0x01, 0x00, 0x04, 0x0b, 0x08, 0x00, 0x00, 0x00, 0x00, 0x00
        /*0020*/ 	.byte	0x00, 0x00, 0x00, 0x00


//--------------------- .nv.info._ZN7cutlass13device_kernelINS_4gemm6kernel13GemmUniversalINS1_17GroupProblemShapeIN4cute5tupleIJiiiEEEEENS1_10collective13CollectiveMmaINS1_39MainloopSm90ArrayTmaGmmaWarpSpecializedILi3ENS6_IJNS5_1CILi1EEESD_SD_EEENS1_43KernelPtrArrayTmaWarpSpecializedCooperativeEEENS6_IJNSC_ILi128EEESH_SH_EEENS_10bfloat16_tEPNS6_IJlSD_NSC_ILi0EEEEEESJ_SM_NS5_8TiledMMAINS5_8MMA_AtomIJNS5_4SM904GMMA28MMA_64x128x16_F32BF16BF16_SSILNSQ_5MajorE0ELSS_0ELNSQ_7ScaleInE1ELST_1EEEEEENS5_6LayoutINS6_IJNSC_ILi2EEESD_SD_EEENS6_IJSD_SK_SK_EEEEENS6_IJNS5_10UnderscoreES11_S11_EEEEENS5_13SM90_TMA_LOADENS5_14ComposedLayoutINS5_7SwizzleILi3ELi4ELi3EEENS5_18smem_ptr_flag_bitsILi16EEENSW_INS6_IJNSC_ILi8EEENSC_ILi64EEEEEENS6_IJS1B_SD_EEEEEEEvNS5_8identityES14_S1F_vS1G_EENS_8epilogue10collective18CollectiveEpilogueINS1I_30Sm90PtrArrayTmaWarpSpecializedILi4ELi2ELi16ELb1ELb0ELi2EEEJSI_NS6_IJSH_NSC_ILi32EEEEEENS_6half_tEPNS6_IJSD_lSK_EEES1P_S1R_NS1I_6fusion15FusionCallbacksIS1M_NS1S_17LinearCombinationIS1P_fS1P_fLNS_15FloatRoundStyleE2EEESI_S1O_JEEES14_NS15_IS17_S19_NSW_INS6_IJS1B_S1A_EEENS6_IJSD_S1B_EEEEEEENS5_17SM75_U16x8_LDSM_TENS5_14SM90_TMA_STOREES21_NS5_17SM90_U16x8_STSM_TENS5_9Copy_AtomIJNS5_17SM90_U32x4_STSM_NES1P_EEEvEEEvvEEEEvNT_6ParamsE --------------------------
	.section	.nv.info._ZN7cutlass13device_kernelINS_4gemm6kernel13GemmUniversalINS1_17GroupProblemShapeIN4cute5tupleIJiiiEEEEENS1_10collective13CollectiveMmaINS1_39MainloopSm90ArrayTmaGmmaWarpSpecializedILi3ENS6_IJNS5_1CILi1EEESD_SD_EEENS1_43KernelPtrArrayTmaWarpSpecializedCooperativeEEENS6_IJNSC_ILi128EEESH_SH_EEENS_10bfloat16_tEPNS6_IJlSD_NSC_ILi0EEEEEESJ_SM_NS5_8TiledMMAINS5_8MMA_AtomIJNS5_4SM904GMMA28MMA_64x128x16_F32BF16BF16_SSILNSQ_5MajorE0ELSS_0ELNSQ_7ScaleInE1ELST_1EEEEEENS5_6LayoutINS6_IJNSC_ILi2EEESD_SD_EEENS6_IJSD_SK_SK_EEEEENS6_IJNS5_10UnderscoreES11_S11_EEEEENS5_13SM90_TMA_LOADENS5_14ComposedLayoutINS5_7SwizzleILi3ELi4ELi3EEENS5_18smem_ptr_flag_bitsILi16EEENSW_INS6_IJNSC_ILi8EEENSC_ILi64EEEEEENS6_IJS1B_SD_EEEEEEEvNS5_8identityES14_S1F_vS1G_EENS_8epilogue10collective18CollectiveEpilogueINS1I_30Sm90PtrArrayTmaWarpSpecializedILi4ELi2ELi16ELb1ELb0ELi2EEEJSI_NS6_IJSH_NSC_ILi32EEEEEENS_6half_tEPNS6_IJSD_lSK_EEES1P_S1R_NS1I_6fusion15FusionCallbacksIS1M_NS1S_17LinearCombinationIS1P_fS1P_fLNS_15FloatRoundStyleE2EEESI_S1O_JEEES14_NS15_IS17_S19_NSW_INS6_IJS1B_S1A_EEENS6_IJSD_S1B_EEEEEEENS5_17SM75_U16x8_LDSM_TENS5_14SM90_TMA_STOREES21_NS5_17SM90_U16x8_STSM_TENS5_9Copy_AtomIJNS5_17SM90_U32x4_STSM_NES1P_EEEvEEEvvEEEEvNT_6ParamsE,"",@"SHT_CUDA_INFO"
	.sectionflags	@""
	.align	4


	//----- nvinfo : EIATTR_CUDA_API_VERSION
	.align		4
        /*0000*/ 	.byte	0x04, 0x37
        /*0002*/ 	.short	(.L_23 - .L_22)
.L_22:
        /*0004*/ 	.word	0x00000082


	//----- nvinfo : EIATTR_KPARAM_INFO
	.align		4
.L_23:
        /*0008*/ 	.byte	0x04, 0x17
        /*000a*/ 	.short	(.L_25 - .L_24)
.L_24:
        /*000c*/ 	.word	0x00000000
        /*0010*/ 	.short	0x0000
        /*0012*/ 	.short	0x0070
        /*0014*/ 	.byte	0x00, 0xf0, 0x01, 0x1c


	//----- nvinfo : EIATTR_SPARSE_MMA_MASK
	.align		4
.L_25:
        /*0018*/ 	.byte	0x03, 0x50
        /*001a*/ 	.short	0x0000


	//----- nvinfo : EIATTR_MAXREG_COUNT
	.align		4
        /*001c*/ 	.byte	0x03, 0x1b
        /*001e*/ 	.short	0x00a8


	//----- nvinfo : EIATTR_NUM_BARRIERS
	.align		4
        /*0020*/ 	.byte	0x02, 0x4c
        /*0022*/ 	.byte	0x02
	.zero		1


	//----- nvinfo : EIATTR_EXTERNS
	.align		4
        /*0024*/ 	.byte	0x04, 0x0f
        /*0026*/ 	.short	(.L_27 - .L_26)


	//   ....[0]....
	.align		4
.L_26:
        /*0028*/ 	.word	index@(__assertfail)


	//----- nvinfo : EIATTR_MERCURY_ISA_VERSION
	.align		4
.L_27:
        /*002c*/ 	.byte	0x03, 0x5f
        /*002e*/ 	.short	0x0101


	//----- nvinfo : EIATTR_INT_WARP_WIDE_INSTR_OFFSETS
	.align		4
        /*0030*/ 	.byte	0x04, 0x31
        /*0032*/ 	.short	(.L_29 - .L_28)


	//   ....[0]....
.L_28:
        /*0034*/ 	.word	0x00001130


	//   ....[1]....
        /*0038*/ 	.word	0x00001140


	//   ....[2]....
        /*003c*/ 	.word	0x000011b0


	//----- nvinfo : EIATTR_COOP_GROUP_MASK_REGIDS
	.align		4
.L_29:
        /*0040*/ 	.byte	0x04, 0x29
        /*0042*/ 	.short	(.L_31 - .L_30)


	//   ....[0]....
.L_30:
        /*0044*/ 	.word	0xffffffff


	//   ....[1]....
        /*0048*/ 	.word	0xffffffff


	//   ....[2]....
        /*004c*/ 	.word	0xffffffff


	//   ....[3]....
        /*0050*/ 	.word	0xffffffff


	//   ....[4]....
        /*0054*/ 	.word	0xffffffff


	//   ....[5]....
        /*0058*/ 	.word	0xffffffff


	//   ....[6]....
        /*005c*/ 	.word	0xffffffff


	//   ....[7]....
        /*0060*/ 	.word	0xffffffff


	//   ....[8]....
        /*0064*/ 	.word	0xffffffff


	//   ....[9]....
        /*0068*/ 	.word	0xffffffff


	//   ....[10]....
        /*006c*/ 	.word	0xffffffff


	//   ....[11]....
        /*0070*/ 	.word	0xffffffff


	//   ....[12]....
        /*0074*/ 	.word	0xffffffff


	//   ....[13]....
        /*0078*/ 	.word	0xffffffff


	//   ....[14]....
        /*007c*/ 	.word	0xffffffff


	//   ....[15]....
        /*0080*/ 	.word	0xffffffff


	//   ....[16]....
        /*0084*/ 	.word	0xffffffff


	//   ....[17]....
        /*0088*/ 	.word	0xffffffff


	//   ....[18]....
        /*008c*/ 	.word	0xffffffff


	//   ....[19]....
        /*0090*/ 	.word	0xffffffff


	//   ....[20]....
        /*0094*/ 	.word	0xffffffff


	//   ....[21]....
        /*0098*/ 	.word	0xffffffff


	//   ....[22]....
        /*009c*/ 	.word	0xffffffff


	//   ....[23]....
        /*00a0*/ 	.word	0xffffffff


	//   ....[24]....
        /*00a4*/ 	.word	0xffffffff


	//   ....[25]....
        /*00a8*/ 	.word	0xffffffff


	//   ....[26]....
        /*00ac*/ 	.word	0xffffffff


	//   ....[27]....
        /*00b0*/ 	.word	0xffffffff


	//   ....[28]....
        /*00b4*/ 	.word	0xffffffff


	//   ....[29]....
        /*00b8*/ 	.word	0xffffffff


	//   ....[30]....
        /*00bc*/ 	.word	0xffffffff


	//   ....[31]....
        /*00c0*/ 	.word	0xffffffff


	//   ....[32]....
        /*00c4*/ 	.word	0xffffffff


	//   ....[33]....
        /*00c8*/ 	.word	0xffffffff


	//   ....[34]....
        /*00cc*/ 	.word	0xffffffff


	//   ....[35]....
        /*00d0*/ 	.word	0xffffffff


	//   ....[36]....
        /*00d4*/ 	.word	0xffffffff


	//   ....[37]....
        /*00d8*/ 	.word	0xffffffff


	//   ....[38]....
        /*00dc*/ 	.word	0xffffffff


	//   ....[39]....
        /*00e0*/ 	.word	0xffffffff


	//   ....[40]....
        /*00e4*/ 	.word	0xffffffff


	//   ....[41]....
        /*00e8*/ 	.word	0xffffffff


	//   ....[42]....
        /*00ec*/ 	.word	0xffffffff


	//   ....[43]....
        /*00f0*/ 	.word	0xffffffff


	//   ....[44]....
        /*00f4*/ 	.word	0xffffffff


	//   ....[45]....
        /*00f8*/ 	.word	0xffffffff


	//   ....[46]....
        /*00fc*/ 	.word	0xffffffff


	//   ....[47]....
        /*0100*/ 	.word	0xffffffff


	//   ....[48]....
        /*0104*/ 	.word	0xffffffff


	//   ....[49]....
        /*0108*/ 	.word	0xffffffff


	//   ....[50]....
        /*010c*/ 	.word	0xffffffff


	//   ....[51]....
        /*0110*/ 	.word	0xffffffff


	//   ....[52]....
        /*0114*/ 	.word	0xffffffff


	//   ....[53]....
        /*0118*/ 	.word	0xffffffff


	//   ....[54]....
        /*011c*/ 	.word	0xffffffff


	//   ....[55]....
        /*0120*/ 	.word	0xffffffff


	//   ....[56]....
        /*0124*/ 	.word	0xffffffff


	//   ....[57]....
        /*0128*/ 	.word	0xffffffff


	//   ....[58]....
        /*012c*/ 	.word	0xffffffff


	//   ....[59]....
        /*0130*/ 	.word	0xffffffff


	//   ....[60]....
        /*0134*/ 	.word	0xffffffff


	//   ....[61]....
        /*0138*/ 	.word	0xffffffff


	//   ....[62]....
        /*013c*/ 	.word	0xffffffff


	//   ....[63]....
        /*0140*/ 	.word	0xffffffff


	//   ....[64]....
        /*0144*/ 	.word	0xffffffff


	//   ....[65]....
        /*0148*/ 	.word	0xffffffff


	//   ....[66]....
        /*014c*/ 	.word	0xffffffff


	//   ....[67]....
        /*0150*/ 	.word	0xffffffff


	//   ....[68]....
        /*0154*/ 	.word	0xffffffff


	//   ....[69]....
        /*0158*/ 	.word	0xffffffff


	//   ....[70]....
        /*015c*/ 	.word	0xffffffff


	//   ....[71]....
        /*0160*/ 	.word	0xffffffff


	//   ....[72]....
        /*0164*/ 	.word	0xffffffff


	//   ....[73]....
        /*0168*/ 	.word	0xffffffff


	//   ....[74]....
        /*016c*/ 	.word	0xffffffff


	//   ....[75]....
        /*0170*/ 	.word	0xffffffff


	//   ....[76]....
        /*0174*/ 	.word	0xffffffff


	//   ....[77]....
        /*0178*/ 	.word	0xffffffff


	//   ....[78]....
        /*017c*/ 	.word	0x0500000f


	//----- nvinfo : EIATTR_COOP_GROUP_INSTR_OFFSETS
	.align		4
.L_31:
        /*0180*/ 	.byte	0x04, 0x28
        /*0182*/ 	.short	(.L_33 - .L_32)


	//   ....[0]....
.L_32:
        /*0184*/ 	.word	0x00000770


	//   ....[1]....
        /*0188*/ 	.word	0x00000840


	//   ....[2]....
        /*018c*/ 	.word	0x00000ce0


	//   ....[3]....
        /*0190*/ 	.word	0x00000eb0


	//   ....[4]....
        /*0194*/ 	.word	0x00001080


	//   ....[5]....
        /*0198*/ 	.word	0x000018c0


	//   ....[6]....
        /*019c*/ 	.word	0x000018f0


	//   ....[7]....
        /*01a0*/ 	.word	0x00001970


	//   ....[8]....
        /*01a4*/ 	.word	0x00001980


	//   ....[9]....
        /*01a8*/ 	.word	0x000019c0


	//   ....[10]....
        /*01ac*/ 	.word	0x000019e0


	//   ....[11]....
        /*01b0*/ 	.word	0x00001a20


	//   ....[12]....
        /*01b4*/ 	.word	0x00001a40


	//   ....[13]....
        /*01b8*/ 	.word	0x00001a80


	//   ....[14]....
        /*01bc*/ 	.word	0x00001aa0


	//   ....[15]....
        /*01c0*/ 	.word	0x00001b10


	//   ....[16]....
        /*01c4*/ 	.word	0x00001c90


	//   ....[17]....
        /*01c8*/ 	.word	0x00001ca0


	//   ....[18]....
        /*01cc*/ 	.word	0x00002280


	//   ....[19]....
        /*01d0*/ 	.word	0x00002290


	//   ....[20]....
        /*01d4*/ 	.word	0x000022e0


	//   ....[21]....
        /*01d8*/ 	.word	0x000022f0


	//   ....[22]....
        /*01dc*/ 	.word	0x00002340


	//   ....[23]....
        /*01e0*/ 	.word	0x00002350


	//   ....[24]....
        /*01e4*/ 	.word	0x000023a0


	//   ....[25]....
        /*01e8*/ 	.word	0x000023b0


	//   ....[26]....
        /*01ec*/ 	.word	0x00002400


	//   ....[27]....
        /*01f0*/ 	.word	0x00002410


	//   ....[28]....
        /*01f4*/ 	.word	0x000024a0


	//   ....[29]....
        /*01f8*/ 	.word	0x00002510


	//   ....[30]....
        /*01fc*/ 	.word	0x000025a0


	//   ....[31]....
        /*0200*/ 	.word	0x000025c0


	//   ....[32]....
        /*0204*/ 	.word	0x000025d0


	//   ....[33]....
        /*0208*/ 	.word	0x000025e0


	//   ....[34]....
        /*020c*/ 	.word	0x000025f0


	//   ....[35]....
        /*0210*/ 	.word	0x00002600


	//   ....[36]....
        /*0214*/ 	.word	0x00002ba0


	//   ....[37]....
        /*0218*/ 	.word	0x00002e40


	//   ....[38]....
        /*021c*/ 	.word	0x000031f0


	//   ....[39]....
        /*0220*/ 	.word	0x00003690


	//   ....[40]....
        /*0224*/ 	.word	0x00006b90


	//   ....[41]....
        /*0228*/ 	.word	0x00007030


	//   ....[42]....
        /*022c*/ 	.word	0x000073d0


	//   ....[43]....
        /*0230*/ 	.word	0x00008360


	//   ....[44]....
        /*0234*/ 	.word	0x00008a30


	//   ....[45]....
        /*0238*/ 	.word	0x00008f60


	//   ....[46]....
        /*023c*/ 	.word	0x00009e50


	//   ....[47]....
        /*0240*/ 	.word	0x0000ac00


	//   ....[48]....
        /*0244*/ 	.word	0x0000ac20


	//   ....[49]....
        /*0248*/ 	.word	0x0000ac70


	//   ....[50]....
        /*024c*/ 	.word	0x0000ac90


	//   ....[51]....
        /*0250*/ 	.word	0x0000acd0


	//   ....[52]....
        /*0254*/ 	.word	0x0000ad00


	//   ....[53]....
        /*0258*/ 	.word	0x0000ad40


	//   ....[54]....
        /*025c*/ 	.word	0x0000ad70


	//   ....[55]....
        /*0260*/ 	.word	0x0000adb0


	//   ....[56]....
        /*0264*/ 	.word	0x0000ade0


	//   ....[57]....
        /*0268*/ 	.word	0x0000ae70


	//   ....[58]....
        /*026c*/ 	.word	0x0000af90


	//   ....[59]....
        /*0270*/ 	.word	0x0000afb0


	//   ....[60]....
        /*0274*/ 	.word	0x0000b600


	//   ....[61]....
        /*0278*/ 	.word	0x0000b610


	//   ....[62]....
        /*027c*/ 	.word	0x0000b660


	//   ....[63]....
        /*0280*/ 	.word	0x0000b670


	//   ....[64]....
        /*0284*/ 	.word	0x0000b6c0


	//   ....[65]....
        /*0288*/ 	.word	0x0000b6d0


	//   ....[66]....
        /*028c*/ 	.word	0x0000b720


	//   ....[67]....
        /*0290*/ 	.word	0x0000b730


	//   ....[68]....
        /*0294*/ 	.word	0x0000b780


	//   ....[69]....
        /*0298*/ 	.word	0x0000b790


	//   ....[70]....
        /*029c*/ 	.word	0x0000b820


	//   ....[71]....
        /*02a0*/ 	.word	0x0000b890


	//   ....[72]....
        /*02a4*/ 	.word	0x0000b920


	//   ....[73]....
        /*02a8*/ 	.word	0x0000b940


	//   ....[74]....
        /*02ac*/ 	.word	0x0000b950


	//   ....[75]....
        /*02b0*/ 	.word	0x0000b960


	//   ....[76]....
        /*02b4*/ 	.word	0x0000b970


	//   ....[77]....
        /*02b8*/ 	.word	0x0000b980


	//   ....[78]....
        /*02bc*/ 	.word	0x0000cdb0


	//----- nvinfo : EIATTR_REG_RECONFIG
	.align		4
.L_33:
        /*02c0*/ 	.byte	0x01, 0x54
	.zero		2


	//----- nvinfo : EIATTR_SYSCALL_OFFSETS
	.align		4
        /*02c4*/ 	.byte	0x04, 0x46
        /*02c6*/ 	.short	(.L_35 - .L_34)


	//   ....[0]....
.L_34:
        /*02c8*/ 	.word	0x000048e0


	//   ....[1]....
        /*02cc*/ 	.word	0x000049d0


	//----- nvinfo : EIATTR_MBARRIER_INSTR_OFFSETS
	.align		4
.L_35:
        /*02d0*/ 	.byte	0x04, 0x39
        /*02d2*/ 	.short	(.L_37 - .L_36)


	//   ....[0]....
.L_36:
        /*02d4*/ 	.word	0x00000bc0
        /*02d8*/ 	.word	0x000000ff
        /*02dc*/ 	.word	0x00038400
        /*02e0*/ 	.short	0x0100
        /*02e2*/ 	.byte	0x06
	.zero		1


	//   ....[1]....
        /*02e4*/ 	.word	0x00000bd0
        /*02e8*/ 	.word	0x000000ff
        /*02ec*/ 	.word	0x00038440
        /*02f0*/ 	.short	0x0100
        /*02f2*/ 	.byte	0x06
	.zero		1


	//   ....[2]....
        /*02f4*/ 	.word	0x00000be0
        /*02f8*/ 	.word	0x000000ff
        /*02fc*/ 	.word	0x00038408
        /*0300*/ 	.short	0x0100
        /*0302*/ 	.byte	0x06
	.zero		1


	//   ....[3]....
        /*0304*/ 	.word	0x00000bf0
        /*0308*/ 	.word	0x000000ff
        /*030c*/ 	.word	0x00038448
        /*0310*/ 	.short	0x0100
        /*0312*/ 	.byte	0x06
	.zero		1


	//   ....[4]....
        /*0314*/ 	.word	0x00000c00
        /*0318*/ 	.word	0x000000ff
        /*031c*/ 	.word	0x00038410
        /*0320*/ 	.short	0x0100
        /*0322*/ 	.byte	0x06
	.zero		1


	//   ....[5]....
        /*0324*/ 	.word	0x00000c10
        /*0328*/ 	.word	0x000000ff
        /*032c*/ 	.word	0x00038450
        /*0330*/ 	.short	0x0100
        /*0332*/ 	.byte	0x06
	.zero		1


	//   ....[6]....
        /*0334*/ 	.word	0x00000c20
        /*0338*/ 	.word	0x000000ff
        /*033c*/ 	.word	0x00038418
        /*0340*/ 	.short	0x0100
        /*0342*/ 	.byte	0x06
	.zero		1


	//   ....[7]....
        /*0344*/ 	.word	0x00000c30
        /*0348*/ 	.word	0x000000ff
        /*034c*/ 	.word	0x00038458
        /*0350*/ 	.short	0x0100
        /*0352*/ 	.byte	0x06
	.zero		1


	//   ....[8]....
        /*0354*/ 	.word	0x00000c40
        /*0358*/ 	.word	0x000000ff
        /*035c*/ 	.word	0x00038420
        /*0360*/ 	.short	0x0100
        /*0362*/ 	.byte	0x06
	.zero		1


	//   ....[9]....
        /*0364*/ 	.word	0x00000c50
        /*0368*/ 	.word	0x000000ff
        /*036c*/ 	.word	0x00038460
        /*0370*/ 	.short	0x0100
        /*0372*/ 	.byte	0x06
	.zero		1


	//   ....[10]....
        /*0374*/ 	.word	0x00000c60
        /*0378*/ 	.word	0x000000ff
        /*037c*/ 	.word	0x00038428
        /*0380*/ 	.short	0x0100
        /*0382*/ 	.byte	0x06
	.zero		1


	//   ....[11]....
        /*0384*/ 	.word	0x00000c70
        /*0388*/ 	.word	0x000000ff
        /*038c*/ 	.word	0x00038468
        /*0390*/ 	.short	0x0100
        /*0392*/ 	.byte	0x06
	.zero		1


	//   ....[12]....
        /*0394*/ 	.word	0x00000c80
        /*0398*/ 	.word	0x000000ff
        /*039c*/ 	.word	0x00038430
        /*03a0*/ 	.short	0x0100
        /*03a2*/ 	.byte	0x06
	.zero		1


	//   ....[13]....
        /*03a4*/ 	.word	0x00000c90
        /*03a8*/ 	.word	0x000000ff
        /*03ac*/ 	.word	0x00038470
        /*03b0*/ 	.short	0x0100
        /*03b2*/ 	.byte	0x06
	.zero		1


	//   ....[14]....
        /*03b4*/ 	.word	0x00000ca0
        /*03b8*/ 	.word	0x000000ff
        /*03bc*/ 	.word	0x00038438
        /*03c0*/ 	.short	0x0100
        /*03c2*/ 	.byte	0x06
	.zero		1


	//   ....[15]....
        /*03c4*/ 	.word	0x00000cb0
        /*03c8*/ 	.word	0x000000ff
        /*03cc*/ 	.word	0x00038478
        /*03d0*/ 	.short	0x0100
        /*03d2*/ 	.byte	0x06
	.zero		1


	//   ....[16]....
        /*03d4*/ 	.word	0x00000e40
        /*03d8*/ 	.word	0x000000ff
        /*03dc*/ 	.word	0x00038480
        /*03e0*/ 	.short	0x0100
        /*03e2*/ 	.byte	0x06
	.zero		1


	//   ....[17]....
        /*03e4*/ 	.word	0x00000e50
        /*03e8*/ 	.word	0x000000ff
        /*03ec*/ 	.word	0x00038498
        /*03f0*/ 	.short	0x0100
        /*03f2*/ 	.byte	0x06
	.zero		1


	//   ....[18]....
        /*03f4*/ 	.word	0x00000e60
        /*03f8*/ 	.word	0x000000ff
        /*03fc*/ 	.word	0x00038488
        /*0400*/ 	.short	0x0100
        /*0402*/ 	.byte	0x06
	.zero		1


	//   ....[19]....
        /*0404*/ 	.word	0x00000e70
        /*0408*/ 	.word	0x000000ff
        /*040c*/ 	.word	0x000384a0
        /*0410*/ 	.short	0x0100
        /*0412*/ 	.byte	0x06
	.zero		1


	//   ....[20]....
        /*0414*/ 	.word	0x00000e80
        /*0418*/ 	.word	0x000000ff
        /*041c*/ 	.word	0x00038490
        /*0420*/ 	.short	0x0100
        /*0422*/ 	.byte	0x06
	.zero		1


	//   ....[21]....
        /*0424*/ 	.word	0x00000e90
        /*0428*/ 	.word	0x000000ff
        /*042c*/ 	.word	0x000384a8
        /*0430*/ 	.short	0x0100
        /*0432*/ 	.byte	0x06
	.zero		1


	//   ....[22]....
        /*0434*/ 	.word	0x00000ff0
        /*0438*/ 	.word	0x000000ff
        /*043c*/ 	.word	0x000384b0
        /*0440*/ 	.short	0x0100
        /*0442*/ 	.byte	0x06
	.zero		1


	//   ....[23]....
        /*0444*/ 	.word	0x00001000
        /*0448*/ 	.word	0x000000ff
        /*044c*/ 	.word	0x000384d0
        /*0450*/ 	.short	0x0100
        /*0452*/ 	.byte	0x06
	.zero		1


	//   ....[24]....
        /*0454*/ 	.word	0x00001010
        /*0458*/ 	.word	0x000000ff
        /*045c*/ 	.word	0x000384b8
        /*0460*/ 	.short	0x0100
        /*0462*/ 	.byte	0x06
	.zero		1


	//   ....[25]....
        /*0464*/ 	.word	0x00001020
        /*0468*/ 	.word	0x000000ff
        /*046c*/ 	.word	0x000384d8
        /*0470*/ 	.short	0x0100
        /*0472*/ 	.byte	0x06
	.zero		1


	//   ....[26]....
        /*0474*/ 	.word	0x00001030
        /*0478*/ 	.word	0x000000ff
        /*047c*/ 	.word	0x000384c0
        /*0480*/ 	.short	0x0100
        /*0482*/ 	.byte	0x06
	.zero		1


	//   ....[27]....
        /*0484*/ 	.word	0x00001040
        /*0488*/ 	.word	0x000000ff
        /*048c*/ 	.word	0x000384e0
        /*0490*/ 	.short	0x0100
        /*0492*/ 	.byte	0x06
	.zero		1


	//   ....[28]....
        /*0494*/ 	.word	0x00001050
        /*0498*/ 	.word	0x000000ff
        /*049c*/ 	.word	0x000384c8
        /*04a0*/ 	.short	0x0100
        /*04a2*/ 	.byte	0x06
	.zero		1


	//   ....[29]....
        /*04a4*/ 	.word	0x00001060
        /*04a8*/ 	.word	0x000000ff
        /*04ac*/ 	.word	0x000384e8
        /*04b0*/ 	.short	0x0100
        /*04b2*/ 	.byte	0x06
	.zero		1


	//   ....[30]....
        /*04b4*/ 	.word	0x00001200
        /*04b8*/ 	.word	0x000000ff
        /*04bc*/ 	.word	0x000384f0
        /*04c0*/ 	.short	0x0100
        /*04c2*/ 	.byte	0x06
	.zero		1


	//   ....[31]....
        /*04c4*/ 	.word	0x00001210
        /*04c8*/ 	.word	0x000000ff
        /*04cc*/ 	.word	0x000384f8
        /*04d0*/ 	.short	0x0100
        /*04d2*/ 	.byte	0x06
	.zero		1


	//   ....[32]....
        /*04d4*/ 	.word	0x000039d0
        /*04d8*/ 	.word	0x000000ff
        /*04dc*/ 	.word	0x00038480
        /*04e0*/ 	.short	0x010a
        /*04e2*/ 	.byte	0x04
	.zero		1


	//   ....[33]....
        /*04e4*/ 	.word	0x00003a10
        /*04e8*/ 	.word	0x000000ff
        /*04ec*/ 	.word	0x00038480
        /*04f0*/ 	.short	0x010a
        /*04f2*/ 	.byte	0x04
	.zero		1


	//   ....[34]....
        /*04f4*/ 	.word	0x00003f80
        /*04f8*/ 	.word	0x000000ff
        /*04fc*/ 	.word	0x00038480
        /*0500*/ 	.short	0x010a
        /*0502*/ 	.byte	0x04
	.zero		1


	//   ....[35]....
        /*0504*/ 	.word	0x00003fc0
        /*0508*/ 	.word	0x000000ff
        /*050c*/ 	.word	0x00038480
        /*0510*/ 	.short	0x010a
        /*0512*/ 	.byte	0x04
	.zero		1


	//   ....[36]....
        /*0514*/ 	.word	0x00004440
        /*0518*/ 	.word	0x000000ff
        /*051c*/ 	.word	0x00000000
        /*0520*/ 	.short	0x0101
        /*0522*/ 	.byte	0x04
	.zero		1


	//   ....[37]....
        /*0524*/ 	.word	0x00004610
        /*0528*/ 	.word	0x00000000
        /*052c*/ 	.word	0x00000000
        /*0530*/ 	.short	0x0101
        /*0532*/ 	.byte	0x3f
	.zero		1


	//   ....[38]....
        /*0534*/ 	.word	0x00004da0
        /*0538*/ 	.word	0x000000ff
        /*053c*/ 	.word	0x000384b0
        /*0540*/ 	.short	0x010a
        /*0542*/ 	.byte	0x2b
	.zero		1


	//   ....[39]....
        /*0544*/ 	.word	0x00005420
        /*0548*/ 	.word	0x000000ff
        /*054c*/ 	.word	0x00000000
        /*0550*/ 	.short	0x0101
        /*0552*/ 	.byte	0x04
	.zero		1


	//   ....[40]....
        /*0554*/ 	.word	0x00005450
        /*0558*/ 	.word	0x000000ff
        /*055c*/ 	.word	0x000384b8
        /*0560*/ 	.short	0x010a
        /*0562*/ 	.byte	0x2b
	.zero		1


	//   ....[41]....
        /*0564*/ 	.word	0x00005a10
        /*0568*/ 	.word	0x000000ff
        /*056c*/ 	.word	0x00000000
        /*0570*/ 	.short	0x0101
        /*0572*/ 	.byte	0x04
	.zero		1


	//   ....[42]....
        /*0574*/ 	.word	0x00005a40
        /*0578*/ 	.word	0x000000ff
        /*057c*/ 	.word	0x000384c0
        /*0580*/ 	.short	0x010a
        /*0582*/ 	.byte	0x2b
	.zero		1


	//   ....[43]....
        /*0584*/ 	.word	0x00006030
        /*0588*/ 	.word	0x000000ff
        /*058c*/ 	.word	0x00000000
        /*0590*/ 	.short	0x0101
        /*0592*/ 	.byte	0x04
	.zero		1


	//   ....[44]....
        /*0594*/ 	.word	0x00006060
        /*0598*/ 	.word	0x000000ff
        /*059c*/ 	.word	0x000384c8
        /*05a0*/ 	.short	0x010a
        /*05a2*/ 	.byte	0x2b
	.zero		1


	//   ....[45]....
        /*05a4*/ 	.word	0x000066d0
        /*05a8*/ 	.word	0x000000ff
        /*05ac*/ 	.word	0x00000000
        /*05b0*/ 	.short	0x0101
        /*05b2*/ 	.byte	0x05
	.zero		1


	//   ....[46]....
        /*05b4*/ 	.word	0x00006720
        /*05b8*/ 	.word	0x000000ff
        /*05bc*/ 	.word	0x00038400
        /*05c0*/ 	.short	0x010a
        /*05c2*/ 	.byte	0x04
	.zero		1


	//   ....[47]....
        /*05c4*/ 	.word	0x00006830
        /*05c8*/ 	.word	0x000000ff
        /*05cc*/ 	.word	0x00000000
        /*05d0*/ 	.short	0x0101
        /*05d2*/ 	.byte	0x04
	.zero		1


	//   ....[48]....
        /*05d4*/ 	.word	0x00006d60
        /*05d8*/ 	.word	0x000000ff
        /*05dc*/ 	.word	0x00000000
        /*05e0*/ 	.short	0x0101
        /*05e2*/ 	.byte	0x2b
	.zero		1


	//   ....[49]....
        /*05e4*/ 	.word	0x000074e0
        /*05e8*/ 	.word	0x000000ff
        /*05ec*/ 	.word	0x000384f8
        /*05f0*/ 	.short	0x010a
        /*05f2*/ 	.byte	0x05
	.zero		1


	//   ....[50]....
        /*05f4*/ 	.word	0x000075f0
        /*05f8*/ 	.word	0x000000ff
        /*05fc*/ 	.word	0x00038400
        /*0600*/ 	.short	0x010a
        /*0602*/ 	.byte	0x08
	.zero		1


	//   ....[51]....
        /*0604*/ 	.word	0x00007720
        /*0608*/ 	.word	0x000000ff
        /*060c*/ 	.word	0x00000000
        /*0610*/ 	.short	0x0101
        /*0612*/ 	.byte	0x08
	.zero		1


	//   ....[52]....
        /*0614*/ 	.word	0x00007900
        /*0618*/ 	.word	0x000000ff
        /*061c*/ 	.word	0x000384d0
        /*0620*/ 	.short	0x010a
        /*0622*/ 	.byte	0x05
	.zero		1


	//   ....[53]....
        /*0624*/ 	.word	0x00007a10
        /*0628*/ 	.word	0x000000ff
        /*062c*/ 	.word	0x000384b0
        /*0630*/ 	.short	0x010b
        /*0632*/ 	.byte	0x05
	.zero		1


	//   ....[54]....
        /*0634*/ 	.word	0x00007a70
        /*0638*/ 	.word	0x000000ff
        /*063c*/ 	.word	0x00000000
        /*0640*/ 	.short	0x0101
        /*0642*/ 	.byte	0x08
	.zero		1


	//   ....[55]....
        /*0644*/ 	.word	0x00007aa0
        /*0648*/ 	.word	0x000000ff
        /*064c*/ 	.word	0x000384d8
        /*0650*/ 	.short	0x010a
        /*0652*/ 	.byte	0x05
	.zero		1


	//   ....[56]....
        /*0654*/ 	.word	0x00007bd0
        /*0658*/ 	.word	0x000000ff
        /*065c*/ 	.word	0x000384b8
        /*0660*/ 	.short	0x010b
        /*0662*/ 	.byte	0x05
	.zero		1


	//   ....[57]....
        /*0664*/ 	.word	0x00007c30
        /*0668*/ 	.word	0x000000ff
        /*066c*/ 	.word	0x00000000
        /*0670*/ 	.short	0x0101
        /*0672*/ 	.byte	0x08
	.zero		1


	//   ....[58]....
        /*0674*/ 	.word	0x00007c60
        /*0678*/ 	.word	0x000000ff
        /*067c*/ 	.word	0x000384e0
        /*0680*/ 	.short	0x010a
        /*0682*/ 	.byte	0x05
	.zero		1


	//   ....[59]....
        /*0684*/ 	.word	0x00007d90
        /*0688*/ 	.word	0x000000ff
        /*068c*/ 	.word	0x000384c0
        /*0690*/ 	.short	0x010b
        /*0692*/ 	.byte	0x05
	.zero		1


	//   ....[60]....
        /*0694*/ 	.word	0x00007df0
        /*0698*/ 	.word	0x000000ff
        /*069c*/ 	.word	0x00000000
        /*06a0*/ 	.short	0x0101
        /*06a2*/ 	.byte	0x08
	.zero		1


	//   ....[61]....
        /*06a4*/ 	.word	0x00007e20
        /*06a8*/ 	.word	0x000000ff
        /*06ac*/ 	.word	0x000384e8
        /*06b0*/ 	.short	0x010a
        /*06b2*/ 	.byte	0x05
	.zero		1


	//   ....[62]....
        /*06b4*/ 	.word	0x00007f50
        /*06b8*/ 	.word	0x000000ff
        /*06bc*/ 	.word	0x000384c8
        /*06c0*/ 	.short	0x010b
        /*06c2*/ 	.byte	0x05
	.zero		1


	//   ....[63]....
        /*06c4*/ 	.word	0x00007ff0
        /*06c8*/ 	.word	0x000000ff
        /*06cc*/ 	.word	0x00000000
        /*06d0*/ 	.short	0x0101
        /*06d2*/ 	.byte	0x08
	.zero		1


	//   ....[64]....
        /*06d4*/ 	.word	0x00008530
        /*06d8*/ 	.word	0x000000ff
        /*06dc*/ 	.word	0x000384d0
        /*06e0*/ 	.short	0x010a
        /*06e2*/ 	.byte	0x05
	.zero		1


	//   ....[65]....
        /*06e4*/ 	.word	0x00008570
        /*06e8*/ 	.word	0x000000ff
        /*06ec*/ 	.word	0x000384d8
        /*06f0*/ 	.short	0x010a
        /*06f2*/ 	.byte	0x05
	.zero		1


	//   ....[66]....
        /*06f4*/ 	.word	0x000085b0
        /*06f8*/ 	.word	0x000000ff
        /*06fc*/ 	.word	0x000384e0
        /*0700*/ 	.short	0x010a
        /*0702*/ 	.byte	0x05
	.zero		1


	//   ....[67]....
        /*0704*/ 	.word	0x00008610
        /*0708*/ 	.word	0x00000003
        /*070c*/ 	.word	0x000384e8
        /*0710*/ 	.short	0x010a
        /*0712*/ 	.byte	0x3f
	.zero		1


	//   ....[68]....
        /*0714*/ 	.word	0x00009360
        /*0718*/ 	.word	0x00000008
        /*071c*/ 	.word	0x00038498
        /*0720*/ 	.short	0x010a
        /*0722*/ 	.byte	0x3f
	.zero		1


	//   ....[69]....
        /*0724*/ 	.word	0x000096a0
        /*0728*/ 	.word	0x000000ff
        /*072c*/ 	.word	0x000384f8
        /*0730*/ 	.short	0x0101
        /*0732*/ 	.byte	0x12
	.zero		1


	//   ....[70]....
        /*0734*/ 	.word	0x00009760
        /*0738*/ 	.word	0x00000003
        /*073c*/ 	.word	0x00038400
        /*0740*/ 	.short	0x010a
        /*0742*/ 	.byte	0x3f
	.zero		1


	//   ....[71]....
        /*0744*/ 	.word	0x000098a0
        /*0748*/ 	.word	0x00000002
        /*074c*/ 	.word	0x00000000
        /*0750*/ 	.short	0x0101
        /*0752*/ 	.byte	0x3f
	.zero		1


	//   ....[72]....
        /*0754*/ 	.word	0x0000a0e0
        /*0758*/ 	.word	0x00000007
        /*075c*/ 	.word	0x00000000
        /*0760*/ 	.short	0x010a
        /*0762*/ 	.byte	0x3f
	.zero		1


	//   ....[73]....
        /*0764*/ 	.word	0x0000a160
        /*0768*/ 	.word	0x00000009
        /*076c*/ 	.word	0x00000000
        /*0770*/ 	.short	0x010a
        /*0772*/ 	.byte	0x3f
	.zero		1


	//   ....[74]....
        /*0774*/ 	.word	0x0000a1f0
        /*0778*/ 	.word	0x00000003
        /*077c*/ 	.word	0x00000000
        /*0780*/ 	.short	0x010a
        /*0782*/ 	.byte	0x3f
	.zero		1


	//   ....[75]....
        /*0784*/ 	.word	0x0000be70
        /*0788*/ 	.word	0x00000011
        /*078c*/ 	.word	0x00038440
        /*0790*/ 	.short	0x010a
        /*0792*/ 	.byte	0x3f
	.zero		1


	//   ....[76]....
        /*0794*/ 	.word	0x0000bf90
        /*0798*/ 	.word	0x00000011
        /*079c*/ 	.word	0x00038400
        /*07a0*/ 	.short	0x0101
        /*07a2*/ 	.byte	0x3f
	.zero		1


	//   ....[77]....
        /*07a4*/ 	.word	0x0000c060
        /*07a8*/ 	.word	0x00000005
        /*07ac*/ 	.word	0x00038440
        /*07b0*/ 	.short	0x010a
        /*07b2*/ 	.byte	0x3f
	.zero		1


	//   ....[78]....
        /*07b4*/ 	.word	0x0000c110
        /*07b8*/ 	.word	0x00000007
        /*07bc*/ 	.word	0x00038440
        /*07c0*/ 	.short	0x010a
        /*07c2*/ 	.byte	0x3f
	.zero		1


	//   ....[79]....
        /*07c4*/ 	.word	0x0000c1c0
        /*07c8*/ 	.word	0x00000007
        /*07cc*/ 	.word	0x00038440
        /*07d0*/ 	.short	0x010a
        /*07d2*/ 	.byte	0x3f
	.zero		1


	//   ....[80]....
        /*07d4*/ 	.word	0x0000c270
        /*07d8*/ 	.word	0x00000007
        /*07dc*/ 	.word	0x00038440
        /*07e0*/ 	.short	0x010a
        /*07e2*/ 	.byte	0x3f
	.zero		1


	//   ....[81]....
        /*07e4*/ 	.word	0x0000c320
        /*07e8*/ 	.word	0x00000007
        /*07ec*/ 	.word	0x00038440
        /*07f0*/ 	.short	0x010a
        /*07f2*/ 	.byte	0x3f
	.zero		1


	//   ....[82]....
        /*07f4*/ 	.word	0x0000c3d0
        /*07f8*/ 	.word	0x00000007
        /*07fc*/ 	.word	0x00038440
        /*0800*/ 	.short	0x010a
        /*0802*/ 	.byte	0x3f
	.zero		1


	//   ....[83]....
        /*0804*/ 	.word	0x0000c480
        /*0808*/ 	.word	0x00000007
        /*080c*/ 	.word	0x00038440
        /*0810*/ 	.short	0x010a
        /*0812*/ 	.byte	0x3f
	.zero		1


	//   ....[84]....
        /*0814*/ 	.word	0x0000c530
        /*0818*/ 	.word	0x00000003
        /*081c*/ 	.word	0x00038440
        /*0820*/ 	.short	0x010a
        /*0822*/ 	.byte	0x3f
	.zero		1


	//   ....[85]....
        /*0824*/ 	.word	0x0000c590
        /*0828*/ 	.word	0x00000003
        /*082c*/ 	.word	0x00038480
        /*0830*/ 	.short	0x010a
        /*0832*/ 	.byte	0x3f
	.zero		1


	//   ....[86]....
        /*0834*/ 	.word	0x0000c5f0
        /*0838*/ 	.word	0x00000008
        /*083c*/ 	.word	0x00038480
        /*0840*/ 	.short	0x010a
        /*0842*/ 	.byte	0x3f
	.zero		1


	//   ....[87]....
        /*0844*/ 	.word	0x0000c6b0
        /*0848*/ 	.word	0x00000004
        /*084c*/ 	.word	0x000384b0
        /*0850*/ 	.short	0x010a
        /*0852*/ 	.byte	0x3f
	.zero		1


	//   ....[88]....
        /*0854*/ 	.word	0x0000c710
        /*0858*/ 	.word	0x0000000e
        /*085c*/ 	.word	0x000384b8
        /*0860*/ 	.short	0x010a
        /*0862*/ 	.byte	0x3f
	.zero		1


	//   ....[89]....
        /*0864*/ 	.word	0x0000c770
        /*0868*/ 	.word	0x0000000e
        /*086c*/ 	.word	0x000384c0
        /*0870*/ 	.short	0x010a
        /*0872*/ 	.byte	0x3f
	.zero		1


	//   ....[90]....
        /*0874*/ 	.word	0x0000c7d0
        /*0878*/ 	.word	0x0000000e
        /*087c*/ 	.word	0x000384c8
        /*0880*/ 	.short	0x010a
        /*0882*/ 	.byte	0x3f
	.zero		1


	//   ....[91]....
        /*0884*/ 	.word	0x0000c830
        /*0888*/ 	.word	0x00000003
        /*088c*/ 	.word	0x00038400
        /*0890*/ 	.short	0x010a
        /*0892*/ 	.byte	0x3f
	.zero		1


	//   ....[92]....
        /*0894*/ 	.word	0x0000c890
        /*0898*/ 	.word	0x00000003
        /*089c*/ 	.word	0x000384f8
        /*08a0*/ 	.short	0x010a
        /*08a2*/ 	.byte	0x3f
	.zero		1


	//   ....[93]....
        /*08a4*/ 	.word	0x0000c8f0
        /*08a8*/ 	.word	0x00000004
        /*08ac*/ 	.word	0x00038400
        /*08b0*/ 	.short	0x010a
        /*08b2*/ 	.byte	0x3f
	.zero		1


	//   ....[94]....
        /*08b4*/ 	.word	0x0000c950
        /*08b8*/ 	.word	0x00000003
        /*08bc*/ 	.word	0x000384d0
        /*08c0*/ 	.short	0x010a
        /*08c2*/ 	.byte	0x3f
	.zero		1


	//   ....[95]....
        /*08c4*/ 	.word	0x0000c9b0
        /*08c8*/ 	.word	0x00000003
        /*08cc*/ 	.word	0x000384d8
        /*08d0*/ 	.short	0x010a
        /*08d2*/ 	.byte	0x3f
	.zero		1


	//   ....[96]....
        /*08d4*/ 	.word	0x0000ca10
        /*08d8*/ 	.word	0x00000003
        /*08dc*/ 	.word	0x000384e0
        /*08e0*/ 	.short	0x010a
        /*08e2*/ 	.byte	0x3f
	.zero		1


	//   ....[97]....
        /*08e4*/ 	.word	0x0000ca70
        /*08e8*/ 	.word	0x00000003
        /*08ec*/ 	.word	0x000384e8
        /*08f0*/ 	.short	0x010a
        /*08f2*/ 	.byte	0x3f
	.zero		1


	//   ....[98]....
        /*08f4*/ 	.word	0x0000cad0
        /*08f8*/ 	.word	0x00000003
        /*08fc*/ 	.word	0x000384d0
        /*0900*/ 	.short	0x010a
        /*0902*/ 	.byte	0x3f
	.zero		1


	//   ....[99]....
        /*0904*/ 	.word	0x0000cb30
        /*0908*/ 	.word	0x00000003
        /*090c*/ 	.word	0x000384d8
        /*0910*/ 	.short	0x010a
        /*0912*/ 	.byte	0x3f
	.zero		1


	//   ....[100]....
        /*0914*/ 	.word	0x0000cb90
        /*0918*/ 	.word	0x00000003
        /*091c*/ 	.word	0x000384e0
        /*0920*/ 	.short	0x010a
        /*0922*/ 	.byte	0x3f
	.zero		1


	//   ....[101]....
        /*0924*/ 	.word	0x0000cc60
        /*0928*/ 	.word	0x00000008
        /*092c*/ 	.word	0x00038498
        /*0930*/ 	.short	0x010a
        /*0932*/ 	.byte	0x3f
	.zero		1


	//   ....[102]....
        /*0934*/ 	.word	0x0000ccb0
        /*0938*/ 	.word	0x00000003
        /*093c*/ 	.word	0x00038400
        /*0940*/ 	.short	0x010a
        /*0942*/ 	.byte	0x3f
	.zero		1


	//   ....[103]....
        /*0944*/ 	.word	0x0000cec0
        /*0948*/ 	.word	0x00000007
        /*094c*/ 	.word	0x00000000
        /*0950*/ 	.short	0x010a
        /*0952*/ 	.byte	0x3f
	.zero		1


	//   ....[104]....
        /*0954*/ 	.word	0x0000cf10
        /*0958*/ 	.word	0x00000009
        /*095c*/ 	.word	0x00000000
        /*0960*/ 	.short	0x010a
        /*0962*/ 	.byte	0x3f
	.zero		1


	//   ....[105]....
        /*0964*/ 	.word	0x0000cf60
        /*0968*/ 	.word	0x00000011
        /*096c*/ 	.word	0x00038440
        /*0970*/ 	.short	0x010a
        /*0972*/ 	.byte	0x3f
	.zero		1


	//   ....[106]....
        /*0974*/ 	.word	0x0000cfb0
        /*0978*/ 	.word	0x00000005
        /*097c*/ 	.word	0x00038440
        /*0980*/ 	.short	0x010a
        /*0982*/ 	.byte	0x3f
	.zero		1


	//   ....[107]....
        /*0984*/ 	.word	0x0000d000
        /*0988*/ 	.word	0x00000007
        /*098c*/ 	.word	0x00038440
        /*0990*/ 	.short	0x010a
        /*0992*/ 	.byte	0x3f
	.zero		1


	//   ....[108]....
        /*0994*/ 	.word	0x0000d050
        /*0998*/ 	.word	0x00000007
        /*099c*/ 	.word	0x00038440
        /*09a0*/ 	.short	0x010a
        /*09a2*/ 	.byte	0x3f
	.zero		1


	//   ....[109]....
        /*09a4*/ 	.word	0x0000d0a0
        /*09a8*/ 	.word	0x00000007
        /*09ac*/ 	.word	0x00038440
        /*09b0*/ 	.short	0x010a
        /*09b2*/ 	.byte	0x3f
	.zero		1


	//   ....[110]....
        /*09b4*/ 	.word	0x0000d0f0
        /*09b8*/ 	.word	0x00000007
        /*09bc*/ 	.word	0x00038440
        /*09c0*/ 	.short	0x010a
        /*09c2*/ 	.byte	0x3f
	.zero		1


	//   ....[111]....
        /*09c4*/ 	.word	0x0000d140
        /*09c8*/ 	.word	0x00000007
        /*09cc*/ 	.word	0x00038440
        /*09d0*/ 	.short	0x010a
        /*09d2*/ 	.byte	0x3f
	.zero		1


	//   ....[112]....
        /*09d4*/ 	.word	0x0000d190
        /*09d8*/ 	.word	0x00000007
        /*09dc*/ 	.word	0x00038440
        /*09e0*/ 	.short	0x010a
        /*09e2*/ 	.byte	0x3f
	.zero		1


	//----- nvinfo : EIATTR_NUM_MBARRIERS
	.align		4
.L_37:
        /*09e4*/ 	.byte	0x03, 0x38
        /*09e6*/ 	.short	0x0020


	//----- nvinfo : EIATTR_EXIT_INSTR_OFFSETS
	.align		4
        /*09e8*/ 	.byte	0x04, 0x1c
        /*09ea*/ 	.short	(.L_39 - .L_38)


	//   ....[0]....
.L_38:
        /*09ec*/ 	.word	0x00002a90


	//   ....[1]....
        /*09f0*/ 	.word	0x00002b50


	//   ....[2]....
        /*09f4*/ 	.word	0x00006d70


	//   ....[3]....
        /*09f8*/ 	.word	0x00006e10


	//   ....[4]....
        /*09fc*/ 	.word	0x00008660


	//   ....[5]....
        /*0a00*/ 	.word	0x0000a240


	//   ....[6]....
        /*0a04*/ 	.word	0x0000c560


	//----- nvinfo : EIATTR_MAX_THREADS
	.align		4
.L_39:
        /*0a08*/ 	.byte	0x04, 0x05
        /*0a0a*/ 	.short	(.L_41 - .L_40)
.L_40:
        /*0a0c*/ 	.word	0x00000180
        /*0a10*/ 	.word	0x00000001
        /*0a14*/ 	.word	0x00000001


	//----- nvinfo : EIATTR_CRS_STACK_SIZE
	.align		4
.L_41:
        /*0a18*/ 	.byte	0x04, 0x1e
        /*0a1a*/ 	.short	(.L_43 - .L_42)
.L_42:
        /*0a1c*/ 	.word	0x00000000


	//----- nvinfo : EIATTR_CBANK_PARAM_SIZE
	.align		4
.L_43:
        /*0a20*/ 	.byte	0x03, 0x19
        /*0a22*/ 	.short	0x0770


	//----- nvinfo : EIATTR_PARAM_CBANK
	.align		4
        /*0a24*/ 	.byte	0x04, 0x0a
        /*0a26*/ 	.short	(.L_45 - .L_44)
	.align		4
.L_44:
        /*0a28*/ 	.word	index@(.nv.constant0._ZN7cutlass13device_kernelINS_4gemm6kernel13GemmUniversalINS1_17GroupProblemShapeIN4cute5tupleIJiiiEEEEENS1_10collective13CollectiveMmaINS1_39MainloopSm90ArrayTmaGmmaWarpSpecializedILi3ENS6_IJNS5_1CILi1EEESD_SD_EEENS1_43KernelPtrArrayTmaWarpSpecializedCooperativeEEENS6_IJNSC_ILi128EEESH_SH_EEENS_10bfloat16_tEPNS6_IJlSD_NSC_ILi0EEEEEESJ_SM_NS5_8TiledMMAINS5_8MMA_AtomIJNS5_4SM904GMMA28MMA_64x128x16_F32BF16BF16_SSILNSQ_5MajorE0ELSS_0ELNSQ_7ScaleInE1ELST_1EEEEEENS5_6LayoutINS6_IJNSC_ILi2EEESD_SD_EEENS6_IJSD_SK_SK_EEEEENS6_IJNS5_10UnderscoreES11_S11_EEEEENS5_13SM90_TMA_LOADENS5_14ComposedLayoutINS5_7SwizzleILi3ELi4ELi3EEENS5_18smem_ptr_flag_bitsILi16EEENSW_INS6_IJNSC_ILi8EEENSC_ILi64EEEEEENS6_IJS1B_SD_EEEEEEEvNS5_8identityES14_S1F_vS1G_EENS_8epilogue10collective18CollectiveEpilogueINS1I_30Sm90PtrArrayTmaWarpSpecializedILi4ELi2ELi16ELb1ELb0ELi2EEEJSI_NS6_IJSH_NSC_ILi32EEEEEENS_6half_tEPNS6_IJSD_lSK_EEES1P_S1R_NS1I_6fusion15FusionCallbacksIS1M_NS1S_17LinearCombinationIS1P_fS1P_fLNS_15FloatRoundStyleE2EEESI_S1O_JEEES14_NS15_IS17_S19_NSW_INS6_IJS1B_S1A_EEENS6_IJSD_S1B_EEEEEEENS5_17SM75_U16x8_LDSM_TENS5_14SM90_TMA_STOREES21_NS5_17SM90_U16x8_STSM_TENS5_9Copy_AtomIJNS5_17SM90_U32x4_STSM_NES1P_EEEvEEEvvEEEEvNT_6ParamsE)
        /*0a2c*/ 	.short	0x0210
        /*0a2e*/ 	.short	0x0770


	//----- nvinfo : EIATTR_SW_WAR
	.align		4
.L_45:
        /*0a30*/ 	.byte	0x04, 0x36
        /*0a32*/ 	.short	(.L_47 - .L_46)
.L_46:
        /*0a34*/ 	.word	0x00000008
.L_47:


//--------------------- .nv.callgraph             --------------------------
	.section	.nv.callgraph,"",@"SHT_CUDA_CALLGRAPH"
	.align	4
	.sectionentsize	8
	.align		4
        /*0000*/ 	.word	0x00000000
	.align		4
        /*0004*/ 	.word	0xffffffff
	.align		4
        /*0008*/ 	.word	index@(_ZN7cutlass13device_kernelINS_4gemm6kernel13GemmUniversalINS1_17GroupProblemShapeIN4cute5tupleIJiiiEEEEENS1_10collective13CollectiveMmaINS1_39MainloopSm90ArrayTmaGmmaWarpSpecializedILi3ENS6_IJNS5_1CILi1EEESD_SD_EEENS1_43KernelPtrArrayTmaWarpSpecializedCooperativeEEENS6_IJNSC_ILi128EEESH_SH_EEENS_10bfloat16_tEPNS6_IJlSD_NSC_ILi0EEEEEESJ_SM_NS5_8TiledMMAINS5_8MMA_AtomIJNS5_4SM904GMMA28MMA_64x128x16_F32BF16BF16_SSILNSQ_5MajorE0ELSS_0ELNSQ_7ScaleInE1ELST_1EEEEEENS5_6LayoutINS6_IJNSC_ILi2EEESD_SD_EEENS6_IJSD_SK_SK_EEEEENS6_IJNS5_10UnderscoreES11_S11_EEEEENS5_13SM90_TMA_LOADENS5_14ComposedLayoutINS5_7SwizzleILi3ELi4ELi3EEENS5_18smem_ptr_flag_bitsILi16EEENSW_INS6_IJNSC_ILi8EEENSC_ILi64EEEEEENS6_IJS1B_SD_EEEEEEEvNS5_8identityES14_S1F_vS1G_EENS_8epilogue10collective18CollectiveEpilogueINS1I_30Sm90PtrArrayTmaWarpSpecializedILi4ELi2ELi16ELb1ELb0ELi2EEEJSI_NS6_IJSH_NSC_ILi32EEEEEENS_6half_tEPNS6_IJSD_lSK_EEES1P_S1R_NS1I_6fusion15FusionCallbacksIS1M_NS1S_17LinearCombinationIS1P_fS1P_fLNS_15FloatRoundStyleE2EEESI_S1O_JEEES14_NS15_IS17_S19_NSW_INS6_IJS1B_S1A_EEENS6_IJSD_S1B_EEEEEEENS5_17SM75_U16x8_LDSM_TENS5_14SM90_TMA_STOREES21_NS5_17SM90_U16x8_STSM_TENS5_9Copy_AtomIJNS5_17SM90_U32x4_STSM_NES1P_EEEvEEEvvEEEEvNT_6ParamsE)
	.align		4
        /*000c*/ 	.word	index@(__assertfail)
	.align		4
        /*0010*/ 	.word	0x00000000
	.align		4
        /*0014*/ 	.word	0xfffffffe
	.align		4
        /*0018*/ 	.word	0x00000000
	.align		4
        /*001c*/ 	.word	0xfffffffd
	.align		4
        /*0020*/ 	.word	0x00000000
	.align		4
        /*0024*/ 	.word	0xfffffffc


//--------------------- .nv.constant4             --------------------------
	.section	.nv.constant4,"a",@progbits
	.align	8
	.align		8
.nv.constant4:
        /*0000*/ 	.dword	__assertfail
	.align		8
        /*0008*/ 	.dword	__unnamed_1
	.align		8
        /*0010*/ 	.dword	_ZN39_INTERNAL_93282c6c_4_k_cu_4e25e3e9_26954cuda3std3__45__cpo5beginE
	.align		8
        /*0018*/ 	.dword	_ZN39_INTERNAL_93282c6c_4_k_cu_4e25e3e9_26954cuda3std3__45__cpo3endE
	.align		8
        /*0020*/ 	.dword	_ZN39_INTERNAL_93282c6c_4_k_cu_4e25e3e9_26954cuda3std3__45__cpo6cbeginE
	.align		8
        /*0028*/ 	.dword	_ZN39_INTERNAL_93282c6c_4_k_cu_4e25e3e9_26954cuda3std3__45__cpo4cendE
	.align		8
        /*0030*/ 	.dword	_ZN39_INTERNAL_93282c6c_4_k_cu_4e25e3e9_26954cuda3std3__441_GLOBAL__N__93282c6c_4_k_cu_4e25e3e9_26956ignoreE
	.align		8
        /*0038*/ 	.dword	_ZN39_INTERNAL_93282c6c_4_k_cu_4e25e3e9_26954cuda3std3__419piecewise_constructE
	.align		8
        /*0040*/ 	.dword	_ZN39_INTERNAL_93282c6c_4_k_cu_4e25e3e9_26954cuda3std3__48in_placeE
	.align		8
        /*0048*/ 	.dword	_ZN39_INTERNAL_93282c6c_4_k_cu_4e25e3e9_26954cuda3std6ranges3__45__cpo4swapE
	.align		8
        /*0050*/ 	.dword	_ZN39_INTERNAL_93282c6c_4_k_cu_4e25e3e9_26954cuda3std6ranges3__45__cpo9iter_moveE
	.align		8
        /*0058*/ 	.dword	_ZN39_INTERNAL_93282c6c_4_k_cu_4e25e3e9_26954cute7productE
	.align		8
        /*0060*/ 	.dword	_ZN39_INTERNAL_93282c6c_4_k_cu_4e25e3e9_26954cute1_E
	.align		8
        /*0068*/ 	.dword	$str$24
	.align		8
        /*0070*/ 	.dword	$str$25


//--------------------- .text._ZN7cutlass13device_kernelINS_4gemm6kernel13GemmUniversalINS1_17GroupProblemShapeIN4cute5tupleIJiiiEEEEENS1_10collective13CollectiveMmaINS1_39MainloopSm90ArrayTmaGmmaWarpSpecializedILi3ENS6_IJNS5_1CILi1EEESD_SD_EEENS1_43KernelPtrArrayTmaWarpSpecializedCooperativeEEENS6_IJNSC_ILi128EEESH_SH_EEENS_10bfloat16_tEPNS6_IJlSD_NSC_ILi0EEEEEESJ_SM_NS5_8TiledMMAINS5_8MMA_AtomIJNS5_4SM904GMMA28MMA_64x128x16_F32BF16BF16_SSILNSQ_5MajorE0ELSS_0ELNSQ_7ScaleInE1ELST_1EEEEEENS5_6LayoutINS6_IJNSC_ILi2EEESD_SD_EEENS6_IJSD_SK_SK_EEEEENS6_IJNS5_10UnderscoreES11_S11_EEEEENS5_13SM90_TMA_LOADENS5_14ComposedLayoutINS5_7SwizzleILi3ELi4ELi3EEENS5_18smem_ptr_flag_bitsILi16EEENSW_INS6_IJNSC_ILi8EEENSC_ILi64EEEEEENS6_IJS1B_SD_EEEEEEEvNS5_8identityES14_S1F_vS1G_EENS_8epilogue10collective18CollectiveEpilogueINS1I_30Sm90PtrArrayTmaWarpSpecializedILi4ELi2ELi16ELb1ELb0ELi2EEEJSI_NS6_IJSH_NSC_ILi32EEEEEENS_6half_tEPNS6_IJSD_lSK_EEES1P_S1R_NS1I_6fusion15FusionCallbacksIS1M_NS1S_17LinearCombinationIS1P_fS1P_fLNS_15FloatRoundStyleE2EEESI_S1O_JEEES14_NS15_IS17_S19_NSW_INS6_IJS1B_S1A_EEENS6_IJSD_S1B_EEEEEEENS5_17SM75_U16x8_LDSM_TENS5_14SM90_TMA_STOREES21_NS5_17SM90_U16x8_STSM_TENS5_9Copy_AtomIJNS5_17SM90_U32x4_STSM_NES1P_EEEvEEEvvEEEEvNT_6ParamsE --------------------------
	.section	.text._ZN7cutlass13device_kernelINS_4gemm6kernel13GemmUniversalINS1_17GroupProblemShapeIN4cute5tupleIJiiiEEEEENS1_10collective13CollectiveMmaINS1_39MainloopSm90ArrayTmaGmmaWarpSpecializedILi3ENS6_IJNS5_1CILi1EEESD_SD_EEENS1_43KernelPtrArrayTmaWarpSpecializedCooperativeEEENS6_IJNSC_ILi128EEESH_SH_EEENS_10bfloat16_tEPNS6_IJlSD_NSC_ILi0EEEEEESJ_SM_NS5_8TiledMMAINS5_8MMA_AtomIJNS5_4SM904GMMA28MMA_64x128x16_F32BF16BF16_SSILNSQ_5MajorE0ELSS_0ELNSQ_7ScaleInE1ELST_1EEEEEENS5_6LayoutINS6_IJNSC_ILi2EEESD_SD_EEENS6_IJSD_SK_SK_EEEEENS6_IJNS5_10UnderscoreES11_S11_EEEEENS5_13SM90_TMA_LOADENS5_14ComposedLayoutINS5_7SwizzleILi3ELi4ELi3EEENS5_18smem_ptr_flag_bitsILi16EEENSW_INS6_IJNSC_ILi8EEENSC_ILi64EEEEEENS6_IJS1B_SD_EEEEEEEvNS5_8identityES14_S1F_vS1G_EENS_8epilogue10collective18CollectiveEpilogueINS1I_30Sm90PtrArrayTmaWarpSpecializedILi4ELi2ELi16ELb1ELb0ELi2EEEJSI_NS6_IJSH_NSC_ILi32EEEEEENS_6half_tEPNS6_IJSD_lSK_EEES1P_S1R_NS1I_6fusion15FusionCallbacksIS1M_NS1S_17LinearCombinationIS1P_fS1P_fLNS_15FloatRoundStyleE2EEESI_S1O_JEEES14_NS15_IS17_S19_NSW_INS6_IJS1B_S1A_EEENS6_IJSD_S1B_EEEEEEENS5_17SM75_U16x8_LDSM_TENS5_14SM90_TMA_STOREES21_NS5_17SM90_U16x8_STSM_TENS5_9Copy_AtomIJNS5_17SM90_U32x4_STSM_NES1P_EEEvEEEvvEEEEvNT_6ParamsE,"ax",@progbits
	.align	128
.text._ZN7cutlass13device_kernelINS_4gemm6kernel13GemmUniversalINS1_17GroupProblemShapeIN4cute5tupleIJiiiEEEEENS1_10collective13CollectiveMmaINS1_39MainloopSm90ArrayTmaGmmaWarpSpecializedILi3ENS6_IJNS5_1CILi1EEESD_SD_EEENS1_43KernelPtrArrayTmaWarpSpecializedCooperativeEEENS6_IJNSC_ILi128EEESH_SH_EEENS_10bfloat16_tEPNS6_IJlSD_NSC_ILi0EEEEEESJ_SM_NS5_8TiledMMAINS5_8MMA_AtomIJNS5_4SM904GMMA28MMA_64x128x16_F32BF16BF16_SSILNSQ_5MajorE0ELSS_0ELNSQ_7ScaleInE1ELST_1EEEEEENS5_6LayoutINS6_IJNSC_ILi2EEESD_SD_EEENS6_IJSD_SK_SK_EEEEENS6_IJNS5_10UnderscoreES11_S11_EEEEENS5_13SM90_TMA_LOADENS5_14ComposedLayoutINS5_7SwizzleILi3ELi4ELi3EEENS5_18smem_ptr_flag_bitsILi16EEENSW_INS6_IJNSC_ILi8EEENSC_ILi64EEEEEENS6_IJS1B_SD_EEEEEEEvNS5_8identityES14_S1F_vS1G_EENS_8epilogue10collective18CollectiveEpilogueINS1I_30Sm90PtrArrayTmaWarpSpecializedILi4ELi2ELi16ELb1ELb0ELi2EEEJSI_NS6_IJSH_NSC_ILi32EEEEEENS_6half_tEPNS6_IJSD_lSK_EEES1P_S1R_NS1I_6fusion15FusionCallbacksIS1M_NS1S_17LinearCombinationIS1P_fS1P_fLNS_15FloatRoundStyleE2EEESI_S1O_JEEES14_NS15_IS17_S19_NSW_INS6_IJS1B_S1A_EEENS6_IJSD_S1B_EEEEEEENS5_17SM75_U16x8_LDSM_TENS5_14SM90_TMA_STOREES21_NS5_17SM90_U16x8_STSM_TENS5_9Copy_AtomIJNS5_17SM90_U32x4_STSM_NES1P_EEEvEEEvvEEEEvNT_6ParamsE:
        .type           _ZN7cutlass13device_kernelINS_4gemm6kernel13GemmUniversalINS1_17GroupProblemShapeIN4cute5tupleIJiiiEEEEENS1_10collective13CollectiveMmaINS1_39MainloopSm90ArrayTmaGmmaWarpSpecializedILi3ENS6_IJNS5_1CILi1EEESD_SD_EEENS1_43KernelPtrArrayTmaWarpSpecializedCooperativeEEENS6_IJNSC_ILi128EEESH_SH_EEENS_10bfloat16_tEPNS6_IJlSD_NSC_ILi0EEEEEESJ_SM_NS5_8TiledMMAINS5_8MMA_AtomIJNS5_4SM904GMMA28MMA_64x128x16_F32BF16BF16_SSILNSQ_5MajorE0ELSS_0ELNSQ_7ScaleInE1ELST_1EEEEEENS5_6LayoutINS6_IJNSC_ILi2EEESD_SD_EEENS6_IJSD_SK_SK_EEEEENS6_IJNS5_10UnderscoreES11_S11_EEEEENS5_13SM90_TMA_LOADENS5_14ComposedLayoutINS5_7SwizzleILi3ELi4ELi3EEENS5_18smem_ptr_flag_bitsILi16EEENSW_INS6_IJNSC_ILi8EEENSC_ILi64EEEEEENS6_IJS1B_SD_EEEEEEEvNS5_8identityES14_S1F_vS1G_EENS_8epilogue10collective18CollectiveEpilogueINS1I_30Sm90PtrArrayTmaWarpSpecializedILi4ELi2ELi16ELb1ELb0ELi2EEEJSI_NS6_IJSH_NSC_ILi32EEEEEENS_6half_tEPNS6_IJSD_lSK_EEES1P_S1R_NS1I_6fusion15FusionCallbacksIS1M_NS1S_17LinearCombinationIS1P_fS1P_fLNS_15FloatRoundStyleE2EEESI_S1O_JEEES14_NS15_IS17_S19_NSW_INS6_IJS1B_S1A_EEENS6_IJSD_S1B_EEEEEEENS5_17SM75_U16x8_LDSM_TENS5_14SM90_TMA_STOREES21_NS5_17SM90_U16x8_STSM_TENS5_9Copy_AtomIJNS5_17SM90_U32x4_STSM_NES1P_EEEvEEEvvEEEEvNT_6ParamsE,@function
        .size           _ZN7cutlass13device_kernelINS_4gemm6kernel13GemmUniversalINS1_17GroupProblemShapeIN4cute5tupleIJiiiEEEEENS1_10collective13CollectiveMmaINS1_39MainloopSm90ArrayTmaGmmaWarpSpecializedILi3ENS6_IJNS5_1CILi1EEESD_SD_EEENS1_43KernelPtrArrayTmaWarpSpecializedCooperativeEEENS6_IJNSC_ILi128EEESH_SH_EEENS_10bfloat16_tEPNS6_IJlSD_NSC_ILi0EEEEEESJ_SM_NS5_8TiledMMAINS5_8MMA_AtomIJNS5_4SM904GMMA28MMA_64x128x16_F32BF16BF16_SSILNSQ_5MajorE0ELSS_0ELNSQ_7ScaleInE1ELST_1EEEEEENS5_6LayoutINS6_IJNSC_ILi2EEESD_SD_EEENS6_IJSD_SK_SK_EEEEENS6_IJNS5_10UnderscoreES11_S11_EEEEENS5_13SM90_TMA_LOADENS5_14ComposedLayoutINS5_7SwizzleILi3ELi4ELi3EEENS5_18smem_ptr_flag_bitsILi16EEENSW_INS6_IJNSC_ILi8EEENSC_ILi64EEEEEENS6_IJS1B_SD_EEEEEEEvNS5_8identityES14_S1F_vS1G_EENS_8epilogue10collective18CollectiveEpilogueINS1I_30Sm90PtrArrayTmaWarpSpecializedILi4ELi2ELi16ELb1ELb0ELi2EEEJSI_NS6_IJSH_NSC_ILi32EEEEEENS_6half_tEPNS6_IJSD_lSK_EEES1P_S1R_NS1I_6fusion15FusionCallbacksIS1M_NS1S_17LinearCombinationIS1P_fS1P_fLNS_15FloatRoundStyleE2EEESI_S1O_JEEES14_NS15_IS17_S19_NSW_INS6_IJS1B_S1A_EEENS6_IJSD_S1B_EEEEEEENS5_17SM75_U16x8_LDSM_TENS5_14SM90_TMA_STOREES21_NS5_17SM90_U16x8_STSM_TENS5_9Copy_AtomIJNS5_17SM90_U32x4_STSM_NES1P_EEEvEEEvvEEEEvNT_6ParamsE,(.L_x_264 - _ZN7cutlass13device_kernelINS_4gemm6kernel13GemmUniversalINS1_17GroupProblemShapeIN4cute5tupleIJiiiEEEEENS1_10collective13CollectiveMmaINS1_39MainloopSm90ArrayTmaGmmaWarpSpecializedILi3ENS6_IJNS5_1CILi1EEESD_SD_EEENS1_43KernelPtrArrayTmaWarpSpecializedCooperativeEEENS6_IJNSC_ILi128EEESH_SH_EEENS_10bfloat16_tEPNS6_IJlSD_NSC_ILi0EEEEEESJ_SM_NS5_8TiledMMAINS5_8MMA_AtomIJNS5_4SM904GMMA28MMA_64x128x16_F32BF16BF16_SSILNSQ_5MajorE0ELSS_0ELNSQ_7ScaleInE1ELST_1EEEEEENS5_6LayoutINS6_IJNSC_ILi2EEESD_SD_EEENS6_IJSD_SK_SK_EEEEENS6_IJNS5_10UnderscoreES11_S11_EEEEENS5_13SM90_TMA_LOADENS5_14ComposedLayoutINS5_7SwizzleILi3ELi4ELi3EEENS5_18smem_ptr_flag_bitsILi16EEENSW_INS6_IJNSC_ILi8EEENSC_ILi64EEEEEENS6_IJS1B_SD_EEEEEEEvNS5_8identityES14_S1F_vS1G_EENS_8epilogue10collective18CollectiveEpilogueINS1I_30Sm90PtrArrayTmaWarpSpecializedILi4ELi2ELi16ELb1ELb0ELi2EEEJSI_NS6_IJSH_NSC_ILi32EEEEEENS_6half_tEPNS6_IJSD_lSK_EEES1P_S1R_NS1I_6fusion15FusionCallbacksIS1M_NS1S_17LinearCombinationIS1P_fS1P_fLNS_15FloatRoundStyleE2EEESI_S1O_JEEES14_NS15_IS17_S19_NSW_INS6_IJS1B_S1A_EEENS6_IJSD_S1B_EEEEEEENS5_17SM75_U16x8_LDSM_TENS5_14SM90_TMA_STOREES21_NS5_17SM90_U16x8_STSM_TENS5_9Copy_AtomIJNS5_17SM90_U32x4_STSM_NES1P_EEEvEEEvvEEEEvNT_6ParamsE)
        .other          _ZN7cutlass13device_kernelINS_4gemm6kernel13GemmUniversalINS1_17GroupProblemShapeIN4cute5tupleIJiiiEEEEENS1_10collective13CollectiveMmaINS1_39MainloopSm90ArrayTmaGmmaWarpSpecializedILi3ENS6_IJNS5_1CILi1EEESD_SD_EEENS1_43KernelPtrArrayTmaWarpSpecializedCooperativeEEENS6_IJNSC_ILi128EEESH_SH_EEENS_10bfloat16_tEPNS6_IJlSD_NSC_ILi0EEEEEESJ_SM_NS5_8TiledMMAINS5_8MMA_AtomIJNS5_4SM904GMMA28MMA_64x128x16_F32BF16BF16_SSILNSQ_5MajorE0ELSS_0ELNSQ_7ScaleInE1ELST_1EEEEEENS5_6LayoutINS6_IJNSC_ILi2EEESD_SD_EEENS6_IJSD_SK_SK_EEEEENS6_IJNS5_10UnderscoreES11_S11_EEEEENS5_13SM90_TMA_LOADENS5_14ComposedLayoutINS5_7SwizzleILi3ELi4ELi3EEENS5_18smem_ptr_flag_bitsILi16EEENSW_INS6_IJNSC_ILi8EEENSC_ILi64EEEEEENS6_IJS1B_SD_EEEEEEEvNS5_8identityES14_S1F_vS1G_EENS_8epilogue10collective18CollectiveEpilogueINS1I_30Sm90PtrArrayTmaWarpSpecializedILi4ELi2ELi16ELb1ELb0ELi2EEEJSI_NS6_IJSH_NSC_ILi32EEEEEENS_6half_tEPNS6_IJSD_lSK_EEES1P_S1R_NS1I_6fusion15FusionCallbacksIS1M_NS1S_17LinearCombinationIS1P_fS1P_fLNS_15FloatRoundStyleE2EEESI_S1O_JEEES14_NS15_IS17_S19_NSW_INS6_IJS1B_S1A_EEENS6_IJSD_S1B_EEEEEEENS5_17SM75_U16x8_LDSM_TENS5_14SM90_TMA_STOREES21_NS5_17SM90_U16x8_STSM_TENS5_9Copy_AtomIJNS5_17SM90_U32x4_STSM_NES1P_EEEvEEEvvEEEEvNT_6ParamsE,@"STO_CUDA_ENTRY STV_DEFAULT"
_ZN7cutlass13device_kernelINS_4gemm6kernel13GemmUniversalINS1_17GroupProblemShapeIN4cute5tupleIJiiiEEEEENS1_10collective13CollectiveMmaINS1_39MainloopSm90ArrayTmaGmmaWarpSpecializedILi3ENS6_IJNS5_1CILi1EEESD_SD_EEENS1_43KernelPtrArrayTmaWarpSpecializedCooperativeEEENS6_IJNSC_ILi128EEESH_SH_EEENS_10bfloat16_tEPNS6_IJlSD_NSC_ILi0EEEEEESJ_SM_NS5_8TiledMMAINS5_8MMA_AtomIJNS5_4SM904GMMA28MMA_64x128x16_F32BF16BF16_SSILNSQ_5MajorE0ELSS_0ELNSQ_7ScaleInE1ELST_1EEEEEENS5_6LayoutINS6_IJNSC_ILi2EEESD_SD_EEENS6_IJSD_SK_SK_EEEEENS6_IJNS5_10UnderscoreES11_S11_EEEEENS5_13SM90_TMA_LOADENS5_14ComposedLayoutINS5_7SwizzleILi3ELi4ELi3EEENS5_18smem_ptr_flag_bitsILi16EEENSW_INS6_IJNSC_ILi8EEENSC_ILi64EEEEEENS6_IJS1B_SD_EEEEEEEvNS5_8identityES14_S1F_vS1G_EENS_8epilogue10collective18CollectiveEpilogueINS1I_30Sm90PtrArrayTmaWarpSpecializedILi4ELi2ELi16ELb1ELb0ELi2EEEJSI_NS6_IJSH_NSC_ILi32EEEEEENS_6half_tEPNS6_IJSD_lSK_EEES1P_S1R_NS1I_6fusion15FusionCallbacksIS1M_NS1S_17LinearCombinationIS1P_fS1P_fLNS_15FloatRoundStyleE2EEESI_S1O_JEEES14_NS15_IS17_S19_NSW_INS6_IJS1B_S1A_EEENS6_IJSD_S1B_EEEEEEENS5_17SM75_U16x8_LDSM_TENS5_14SM90_TMA_STOREES21_NS5_17SM90_U16x8_STSM_TENS5_9Copy_AtomIJNS5_17SM90_U32x4_STSM_NES1P_EEEvEEEvvEEEEvNT_6ParamsE:
[----:B------:R-:W1:Y:S08]  /*0000*/  LDC R1, c[0x0][0x28] ;  /* 0x00000a00ff017b82 */ /* 0x000e700000000800 */
[----:B------:R-:W2:Y:S01]  /*0010*/  LDC.64 R6, c[0x0][0x918] ;  /* 0x00024600ff067b82 */ /* 0x000ea20000000a00 */
[----:B------:R-:W-:Y:S01]  /*0020*/  ULDC.64 UR56, c[0x0][0x208] ;  /* 0x0000820000387ab9 */ /* 0x000fe20000000a00 */
[----:B------:R-:W3:Y:S01]  /*0030*/  S2R R33, SR_TID.X ;  /* 0x0000000000217919 */ /* 0x000ee20000002100 */
[----:B------:R-:W-:Y:S01]  /*0040*/  ULDC UR4, c[0x0][0x910] ;  /* 0x0002440000047ab9 */ /* 0x000fe20000000800 */
[----:B------:R-:W-:Y:S01]  /*0050*/  ULDC.64 UR20, c[0x0][0x8d0] ;  /* 0x0002340000147ab9 */ /* 0x000fe20000000a00 */
[----:B------:R-:W-:Y:S01]  /*0060*/  ULDC.64 UR14, c[0x0][0x8c8] ;  /* 0x00023200000e7ab9 */ /* 0x000fe20000000a00 */
[----:B------:R-:W-:Y:S01]  /*0070*/  ULDC UR5, c[0x0][0x908] ;  /* 0x0002420000057ab9 */ /* 0x000fe20000000800 */
[----:B------:R-:W-:Y:S01]  /*0080*/  CS2R R8, SRZ ;  /* 0x0000000000087805 */ /* 0x000fe2000001ff00 */
[----:B------:R-:W-:Y:S01]  /*0090*/  S2UR UR40, SR_CTAID.X ;  /* 0x00000000002879c3 */ /* 0x000fe20000002500 */
[----:B------:R-:W-:Y:S01]  /*00a0*/  ULDC.64 UR22, c[0x0][0x8e8] ;  /* 0x00023a0000167ab9 */ /* 0x000fe20000000a00 */
[----:B------:R-:W-:Y:S01]  /*00b0*/  ULDC.64 UR16, c[0x0][0x8e0] ;  /* 0x0002380000107ab9 */ /* 0x000fe20000000a00 */
[----:B--2---:R-:W2:Y:S01]  /*00c0*/  LDG.E R2, desc[UR56][R6.64] ;  /* 0x0000003806027981 */ /* 0x004ea2000c1e1900 */
[----:B------:R-:W-:-:S03]  /*00d0*/  IMAD.U32 R3, RZ, RZ, UR4 ;  /* 0x00000004ff037e24 */ /* 0x000fc6000f8e00ff */
[----:B------:R-:W4:Y:S01]  /*00e0*/  LDG.E R0, desc[UR56][R6.64+0x4] ;  /* 0x0000043806007981 */ /* 0x000f22000c1e1900 */
[----:B---3--:R-:W-:-:S04]  /*00f0*/  LOP3.LUT R34, R33, 0x1f, RZ, 0xc0, !PT ;  /* 0x0000001f21227812 */ /* 0x008fc800078ec0ff */
[----:B------:R-:W-:Y:S01]  /*0100*/  ISETP.GE.AND P0, PT, R34, R3, PT ;  /* 0x000000032200720c */ /* 0x000fe20003f06270 */
[----:B------:R-:W3:Y:S01]  /*0110*/  S2UR UR4, SR_CTAID.Y ;  /* 0x00000000000479c3 */ /* 0x000ee20000002600 */
[----:B------:R-:W-:-:S04]  /*0120*/  UISETP.NE.U32.AND UP0, UPT, UR20, URZ, UPT ;  /* 0x0000003f1400728c */ /* 0x000fc8000bf05070 */
[----:B------:R-:W-:-:S07]  /*0130*/  UISETP.NE.AND.EX UP0, UPT, UR21, URZ, UPT, UP0 ;  /* 0x0000003f1500728c */ /* 0x000fce000bf05300 */
[----:B------:R-:W1:Y:S01]  /*0140*/  @!P0 LDC.64 R4, c[0x0][0x918] ;  /* 0x00024600ff048b82 */ /* 0x000e620000000a00 */
[----:B------:R-:W-:-:S03]  /*0150*/  UISETP.NE.AND UP3, UPT, UR5, 0x1, UPT ;  /* 0x000000010500788c */ /* 0x000fc6000bf65270 */
[----:B------:R-:W-:-:S08]  /*0160*/  @UP0 ULDC UR8, c[0x0][0x8dc] ;  /* 0x0002370000080ab9 */ /* 0x000fd00000000800 */
[----:B------:R-:W-:Y:S01]  /*0170*/  @UP3 ULDC UR12, c[0x0][0x10] ;  /* 0x00000400000c3ab9 */ /* 0x000fe20000000800 */
[----:B------:R-:W-:Y:S02]  /*0180*/  @UP3 UMOV UR5, URZ ;  /* 0x0000003f00053c82 */ /* 0x000fe40008000000 */
[----:B---3--:R-:W-:Y:S01]  /*0190*/  @UP3 UIMAD.WIDE.U32 UR12, UR40, UR12, UR4 ;  /* 0x0000000c280c32a5 */ /* 0x008fe2000f8e0004 */
[----:B------:R-:W-:Y:S01]  /*01a0*/  @UP3 UMOV UR9, URZ ;  /* 0x0000003f00093c82 */ /* 0x000fe20008000000 */
[----:B-1----:R-:W-:Y:S02]  /*01b0*/  @!P0 IMAD.WIDE.U32 R4, R34, 0xc, R4 ;  /* 0x0000000c22048825 */ /* 0x002fe400078e0004 */
[----:B------:R-:W-:-:S03]  /*01c0*/  @UP3 UIADD3 UR9, UR13, UR9, URZ ;  /* 0x000000090d093290 */ /* 0x000fc6000fffe03f */
[----:B------:R-:W-:Y:S01]  /*01d0*/  @UP3 UMOV UR10, UR12 ;  /* 0x0000000c000a3c82 */ /* 0x000fe20008000000 */
[----:B------:R1:W5:Y:S04]  /*01e0*/  @!P0 LDG.E R8, desc[UR56][R4.64] ;  /* 0x0000003804088981 */ /* 0x000368000c1e1900 */
[----:B------:R1:W5:Y:S01]  /*01f0*/  @!P0 LDG.E R9, desc[UR56][R4.64+0x4] ;  /* 0x0000043804098981 */ /* 0x000362000c1e1900 */
[----:B------:R-:W-:Y:S01]  /*0200*/  ISETP.NE.U32.AND P0, PT, RZ, UR22, PT ;  /* 0x00000016ff007c0c */ /* 0x000fe2000bf05070 */
[----:B------:R-:W-:Y:S01]  /*0210*/  @!UP3 ULDC UR5, c[0x0][0xc] ;  /* 0x000003000005bab9 */ /* 0x000fe20000000800 */
[----:B------:R-:W-:Y:S02]  /*0220*/  UMOV UR41, URZ ;  /* 0x0000003f00297c82 */ /* 0x000fe40008000000 */
[----:B------:R-:W-:Y:S01]  /*0230*/  ISETP.NE.AND.EX P0, PT, RZ, UR23, PT, P0 ;  /* 0x00000017ff007c0c */ /* 0x000fe2000bf05300 */
[----:B------:R-:W-:-:S07]  /*0240*/  @!UP3 UIMAD.WIDE.U32 UR4, UR5, UR4, UR40 ;  /* 0x000000040504b2a5 */ /* 0x000fce000f8e0028 */
[----:B------:R-:W-:Y:S01]  /*0250*/  @!UP3 UMOV UR9, UR5 ;  /* 0x000000050009bc82 */ /* 0x000fe20008000000 */
[----:B------:R-:W-:Y:S01]  /*0260*/  @!UP3 UMOV UR10, UR4 ;  /* 0x00000004000abc82 */ /* 0x000fe20008000000 */
[----:B--2---:R-:W-:-:S13]  /*0270*/  R2UR UR11, R2 ;  /* 0x00000000020b72ca */ /* 0x004fda00000e0000 */
[----:B------:R-:W-:-:S04]  /*0280*/  UIADD3 UR6, UP1, UR11, UR14, URZ ;  /* 0x0000000e0b067290 */ /* 0x000fc8000ff3e03f */
[----:B------:R-:W-:Y:S02]  /*0290*/  ULEA.HI.X.SX32 UR11, UR11, UR15, 0x1, UP1 ;  /* 0x0000000f0b0b7291 */ /* 0x000fe400088f0e3f */
[----:B------:R-:W-:Y:S01]  /*02a0*/  UIADD3 UR6, UP1, UR6, -0x1, URZ ;  /* 0xffffffff06067890 */ /* 0x000fe2000ff3e03f */
[----:B----4-:R-:W-:-:S03]  /*02b0*/  R2UR UR24, R0 ;  /* 0x00000000001872ca */ /* 0x010fc600000e0000 */
[----:B------:R-:W-:Y:S02]  /*02c0*/  UIADD3.X UR11, UR11, -0x1, URZ, UP1, !UPT ;  /* 0xffffffff0b0b7890 */ /* 0x000fe40008ffe43f */
[----:B------:R-:W-:-:S04]  /*02d0*/  @UP0 UIADD3 UR8, UP1, UR6, UR8, URZ ;  /* 0x0000000806080290 */ /* 0x000fc8000ff3e03f */
[----:B------:R-:W-:-:S04]  /*02e0*/  @UP0 UIADD3.X UR26, URZ, UR11, URZ, UP1, !UPT ;  /* 0x0000000b3f1a0290 */ /* 0x000fc80008ffe43f */
[----:B------:R-:W-:Y:S02]  /*02f0*/  @UP0 UIMAD.WIDE.U32 UR18, UR26, UR20, URZ ;  /* 0x000000141a1202a5 */ /* 0x000fe4000f8e003f */
[----:B------:R-:W-:Y:S02]  /*0300*/  @UP0 UIMAD.WIDE.U32 UR12, UR8, UR20, URZ ;  /* 0x00000014080c02a5 */ /* 0x000fe4000f8e003f */
[----:B------:R-:W-:Y:S02]  /*0310*/  @UP0 UIMAD.WIDE.U32 UR18, UP1, UR8, UR21, UR18 ;  /* 0x00000015081202a5 */ /* 0x000fe4000f820012 */
[----:B------:R-:W-:Y:S02]  /*0320*/  UIADD3 UR7, UP2, UR24, UR16, URZ ;  /* 0x0000001018077290 */ /* 0x000fe4000ff5e03f */
[----:B------:R-:W-:Y:S02]  /*0330*/  @UP0 UIADD3.X UR25, URZ, URZ, URZ, UP1, !UPT ;  /* 0x0000003f3f190290 */ /* 0x000fe40008ffe43f */
[----:B------:R-:W-:-:S02]  /*0340*/  @UP0 UIADD3 URZ, UP1, UR13, UR18, URZ ;  /* 0x000000120d3f0290 */ /* 0x000fc4000ff3e03f */
[----:B------:R-:W-:-:S03]  /*0350*/  ULEA.HI.X.SX32 UR8, UR24, UR17, 0x1, UP2 ;  /* 0x0000001118087291 */ /* 0x000fc600090f0e3f */
[----:B------:R-:W-:Y:S02]  /*0360*/  @UP0 UMOV UR24, UR19 ;  /* 0x0000001300180c82 */ /* 0x000fe40008000000 */
[----:B------:R-:W-:Y:S02]  /*0370*/  @UP0 UIMAD.WIDE.U32.X UR12, UR26, UR21, UR24, UP1 ;  /* 0x000000151a0c02a5 */ /* 0x000fe400088e0418 */
[----:B------:R-:W-:-:S04]  /*0380*/  UIADD3 UR19, UP1, UR7, -0x1, URZ ;  /* 0xffffffff07137890 */ /* 0x000fc8000ff3e03f */
[----:B------:R-:W-:Y:S01]  /*0390*/  UIADD3.X UR5, UR8, -0x1, URZ, UP1, !UPT ;  /* 0xffffffff08057890 */ /* 0x000fe20008ffe43f */
[----:B------:R-:W-:Y:S01]  /*03a0*/  @UP0 UMOV UR6, UR12 ;  /* 0x0000000c00060c82 */ /* 0x000fe20008000000 */
[----:B------:R-:W-:Y:S01]  /*03b0*/  @UP0 UMOV UR11, UR13 ;  /* 0x0000000d000b0c82 */ /* 0x000fe20008000000 */
[----:B-1----:R-:W-:Y:S09]  /*03c0*/  @!P0 BRA `(.L_x_0) ;  /* 0x00000000002c8947 */ /* 0x002ff20003800000 */
[----:B------:R-:W-:Y:S02]  /*03d0*/  ULDC UR7, c[0x0][0x8f4] ;  /* 0x00023d0000077ab9 */ /* 0x000fe40000000800 */
[----:B------:R-:W-:-:S04]  /*03e0*/  UIADD3 UR7, UP1, UR19, UR7, URZ ;  /* 0x0000000713077290 */ /* 0x000fc8000ff3e03f */
[----:B------:R-:W-:-:S04]  /*03f0*/  UIADD3.X UR8, URZ, UR5, URZ, UP1, !UPT ;  /* 0x000000053f087290 */ /* 0x000fc80008ffe43f */
[----:B------:R-:W-:-:S04]  /*0400*/  UIMAD.WIDE.U32 UR4, UR8, UR22, URZ ;  /* 0x00000016080472a5 */ /* 0x000fc8000f8e003f */
[----:B------:R-:W-:Y:S02]  /*0410*/  UIMAD.WIDE.U32 UR12, UP1, UR7, UR23, UR4 ;  /* 0x00000017070c72a5 */ /* 0x000fe4000f820004 */
[----:B------:R-:W-:Y:S02]  /*0420*/  UIMAD.WIDE.U32 UR4, UR7, UR22, URZ ;  /* 0x00000016070472a5 */ /* 0x000fe4000f8e003f */
[----:B------:R-:W-:Y:S02]  /*0430*/  UIADD3.X UR19, URZ, URZ, URZ, UP1, !UPT ;  /* 0x0000003f3f137290 */ /* 0x000fe40008ffe43f */
[----:B------:R-:W-:Y:S01]  /*0440*/  UIADD3 URZ, UP1, UR5, UR12, URZ ;  /* 0x0000000c053f7290 */ /* 0x000fe2000ff3e03f */
[----:B------:R-:W-:-:S03]  /*0450*/  UMOV UR18, UR13 ;  /* 0x0000000d00127c82 */ /* 0x000fc60008000000 */
[----:B------:R-:W-:-:S07]  /*0460*/  UIMAD.WIDE.U32.X UR4, UR8, UR23, UR18, UP1 ;  /* 0x00000017080472a5 */ /* 0x000fce00088e0412 */
[----:B------:R-:W-:-:S05]  /*0470*/  UMOV UR19, UR4 ;  /* 0x0000000400137c82 */ /* 0x000fca0008000000 */
.L_x_0:
[----:B------:R-:W-:Y:S01]  /*0480*/  ULDC UR8, c[0x0][0x934] ;  /* 0x00024d0000087ab9 */ /* 0x000fe20000000800 */
[----:B------:R-:W-:Y:S01]  /*0490*/  ULDC UR7, c[0x0][0x904] ;  /* 0x0002410000077ab9 */ /* 0x000fe20000000800 */
[----:B------:R-:W-:Y:S01]  /*04a0*/  ULDC UR4, c[0x0][0x938] ;  /* 0x00024e0000047ab9 */ /* 0x000fe20000000800 */
[----:B------:R-:W-:Y:S01]  /*04b0*/  USHF.L.U32 UR8, UR8, UR7, URZ ;  /* 0x0000000708087299 */ /* 0x000fe2000800063f */
[----:B------:R-:W-:Y:S01]  /*04c0*/  SHF.R.U32.HI R13, RZ, 0x5, R33 ;  /* 0x00000005ff0d7819 */ /* 0x000fe20000011621 */
[----:B------:R-:W-:Y:S01]  /*04d0*/  USHF.L.U32 UR7, UR4, UR7, URZ ;  /* 0x0000000704077299 */ /* 0x000fe2000800063f */
[----:B------:R-:W-:Y:S01]  /*04e0*/  ULDC UR18, c[0x0][0x8d8] ;  /* 0x0002360000127ab9 */ /* 0x000fe20000000800 */
[----:B------:R-:W-:Y:S02]  /*04f0*/  ULDC UR28, c[0x0][0x8f0] ;  /* 0x00023c00001c7ab9 */ /* 0x000fe40000000800 */
[----:B------:R-:W-:Y:S01]  /*0500*/  IMAD.U32 R10, RZ, RZ, UR8 ;  /* 0x00000008ff0a7e24 */ /* 0x000fe2000f8e00ff */
[----:B------:R-:W-:Y:S01]  /*0510*/  USHF.R.U64 UR11, UR6, UR18, UR11 ;  /* 0x00000012060b7299 */ /* 0x000fe2000800120b */
[----:B------:R-:W-:Y:S01]  /*0520*/  IMAD.U32 R11, RZ, RZ, UR7 ;  /* 0x00000007ff0b7e24 */ /* 0x000fe2000f8e00ff */
[----:B------:R-:W-:-:S02]  /*0530*/  USHF.R.U64 UR6, UR19, UR28, UR5 ;  /* 0x0000001c13067299 */ /* 0x000fc40008001205 */
[----:B------:R-:W-:Y:S01]  /*0540*/  IABS R0, R10 ;  /* 0x0000000a00007213 */ /* 0x000fe20000000000 */
[----:B------:R-:W-:Y:S01]  /*0550*/  UIADD3 UR11, UR11, -0x1, UR8 ;  /* 0xffffffff0b0b7890 */ /* 0x000fe2000fffe008 */
[----:B------:R-:W-:Y:S01]  /*0560*/  IABS R2, R11 ;  /* 0x0000000b00027213 */ /* 0x000fe20000000000 */
[----:B------:R-:W-:Y:S01]  /*0570*/  UIADD3 UR6, UR6, -0x1, UR7 ;  /* 0xffffffff06067890 */ /* 0x000fe2000fffe007 */
[----:B------:R-:W-:Y:S01]  /*0580*/  R2UR UR27, R0 ;  /* 0x00000000001b72ca */ /* 0x000fe200000e0000 */
[----:B------:R-:W-:Y:S01]  /*0590*/  UMOV UR4, URZ ;  /* 0x0000003f00047c82 */ /* 0x000fe20008000000 */
[----:B------:R-:W-:Y:S01]  /*05a0*/  UISETP.GE.AND UP5, UPT, UR11, URZ, UPT ;  /* 0x0000003f0b00728c */ /* 0x000fe2000bfa6270 */
[----:B------:R-:W-:Y:S01]  /*05b0*/  IMAD.MOV.U32 R0, RZ, RZ, R2 ;  /* 0x000000ffff007224 */ /* 0x000fe200078e0002 */
[----:B------:R-:W-:Y:S01]  /*05c0*/  UISETP.NE.AND UP4, UPT, UR8, URZ, UPT ;  /* 0x0000003f0800728c */ /* 0x000fe2000bf85270 */
[----:B------:R-:W-:-:S03]  /*05d0*/  UMOV UR53, 0x1 ;  /* 0x0000000100357882 */ /* 0x000fc60000000000 */
[----:B------:R-:W-:-:S05]  /*05e0*/  R2UR UR26, R0 ;  /* 0x00000000001a72ca */ /* 0x000fca00000e0000 */
[----:B------:R-:W1:Y:S08]  /*05f0*/  I2F.RP R0, UR27 ;  /* 0x0000001b00007d06 */ /* 0x000e700008209400 */
[----:B------:R-:W2:Y:S08]  /*0600*/  I2F.RP R4, UR26 ;  /* 0x0000001a00047d06 */ /* 0x000eb00008209400 */
[----:B-1----:R-:W1:Y:S08]  /*0610*/  MUFU.RCP R0, R0 ;  /* 0x0000000000007308 */ /* 0x002e700000001000 */
[----:B--2---:R-:W2:Y:S01]  /*0620*/  MUFU.RCP R4, R4 ;  /* 0x0000000400047308 */ /* 0x004ea20000001000 */
[----:B-1----:R-:W-:-:S02]  /*0630*/  VIADD R2, R0, 0xffffffe ;  /* 0x0ffffffe00027836 */ /* 0x002fc40000000000 */
[----:B------:R-:W-:-:S05]  /*0640*/  IMAD.U32 R0, RZ, RZ, UR11 ;  /* 0x0000000bff007e24 */ /* 0x000fca000f8e00ff */
[----:B------:R-:W1:Y:S01]  /*0650*/  F2I.FTZ.U32.TRUNC.NTZ R2, R2 ;  /* 0x0000000200027305 */ /* 0x000e62000021f000 */
[----:B------:R-:W-:Y:S01]  /*0660*/  IABS R0, R0 ;  /* 0x0000000000007213 */ /* 0x000fe20000000000 */
[----:B--2---:R-:W-:Y:S01]  /*0670*/  VIADD R5, R4, 0xffffffe ;  /* 0x0ffffffe04057836 */ /* 0x004fe20000000000 */
[----:B------:R-:W-:Y:S02]  /*0680*/  IABS R4, R10 ;  /* 0x0000000a00047213 */ /* 0x000fe40000000000 */
[----:B------:R-:W-:-:S03]  /*0690*/  R2UR UR31, R0 ;  /* 0x00000000001f72ca */ /* 0x000fc600000e0000 */
[----:B------:R-:W2:Y:S01]  /*06a0*/  F2I.FTZ.U32.TRUNC.NTZ R5, R5 ;  /* 0x0000000500057305 */ /* 0x000ea2000021f000 */
[----:B------:R-:W-:Y:S01]  /*06b0*/  IMAD.MOV R4, RZ, RZ, -R4 ;  /* 0x000000ffff047224 */ /* 0x000fe200078e0a04 */
[----:B-1----:R-:W-:Y:S01]  /*06c0*/  R2UR UR5, R2 ;  /* 0x00000000020572ca */ /* 0x002fe200000e0000 */
[----:B------:R-:W-:Y:S01]  /*06d0*/  IMAD.U32 R2, RZ, RZ, UR6 ;  /* 0x00000006ff027e24 */ /* 0x000fe2000f8e00ff */
[----:B--2---:R-:W-:-:S04]  /*06e0*/  R2UR UR13, R5 ;  /* 0x00000000050d72ca */ /* 0x004fc800000e0000 */
[----:B------:R-:W-:Y:S01]  /*06f0*/  IABS R5, R2 ;  /* 0x0000000200057213 */ /* 0x000fe20000000000 */
[----:B------:R-:W-:Y:S01]  /*0700*/  IMAD.MOV.U32 R2, RZ, RZ, R4 ;  /* 0x000000ffff027224 */ /* 0x000fe200078e0004 */
[----:B------:R-:W-:-:S05]  /*0710*/  IABS R4, R11 ;  /* 0x0000000b00047213 */ /* 0x000fca0000000000 */
[----:B------:R-:W-:Y:S01]  /*0720*/  UIADD3 UR12, URZ, -UR5, URZ ;  /* 0x800000053f0c7290 */ /* 0x000fe2000fffe03f */
[----:B------:R-:W-:Y:S01]  /*0730*/  IMAD.MOV.U32 R0, RZ, RZ, R5 ;  /* 0x000000ffff007224 */ /* 0x000fe200078e0005 */
[----:B------:R-:W-:Y:S02]  /*0740*/  R2UR UR29, R2 ;  /* 0x00000000021d72ca */ /* 0x000fe400000e0000 */
[----:B------:R-:W-:Y:S01]  /*0750*/  UIMAD UR12, UR12, UR27, URZ ;  /* 0x0000001b0c0c72a4 */ /* 0x000fe2000f8e023f */
[----:B------:R-:W-:Y:S01]  /*0760*/  IMAD.MOV R4, RZ, RZ, -R4 ;  /* 0x000000ffff047224 */ /* 0x000fe200078e0a04 */
[----:B------:R-:W1:Y:S01]  /*0770*/  SHFL.IDX PT, R2, R13, RZ, 0x1f ;  /* 0x00001fff0d027589 */ /* 0x000e6200000e0000 */
[----:B------:R-:W-:Y:S01]  /*0780*/  R2UR UR32, R0 ;  /* 0x00000000002072ca */ /* 0x000fe200000e0000 */
[----:B------:R-:W-:Y:S01]  /*0790*/  UIADD3 UR24, URZ, -UR13, URZ ;  /* 0x8000000d3f187290 */ /* 0x000fe2000fffe03f */
[----:B------:R-:W-:Y:S01]  /*07a0*/  IMAD.MOV.U32 R0, RZ, RZ, R4 ;  /* 0x000000ffff007224 */ /* 0x000fe200078e0004 */
[----:B------:R-:W-:-:S02]  /*07b0*/  UIMAD.WIDE.U32 UR4, UR5, UR12, UR4 ;  /* 0x0000000c050472a5 */ /* 0x000fc4000f8e0004 */
[----:B------:R-:W-:Y:S01]  /*07c0*/  UIMAD UR24, UR24, UR26, URZ ;  /* 0x0000001a181872a4 */ /* 0x000fe2000f8e023f */
[----:B------:R-:W-:Y:S01]  /*07d0*/  UMOV UR12, URZ ;  /* 0x0000003f000c7c82 */ /* 0x000fe20008000000 */
[----:B------:R-:W-:Y:S02]  /*07e0*/  R2UR UR30, R0 ;  /* 0x00000000001e72ca */ /* 0x000fe400000e0000 */
[----:B------:R-:W-:Y:S01]  /*07f0*/  UIMAD.WIDE.U32 UR24, UR13, UR24, UR12 ;  /* 0x000000180d1872a5 */ /* 0x000fe2000f8e000c */
[----:B------:R-:W-:Y:S02]  /*0800*/  SHF.R.U32.HI R0, RZ, 0x7, R33 ;  /* 0x00000007ff007819 */ /* 0x000fe40000011621 */
[----:B------:R-:W-:Y:S02]  /*0810*/  UMOV UR13, UR5 ;  /* 0x00000005000d7c82 */ /* 0x000fe40008000000 */
[----:B------:R-:W-:Y:S02]  /*0820*/  UIMAD.WIDE.U32 UR4, UR13, UR31, URZ ;  /* 0x0000001f0d0472a5 */ /* 0x000fe4000f8e003f */
[----:B------:R-:W-:Y:S01]  /*0830*/  UMOV UR19, UR25 ;  /* 0x0000001900137c82 */ /* 0x000fe20008000000 */
[----:B------:R-:W2:Y:S01]  /*0840*/  SHFL.IDX PT, R0, R0, RZ, 0x1f ;  /* 0x00001fff00007589 */ /* 0x000ea200000e0000 */
[----:B------:R-:W-:-:S02]  /*0850*/  UIMAD UR5, UR5, UR29, UR31 ;  /* 0x0000001d050572a4 */ /* 0x000fc4000f8e021f */
[----:B------:R-:W-:Y:S02]  /*0860*/  UIMAD.WIDE.U32 UR24, UR19, UR32, URZ ;  /* 0x00000020131872a5 */ /* 0x000fe4000f8e003f */
[----:B------:R-:W-:Y:S01]  /*0870*/  UISETP.GT.U32.AND UP1, UPT, UR27, UR5, UPT ;  /* 0x000000051b00728c */ /* 0x000fe2000bf24070 */
[----:B-1----:R-:W-:Y:S01]  /*0880*/  R2UR UR33, R2 ;  /* 0x00000000022172ca */ /* 0x002fe200000e0000 */
[----:B------:R-:W-:Y:S02]  /*0890*/  UIMAD UR25, UR25, UR30, UR32 ;  /* 0x0000001e191972a4 */ /* 0x000fe4000f8e0220 */
[----:B------:R-:W-:Y:S02]  /*08a0*/  ULOP3.LUT UR31, URZ, UR8, URZ, 0x33, !UPT ;  /* 0x000000083f1f7292 */ /* 0x000fe4000f8e333f */
[----:B------:R-:W-:Y:S02]  /*08b0*/  UISETP.GT.U32.AND UP2, UPT, UR26, UR25, UPT ;  /* 0x000000191a00728c */ /* 0x000fe4000bf44070 */
[----:B------:R-:W-:-:S03]  /*08c0*/  ULOP3.LUT UR32, URZ, UR7, URZ, 0x33, !UPT ;  /* 0x000000073f207292 */ /* 0x000fc6000f8e333f */
[----:B------:R-:W-:-:S03]  /*08d0*/  @!UP1 UIADD3 UR5, UR5, -UR27, URZ ;  /* 0x8000001b05059290 */ /* 0x000fc6000fffe03f */
[----:B------:R-:W-:Y:S02]  /*08e0*/  USHF.R.S32.HI UR4, URZ, 0x1f, UR33 ;  /* 0x0000001f3f047899 */ /* 0x000fe40008011421 */
[----:B------:R-:W-:Y:S01]  /*08f0*/  ISETP.NE.AND P1, PT, RZ, UR33, PT ;  /* 0x00000021ff007c0c */ /* 0x000fe2000bf25270 */
[----:B------:R-:W-:Y:S02]  /*0900*/  UISETP.GT.U32.AND UP6, UPT, UR27, UR5, UPT ;  /* 0x000000051b00728c */ /* 0x000fe4000bfc4070 */
[----:B------:R-:W-:Y:S01]  /*0910*/  @!UP2 UIADD3 UR25, UR25, -UR26, URZ ;  /* 0x8000001a1919a290 */ /* 0x000fe2000fffe03f */
[----:B--2---:R-:W-:Y:S01]  /*0920*/  R2UR UR12, R0 ;  /* 0x00000000000c72ca */ /* 0x004fe200000e0000 */
[----:B------:R-:W-:Y:S02]  /*0930*/  UISETP.NE.AND UP2, UPT, UR7, URZ, UPT ;  /* 0x0000003f0700728c */ /* 0x000fe4000bf45270 */
[----:B------:R-:W-:Y:S02]  /*0940*/  UISETP.GT.U32.AND UP1, UPT, UR26, UR25, UPT ;  /* 0x000000191a00728c */ /* 0x000fe4000bf24070 */
[----:B------:R-:W-:-:S03]  /*0950*/  ULEA.HI UR4, UR4, UR33, URZ, 0x2 ;  /* 0x0000002104047291 */ /* 0x000fc6000f8f103f */
[----:B------:R-:W-:Y:S02]  /*0960*/  @!UP6 UIADD3 UR5, UR5, -UR27, URZ ;  /* 0x8000001b0505e290 */ /* 0x000fe4000fffe03f */
[----:B------:R-:W-:Y:S02]  /*0970*/  UISETP.GE.AND UP6, UPT, UR6, URZ, UPT ;  /* 0x0000003f0600728c */ /* 0x000fe4000bfc6270 */
[----:B------:R-:W-:Y:S02]  /*0980*/  @!UP5 UIADD3 UR5, -UR5, URZ, URZ ;  /* 0x0000003f0505d290 */ /* 0x000fe4000fffe13f */
[----:B------:R-:W-:Y:S02]  /*0990*/  @!UP1 UIADD3 UR25, UR25, -UR26, URZ ;  /* 0x8000001a19199290 */ /* 0x000fe4000fffe03f */
[----:B------:R-:W-:Y:S02]  /*09a0*/  USEL UR5, UR31, UR5, !UP4 ;  /* 0x000000051f057287 */ /* 0x000fe4000e000000 */
[----:B------:R-:W-:-:S02]  /*09b0*/  ULOP3.LUT UR4, UR4, 0xfffffffc, URZ, 0xc0, !UPT ;  /* 0xfffffffc04047892 */ /* 0x000fc4000f8ec03f */
[----:B------:R-:W-:Y:S02]  /*09c0*/  UIADD3 UR5, UR11, -UR5, URZ ;  /* 0x800000050b057290 */ /* 0x000fe4000fffe03f */
[----:B------:R-:W-:Y:S02]  /*09d0*/  @!UP6 UIADD3 UR25, -UR25, URZ, URZ ;  /* 0x0000003f1919e290 */ /* 0x000fe4000fffe13f */
[----:B------:R-:W-:Y:S02]  /*09e0*/  UIADD3 UR54, UR33, -UR4, URZ ;  /* 0x8000000421367290 */ /* 0x000fe4000fffe03f */
[----:B------:R-:W-:Y:S02]  /*09f0*/  USEL UR25, UR32, UR25, !UP2 ;  /* 0x0000001920197287 */ /* 0x000fe4000d000000 */
[----:B------:R-:W-:Y:S02]  /*0a00*/  UISETP.NE.AND UP1, UPT, UR12, URZ, UPT ;  /* 0x0000003f0c00728c */ /* 0x000fe4000bf25270 */
[----:B------:R-:W-:-:S02]  /*0a10*/  UIADD3 UR25, UR6, -UR25, URZ ;  /* 0x8000001906197290 */ /* 0x000fc4000fffe03f */
[----:B------:R-:W-:Y:S02]  /*0a20*/  UISETP.EQ.AND UP5, UPT, UR54, 0x3, !UP1 ;  /* 0x000000033600788c */ /* 0x000fe4000cfa2270 */
[----:B------:R-:W-:Y:S02]  /*0a30*/  UIMAD UR24, UR5, UR25, URZ ;  /* 0x00000019051872a4 */ /* 0x000fe4000f8e023f */
[----:B------:R-:W-:Y:S02]  /*0a40*/  USEL UR4, UR25, UR5, !UP3 ;  /* 0x0000000519047287 */ /* 0x000fe4000d800000 */
[----:B------:R-:W-:Y:S02]  /*0a50*/  USHF.R.S32.HI UR25, URZ, 0x1f, UR24 ;  /* 0x0000001f3f197899 */ /* 0x000fe40008011418 */
[----:B------:R-:W-:Y:S01]  /*0a60*/  USHF.R.S32.HI UR5, URZ, 0x1f, UR4 ;  /* 0x0000001f3f057899 */ /* 0x000fe20008011404 */
[----:B------:R-:W-:Y:S01]  /*0a70*/  IMAD.U32 R6, RZ, RZ, UR24 ;  /* 0x00000018ff067e24 */ /* 0x000fe2000f8e00ff */
[----:B------:R-:W-:Y:S01]  /*0a80*/  USEL UR53, UR53, 0x2, UP5 ;  /* 0x0000000235357887 */ /* 0x000fe2000a800000 */
[----:B------:R-:W-:-:S02]  /*0a90*/  IMAD.U32 R4, RZ, RZ, UR4 ;  /* 0x00000004ff047e24 */ /* 0x000fc4000f8e00ff */
[----:B------:R-:W-:Y:S02]  /*0aa0*/  IMAD.U32 R7, RZ, RZ, UR25 ;  /* 0x00000019ff077e24 */ /* 0x000fe4000f8e00ff */
[----:B------:R-:W-:Y:S01]  /*0ab0*/  IMAD.U32 R5, RZ, RZ, UR5 ;  /* 0x00000005ff057e24 */ /* 0x000fe2000f8e00ff */
[----:B------:R-:W-:Y:S06]  /*0ac0*/  @P1 BRA `(.L_x_1) ;  /* 0x0000000000841947 */ /* 0x000fec0003800000 */
[----:B------:R-:W-:Y:S01]  /*0ad0*/  ELECT P1, URZ, PT ;  /* 0x00000000003f782f */ /* 0x000fe20003820000 */
[----:B------:R-:W-:-:S12]  /*0ae0*/  BSSY B0, `(.L_x_1) ;  /* 0x000001f000007945 */ /* 0x000fd80003800000 */
[----:B------:R-:W-:Y:S05]  /*0af0*/  @!P1 BRA `(.L_x_2) ;  /* 0x0000000000749947 */ /* 0x000fea0003800000 */
[----:B------:R-:W1:Y:S01]  /*0b00*/  S2UR UR6, SR_CgaCtaId ;  /* 0x00000000000679c3 */ /* 0x000e620000008800 */
[----:B------:R-:W-:Y:S01]  /*0b10*/  UMOV UR4, 0x400 ;  /* 0x0000040000047882 */ /* 0x000fe20000000000 */
[----:B------:R-:W-:Y:S01]  /*0b20*/  UMOV UR5, 0x1 ;  /* 0x0000000100057882 */ /* 0x000fe20000000000 */
[----:B------:R-:W-:Y:S02]  /*0b30*/  UMOV UR24, 0x140 ;  /* 0x0000014000187882 */ /* 0x000fe40000000000 */
[----:B------:R-:W-:-:S04]  /*0b40*/  UIADD3 UR24, -UR24, 0x100000, URZ ;  /* 0x0010000018187890 */ /* 0x000fc8000fffe13f */
[----:B------:R-:W-:Y:S02]  /*0b50*/  USHF.L.U32 UR25, UR24, 0xb, URZ ;  /* 0x0000000b18197899 */ /* 0x000fe4000800063f */
[----:B------:R-:W-:Y:S02]  /*0b60*/  USHF.L.U32 UR24, UR24, 0x1, URZ ;  /* 0x0000000118187899 */ /* 0x000fe4000800063f */
[----:B-1----:R-:W-:Y:S02]  /*0b70*/  ULEA UR6, UR6, UR4, 0x18 ;  /* 0x0000000406067291 */ /* 0x002fe4000f8ec03f */
[----:B------:R-:W-:-:S04]  /*0b80*/  UIADD3 UR4, -UR5, 0x100000, URZ ;  /* 0x0010000005047890 */ /* 0x000fc8000fffe13f */
[----:B------:R-:W-:Y:S02]  /*0b90*/  USHF.L.U32 UR5, UR4, 0xb, URZ ;  /* 0x0000000b04057899 */ /* 0x000fe4000800063f */
[----:B------:R-:W-:Y:S01]  /*0ba0*/  USHF.L.U32 UR4, UR4, 0x1, URZ ;  /* 0x0000000104047899 */ /* 0x000fe2000800063f */
[----:B------:R-:W1:Y:S11]  /*0bb0*/  FENCE.VIEW.ASYNC.S ;  /* 0x00000000000073c6 */ /* 0x000e760000000000 */
[----:B-1----:R1:W2:Y:S01]  /*0bc0*/  SYNCS.EXCH.64 URZ, [UR6+0x38400], UR4 ;  /* 0x03840004063f75b2 */ /* 0x0022a20008000100 */
[----:B------:R1:W3:Y:S01]  /*0bd0*/  SYNCS.EXCH.64 URZ, [UR6+0x38440], UR24 ;  /* 0x03844018063f75b2 */ /* 0x0002e20008000100 */
[----:B------:R1:W4:Y:S01]  /*0be0*/  SYNCS.EXCH.64 URZ, [UR6+0x38408], UR4 ;  /* 0x03840804063f75b2 */ /* 0x0003220008000100 */
[----:B------:R1:W1:Y:S01]  /*0bf0*/  SYNCS.EXCH.64 URZ, [UR6+0x38448], UR24 ;  /* 0x03844818063f75b2 */ /* 0x0002620008000100 */
        /* <DEDUP_REMOVED lines=12> */
[----:B------:R-:W-:Y:S01]  /*0cc0*/  NOP ;  /* 0x0000000000007918 */ /* 0x000fe20000000000 */
.L_x_2:
[----:B-1----:R-:W-:Y:S05]  /*0cd0*/  BSYNC B0 ;  /* 0x0000000000007941 */ /* 0x002fea0003800000 */
.L_x_1:
[----:B------:R-:W1:Y:S01]  /*0ce0*/  SHFL.IDX PT, R0, R13, RZ, 0x1f ;  /* 0x00001fff0d007589 */ /* 0x000e6200000e0000 */
[----:B------:R-:W-:Y:S01]  /*0cf0*/  UIADD3 UR33, UR12, -0x1, URZ ;  /* 0xffffffff0c217890 */ /* 0x000fe2000fffe03f */
[----:B------:R-:W-:Y:S01]  /*0d00*/  NOP ;  /* 0x0000000000007918 */ /* 0x000fe20000000000 */
[----:B------:R-:W-:Y:S02]  /*0d10*/  UISETP.LT.U32.AND UP6, UPT, UR54, 0x2, !UP1 ;  /* 0x000000023600788c */ /* 0x000fe4000cfc1070 */
[----:B------:R-:W-:Y:S02]  /*0d20*/  UISETP.GE.U32.AND UP5, UPT, UR33, 0x2, UPT ;  /* 0x000000022100788c */ /* 0x000fe4000bfa6070 */
[----:B------:R-:W-:-:S04]  /*0d30*/  USEL UR52, URZ, 0x1, !UP6 ;  /* 0x000000013f347887 */ /* 0x000fc8000f000000 */
[----:B------:R-:W-:Y:S01]  /*0d40*/  USEL UR52, UR52, 0x2, UP5 ;  /* 0x0000000234347887 */ /* 0x000fe2000a800000 */
[----:B-1----:R-:W-:-:S13]  /*0d50*/  ISETP.NE.AND P1, PT, R0, RZ, PT ;  /* 0x000000ff0000720c */ /* 0x002fda0003f25270 */
[----:B------:R-:W-:Y:S05]  /*0d60*/  @P1 BRA `(.L_x_3) ;  /* 0x0000000000501947 */ /* 0x000fea0003800000 */
[----:B------:R-:W1:Y:S01]  /*0d70*/  S2UR UR5, SR_CgaCtaId ;  /* 0x00000000000579c3 */ /* 0x000e620000008800 */
[----:B------:R-:W-:Y:S01]  /*0d80*/  UMOV UR4, 0x400 ;  /* 0x0000040000047882 */ /* 0x000fe20000000000 */
[----:B------:R-:W-:Y:S01]  /*0d90*/  UMOV UR24, 0x1 ;  /* 0x0000000100187882 */ /* 0x000fe20000000000 */
[----:B------:R-:W-:Y:S01]  /*0da0*/  UMOV UR11, 0x100 ;  /* 0x00000100000b7882 */ /* 0x000fe20000000000 */
[----:B------:R-:W-:-:S04]  /*0db0*/  UIADD3 UR24, -UR24, 0x100000, URZ ;  /* 0x0010000018187890 */ /* 0x000fc8000fffe13f */
[----:B------:R-:W-:Y:S02]  /*0dc0*/  USHF.L.U32 UR25, UR24, 0xb, URZ ;  /* 0x0000000b18197899 */ /* 0x000fe4000800063f */
[----:B------:R-:W-:Y:S01]  /*0dd0*/  USHF.L.U32 UR24, UR24, 0x1, URZ ;  /* 0x0000000118187899 */ /* 0x000fe2000800063f */
[----:B------:R-:W-:Y:S01]  /*0de0*/  ELECT P1, URZ, PT ;  /* 0x00000000003f782f */ /* 0x000fe20003820000 */
[----:B-1----:R-:W-:Y:S02]  /*0df0*/  ULEA UR6, UR5, UR4, 0x18 ;  /* 0x0000000405067291 */ /* 0x002fe4000f8ec03f */
[----:B------:R-:W-:-:S04]  /*0e00*/  UIADD3 UR4, -UR11, 0x100000, URZ ;  /* 0x001000000b047890 */ /* 0x000fc8000fffe13f */
[----:B------:R-:W-:Y:S02]  /*0e10*/  USHF.L.U32 UR5, UR4, 0xb, URZ ;  /* 0x0000000b04057899 */ /* 0x000fe4000800063f */
[----:B------:R-:W-:Y:S01]  /*0e20*/  USHF.L.U32 UR4, UR4, 0x1, URZ ;  /* 0x0000000104047899 */ /* 0x000fe2000800063f */
[----:B------:R-:W1:Y:S03]  /*0e30*/  FENCE.VIEW.ASYNC.S ;  /* 0x00000000000073c6 */ /* 0x000e660000000000 */
[----:B-1----:R1:W1:Y:S08]  /*0e40*/  SYNCS.EXCH.64 URZ, [UR6+0x38480], UR24 ;  /* 0x03848018063f75b2 */ /* 0x0022700008000100 */
[----:B------:R1:W1:Y:S01]  /*0e50*/  SYNCS.EXCH.64 URZ, [UR6+0x38498], UR4 ;  /* 0x03849804063f75b2 */ /* 0x0002620008000100 */
[----:B------:R1:W1:Y:S01]  /*0e60*/  SYNCS.EXCH.64 URZ, [UR6+0x38488], UR24 ;  /* 0x03848818063f75b2 */ /* 0x0002620008000100 */
[----:B------:R1:W1:Y:S01]  /*0e70*/  SYNCS.EXCH.64 URZ, [UR6+0x384a0], UR4 ;  /* 0x0384a004063f75b2 */ /* 0x0002620008000100 */
[----:B------:R1:W1:Y:S01]  /*0e80*/  SYNCS.EXCH.64 URZ, [UR6+0x38490], UR24 ;  /* 0x03849018063f75b2 */ /* 0x0002620008000100 */
[----:B------:R1:W1:Y:S01]  /*0e90*/  SYNCS.EXCH.64 URZ, [UR6+0x384a8], UR4 ;  /* 0x0384a804063f75b2 */ /* 0x0002620008000100 */
[----:B------:R-:W-:Y:S01]  /*0ea0*/  NOP ;  /* 0x0000000000007918 */ /* 0x000fe20000000000 */
.L_x_3:
[----:B------:R-:W2:Y:S01]  /*0eb0*/  SHFL.IDX PT, R0, R13, RZ, 0x1f ;  /* 0x00001fff0d007589 */ /* 0x000ea200000e0000 */
[----:B------:R-:W-:Y:S01]  /*0ec0*/  UISETP.EQ.AND UP6, UPT, UR54, 0x2, !UP1 ;  /* 0x000000023600788c */ /* 0x000fe2000cfc2270 */
[----:B------:R-:W-:-:S03]  /*0ed0*/  NOP ;  /* 0x0000000000007918 */ /* 0x000fc60000000000 */
[----:B------:R-:W-:-:S04]  /*0ee0*/  USEL UR51, URZ, 0x1, !UP6 ;  /* 0x000000013f337887 */ /* 0x000fc8000f000000 */
[----:B------:R-:W-:Y:S01]  /*0ef0*/  USEL UR51, UR51, 0x2, UP5 ;  /* 0x0000000233337887 */ /* 0x000fe2000a800000 */
[----:B--2---:R-:W-:-:S13]  /*0f00*/  ISETP.NE.AND P1, PT, R0, RZ, PT ;  /* 0x000000ff0000720c */ /* 0x004fda0003f25270 */
[----:B------:R-:W-:Y:S05]  /*0f10*/  @P1 BRA `(.L_x_4) ;  /* 0x0000000000581947 */ /* 0x000fea0003800000 */
[----:B-1----:R-:W1:Y:S01]  /*0f20*/  S2UR UR5, SR_CgaCtaId ;  /* 0x00000000000579c3 */ /* 0x002e620000008800 */
[----:B------:R-:W-:Y:S01]  /*0f30*/  UMOV UR4, 0x400 ;  /* 0x0000040000047882 */ /* 0x000fe20000000000 */
[----:B------:R-:W-:Y:S01]  /*0f40*/  UMOV UR11, 0x20 ;  /* 0x00000020000b7882 */ /* 0x000fe20000000000 */
[----:B------:R-:W-:Y:S01]  /*0f50*/  UMOV UR24, 0x100 ;  /* 0x0000010000187882 */ /* 0x000fe20000000000 */
[----:B------:R-:W-:Y:S01]  /*0f60*/  ELECT P1, URZ, PT ;  /* 0x00000000003f782f */ /* 0x000fe20003820000 */
        /* <DEDUP_REMOVED lines=8> */
[----:B-1----:R2:W1:Y:S01]  /*0ff0*/  SYNCS.EXCH.64 URZ, [UR6+0x384b0], UR4 ;  /* 0x0384b004063f75b2 */ /* 0x0024620008000100 */
[----:B------:R2:W1:Y:S01]  /*1000*/  SYNCS.EXCH.64 URZ, [UR6+0x384d0], UR24 ;  /* 0x0384d018063f75b2 */ /* 0x0004620008000100 */
[----:B------:R2:W1:Y:S01]  /*1010*/  SYNCS.EXCH.64 URZ, [UR6+0x384b8], UR4 ;  /* 0x0384b804063f75b2 */ /* 0x0004620008000100 */
[----:B------:R2:W1:Y:S01]  /*1020*/  SYNCS.EXCH.64 URZ, [UR6+0x384d8], UR24 ;  /* 0x0384d818063f75b2 */ /* 0x0004620008000100 */
[----:B------:R2:W1:Y:S01]  /*1030*/  SYNCS.EXCH.64 URZ, [UR6+0x384c0], UR4 ;  /* 0x0384c004063f75b2 */ /* 0x0004620008000100 */
[----:B------:R2:W1:Y:S01]  /*1040*/  SYNCS.EXCH.64 URZ, [UR6+0x384e0], UR24 ;  /* 0x0384e018063f75b2 */ /* 0x0004620008000100 */
[----:B------:R2:W1:Y:S01]  /*1050*/  SYNCS.EXCH.64 URZ, [UR6+0x384c8], UR4 ;  /* 0x0384c804063f75b2 */ /* 0x0004620008000100 */
[----:B------:R2:W1:Y:S02]  /*1060*/  SYNCS.EXCH.64 URZ, [UR6+0x384e8], UR24 ;  /* 0x0384e818063f75b2 */ /* 0x0004640008000100 */
[----:B--2---:R-:W-:Y:S01]  /*1070*/  NOP ;  /* 0x0000000000007918 */ /* 0x004fe20000000000 */
.L_x_4:
[----:B------:R-:W2:Y:S01]  /*1080*/  SHFL.IDX PT, R0, R13, RZ, 0x1f ;  /* 0x00001fff0d007589 */ /* 0x000ea200000e0000 */
[----:B------:R-:W-:Y:S01]  /*1090*/  ELECT P1, URZ, PT ;  /* 0x00000000003f782f */ /* 0x000fe20003820000 */
[----:B------:R-:W3:Y:S01]  /*10a0*/  LDC.64 R14, c[0x0][0x8f8] ;  /* 0x00023e00ff0e7b82 */ /* 0x000ee20000000a00 */
[----:B-1----:R-:W-:Y:S01]  /*10b0*/  UMOV UR4, 0x20 ;  /* 0x0000002000047882 */ /* 0x002fe20000000000 */
[----:B------:R-:W-:Y:S01]  /*10c0*/  NOP ;  /* 0x0000000000007918 */ /* 0x000fe20000000000 */
[----:B------:R-:W-:Y:S01]  /*10d0*/  ULDC UR39, c[0x0][0xc] ;  /* 0x0000030000277ab9 */ /* 0x000fe20000000800 */
[----:B------:R-:W-:Y:S02]  /*10e0*/  IMAD.MOV.U32 R16, RZ, RZ, -0x1 ;  /* 0xffffffffff107424 */ /* 0x000fe400078e00ff */
[----:B------:R-:W-:Y:S02]  /*10f0*/  IMAD.MOV.U32 R17, RZ, RZ, -0x1 ;  /* 0xffffffffff117424 */ /* 0x000fe400078e00ff */
[----:B------:R-:W-:Y:S01]  /*1100*/  IMAD.MOV.U32 R18, RZ, RZ, -0x1 ;  /* 0xffffffffff127424 */ /* 0x000fe200078e00ff */
[----:B--2---:R-:W-:Y:S01]  /*1110*/  ISETP.NE.OR P1, PT, R0, RZ, !P1 ;  /* 0x000000ff0000720c */ /* 0x004fe20004f25670 */
[----:B------:R-:W-:-:S12]  /*1120*/  IMAD.U32 R0, RZ, RZ, UR9 ;  /* 0x00000009ff007e24 */ /* 0x000fd8000f8e00ff */
[----:B------:R-:W-:Y:S01]  /*1130*/  VOTEU.ALL UP5, P1 ;  /* 0x00000000003f7886 */ /* 0x000fe200008a0000 */
[----:B------:R-:W-:-:S04]  /*1140*/  VOTEU.ALL UP6, P1 ;  /* 0x00000000003f7886 */ /* 0x000fc800008c0000 */
[----:B------:R-:W1:Y:S01]  /*1150*/  @!UP5 S2UR UR11, SR_CgaCtaId ;  /* 0x00000000000bd9c3 */ /* 0x000e620000008800 */
[----:B------:R-:W-:Y:S01]  /*1160*/  @!UP5 UMOV UR6, 0x400 ;  /* 0x000004000006d882 */ /* 0x000fe20000000000 */
[----:B------:R-:W-:-:S04]  /*1170*/  @!UP5 UIADD3 UR4, -UR4, 0x100000, URZ ;  /* 0x001000000404d890 */ /* 0x000fc8000fffe13f */
[----:B------:R-:W-:Y:S02]  /*1180*/  @!UP5 USHF.L.U32 UR5, UR4, 0xb, URZ ;  /* 0x0000000b0405d899 */ /* 0x000fe4000800063f */
[----:B------:R-:W-:Y:S02]  /*1190*/  @!UP5 USHF.L.U32 UR4, UR4, 0x1, URZ ;  /* 0x000000010404d899 */ /* 0x000fe4000800063f */
[----:B-1----:R-:W-:Y:S01]  /*11a0*/  @!UP5 ULEA UR6, UR11, UR6, 0x18 ;  /* 0x000000060b06d291 */ /* 0x002fe2000f8ec03f */
[----:B------:R-:W-:Y:S01]  /*11b0*/  VOTEU.ALL UP5, P1 ;  /* 0x00000000003f7886 */ /* 0x000fe200008a0000 */
[----:B---3--:R-:W-:Y:S01]  /*11c0*/  ISETP.LE.U32.AND P1, PT, R14, UR10, PT ;  /* 0x0000000a0e007c0c */ /* 0x008fe2000bf23070 */
[----:B------:R-:W-:-:S03]  /*11d0*/  UMOV UR11, URZ ;  /* 0x0000003f000b7c82 */ /* 0x000fc60008000000 */
[----:B------:R-:W-:Y:S01]  /*11e0*/  ISETP.GE.U32.AND.EX P1, PT, R0, R15, PT, P1 ;  /* 0x0000000f0000720c */ /* 0x000fe20003f26110 */
[----:B------:R-:W1:Y:S05]  /*11f0*/  FENCE.VIEW.ASYNC.S ;  /* 0x00000000000073c6 */ /* 0x000e6a0000000000 */
[----:B-1----:R-:W4:Y:S01]  /*1200*/  @!UP5 SYNCS.EXCH.64 URZ, [UR6+0x384f0], UR4 ;  /* 0x0384f004063fd5b2 */ /* 0x002f220008000100 */
[----:B------:R1:W4:Y:S01]  /*1210*/  @!UP6 SYNCS.EXCH.64 URZ, [UR6+0x384f8], UR4 ;  /* 0x0384f804063fe5b2 */ /* 0x0003220008000100 */
[----:B------:R-:W-:Y:S01]  /*1220*/  NOP ;  /* 0x0000000000007918 */ /* 0x000fe20000000000 */
[----:B-1----:R-:W-:Y:S01]  /*1230*/  ULDC.U8 UR4, c[0x0][0x900] ;  /* 0x0002400000047ab9 */ /* 0x002fe20000000000 */
[----:B------:R-:W-:Y:S01]  /*1240*/  UMOV UR6, URZ ;  /* 0x0000003f00067c82 */ /* 0x000fe20008000000 */
[----:B----4-:R-:W-:Y:S01]  /*1250*/  BAR.SYNC.DEFER_BLOCKING 0x0 ;  /* 0x0000000000007b1d */ /* 0x010fe20000010000 */
[----:B------:R-:W-:-:S04]  /*1260*/  ISETP.NE.AND P2, PT, RZ, UR4, PT ;  /* 0x00000004ff007c0c */ /* 0x000fc8000bf45270 */
[----:B------:R-:W-:Y:S01]  /*1270*/  P2R R20, PR, RZ, 0x4 ;  /* 0x00000004ff147803 */ /* 0x000fe20000000000 */
[----:B------:R-:W-:Y:S01]  /*1280*/  UMOV UR5, URZ ;  /* 0x0000003f00057c82 */ /* 0x000fe20008000000 */
[----:B------:R-:W-:-:S07]  /*1290*/  UMOV UR4, URZ ;  /* 0x0000003f00047c82 */ /* 0x000fce0008000000 */
[----:B------:R-:W-:Y:S05]  /*12a0*/  @P2 BRA P1, `(.L_x_5) ;  /* 0x0000001400f42947 */ /* 0x000fea0000800000 */
[----:B------:R-:W-:Y:S01]  /*12b0*/  IMAD.U32 R15, RZ, RZ, UR9 ;  /* 0x00000009ff0f7e24 */ /* 0x000fe2000f8e00ff */
[----:B------:R-:W-:Y:S01]  /*12c0*/  ISETP.LE.U32.AND P1, PT, R6, UR10, PT ;  /* 0x0000000a06007c0c */ /* 0x000fe2000bf23070 */
[----:B------:R-:W-:Y:S01]  /*12d0*/  UMOV UR5, URZ ;  /* 0x0000003f00057c82 */ /* 0x000fe20008000000 */
[----:B------:R-:W-:Y:S01]  /*12e0*/  UMOV UR4, URZ ;  /* 0x0000003f00047c82 */ /* 0x000fe20008000000 */
[----:B------:R-:W-:Y:S01]  /*12f0*/  UMOV UR11, URZ ;  /* 0x0000003f000b7c82 */ /* 0x000fe20008000000 */
[----:B------:R-:W-:Y:S01]  /*1300*/  ISETP.GE.U32.AND.EX P1, PT, R15, R7, PT, P1 ;  /* 0x000000070f00720c */ /* 0x000fe20003f26110 */
[----:B------:R-:W-:-:S12]  /*1310*/  UMOV UR6, URZ ;  /* 0x0000003f00067c82 */ /* 0x000fd80008000000 */
[----:B------:R-:W-:Y:S05]  /*1320*/  @!P1 BRA `(.L_x_6) ;  /* 0x0000001000c09947 */ /* 0x000fea0003800000 */
[----:B------:R-:W-:Y:S02]  /*1330*/  VIADD R2, R34, 0x20 ;  /* 0x0000002022027836 */ /* 0x000fe40000000000 */
[----:B------:R-:W-:Y:S02]  /*1340*/  IMAD.MOV.U32 R0, RZ, RZ, R34 ;  /* 0x000000ffff007224 */ /* 0x000fe400078e0022 */
[----:B-----5:R-:W-:Y:S01]  /*1350*/  IMAD.MOV.U32 R12, RZ, RZ, R8 ;  /* 0x000000ffff0c7224 */ /* 0x020fe200078e0008 */
[----:B------:R-:W-:Y:S01]  /*1360*/  ISETP.GE.AND P1, PT, R2, R3, PT ;  /* 0x000000030200720c */ /* 0x000fe20003f26270 */
[----:B------:R-:W-:-:S12]  /*1370*/  IMAD.MOV.U32 R17, RZ, RZ, R9 ;  /* 0x000000ffff117224 */ /* 0x000fd800078e0009 */
[----:B------:R-:W1:Y:S01]  /*1380*/  @!P1 LDC.64 R14, c[0x0][0x918] ;  /* 0x00024600ff0e9b82 */ /* 0x000e620000000a00 */
[----:B------:R-:W-:Y:S01]  /*1390*/  @!P1 VIADD R7, R0, 0x20 ;  /* 0x0000002000079836 */ /* 0x000fe20000000000 */
[----:B------:R-:W-:Y:S02]  /*13a0*/  UIADD3 UR16, UP5, UR16, -0x1, URZ ;  /* 0xffffffff10107890 */ /* 0x000fe4000ffbe03f */
[----:B------:R-:W-:Y:S01]  /*13b0*/  UIADD3 UR14, UP6, UR14, -0x1, URZ ;  /* 0xffffffff0e0e7890 */ /* 0x000fe2000ffde03f */
[----:B------:R-:W-:Y:S01]  /*13c0*/  BSSY B0, `(.L_x_7) ;  /* 0x000004f000007945 */ /* 0x000fe20003800000 */
[----:B------:R-:W-:Y:S01]  /*13d0*/  UIADD3.X UR17, UR17, -0x1, URZ, UP5, !UPT ;  /* 0xffffffff11117890 */ /* 0x000fe2000affe43f */
[----:B-1----:R-:W-:-:S05]  /*13e0*/  @!P1 IMAD.WIDE R14, R7, 0xc, R14 ;  /* 0x0000000c070e9825 */ /* 0x002fca00078e020e */
[----:B------:R1:W5:Y:S04]  /*13f0*/  @!P1 LDG.E R8, desc[UR56][R14.64] ;  /* 0x000000380e089981 */ /* 0x000368000c1e1900 */
[----:B------:R1:W5:Y:S01]  /*1400*/  @!P1 LDG.E R9, desc[UR56][R14.64+0x4] ;  /* 0x000004380e099981 */ /* 0x000362000c1e1900 */
[----:B------:R-:W-:Y:S01]  /*1410*/  ISETP.GE.AND P1, PT, R0, R3, PT ;  /* 0x000000030000720c */ /* 0x000fe20003f26270 */
[----:B------:R-:W-:Y:S01]  /*1420*/  UIADD3.X UR15, UR15, -0x1, URZ, UP6, !UPT ;  /* 0xffffffff0f0f7890 */ /* 0x000fe2000b7fe43f */
[----:B------:R-:W-:Y:S01]  /*1430*/  CS2R R6, SRZ ;  /* 0x0000000000067805 */ /* 0x000fe2000001ff00 */
[----:B------:R-:W-:Y:S01]  /*1440*/  UIADD3 UR4, UR8, -0x1, URZ ;  /* 0xffffffff08047890 */ /* 0x000fe2000fffe03f */
[----:B------:R-:W-:Y:S01]  /*1450*/  IMAD.MOV.U32 R27, RZ, RZ, 0x7fffffff ;  /* 0x7fffffffff1b7424 */ /* 0x000fe200078e00ff */
[----:B------:R-:W-:Y:S01]  /*1460*/  UIADD3 UR5, UR7, -0x1, URZ ;  /* 0xffffffff07057890 */ /* 0x000fe2000fffe03f */
[----:B------:R-:W-:-:S07]  /*1470*/  IMAD.MOV.U32 R29, RZ, RZ, RZ ;  /* 0x000000ffff1d7224 */ /* 0x000fce00078e00ff */
[----:B-1----:R-:W-:Y:S05]  /*1480*/  @P1 BRA `(.L_x_8) ;  /* 0x0000000400081947 */ /* 0x002fea0003800000 */
[----:B------:R-:W-:Y:S02]  /*1490*/  PLOP3.LUT P3, PT, PT, PT, UP0, 0x80, 0x0 ;  /* 0x000000000000781c */ /* 0x000fe40003f6f008 */
[C---:B------:R-:W-:Y:S02]  /*14a0*/  IADD3 R21, P2, R17.reuse, UR16, RZ ;  /* 0x0000001011157c10 */ /* 0x040fe4000ff5e0ff */
[C---:B------:R-:W-:Y:S02]  /*14b0*/  IADD3 R23, P1, R12.reuse, UR14, RZ ;  /* 0x0000000e0c177c10 */ /* 0x040fe4000ff3e0ff */
[----:B------:R-:W-:Y:S02]  /*14c0*/  LEA.HI.X.SX32 R22, R17, UR17, 0x1, P2 ;  /* 0x0000001111167c11 */ /* 0x000fe400090f0eff */
[----:B------:R-:W-:-:S05]  /*14d0*/  LEA.HI.X.SX32 R12, R12, UR15, 0x1, P1 ;  /* 0x0000000f0c0c7c11 */ /* 0x000fca00088f0eff */
[----:B------:R-:W-:Y:S05]  /*14e0*/  @!P3 BRA `(.L_x_9) ;  /* 0x000000000030b947 */ /* 0x000fea0003800000 */
[----:B------:R-:W-:Y:S02]  /*14f0*/  ULDC UR6, c[0x0][0x8dc] ;  /* 0x0002370000067ab9 */ /* 0x000fe40000000800 */
[----:B------:R-:W-:-:S05]  /*1500*/  IADD3 R17, P1, R23, UR6, RZ ;  /* 0x0000000617117c10 */ /* 0x000fca000ff3e0ff */
[----:B------:R-:W-:-:S04]  /*1510*/  IMAD.X R23, RZ, RZ, R12, P1 ;  /* 0x000000ffff177224 */ /* 0x000fc800008e060c */
[----:B------:R-:W-:-:S04]  /*1520*/  IMAD.WIDE.U32 R4, R23, UR20, RZ ;  /* 0x0000001417047c25 */ /* 0x000fc8000f8e00ff */
[----:B------:R-:W-:-:S04]  /*1530*/  IMAD.WIDE.U32 R14, P1, R17, UR21, R4 ;  /* 0x00000015110e7c25 */ /* 0x000fc8000f820004 */
[----:B------:R-:W-:-:S04]  /*1540*/  IMAD.WIDE.U32 R4, R17, UR20, RZ ;  /* 0x0000001411047c25 */ /* 0x000fc8000f8e00ff */
[----:B------:R-:W-:Y:S01]  /*1550*/  IMAD.X R19, RZ, RZ, RZ, P1 ;  /* 0x000000ffff137224 */ /* 0x000fe200008e06ff */
[----:B------:R-:W-:Y:S01]  /*1560*/  IADD3 RZ, P1, R5, R14, RZ ;  /* 0x0000000e05ff7210 */ /* 0x000fe20007f3e0ff */
[----:B------:R-:W-:-:S04]  /*1570*/  IMAD.MOV.U32 R18, RZ, RZ, R15 ;  /* 0x000000ffff127224 */ /* 0x000fc800078e000f */
[----:B------:R-:W-:-:S04]  /*1580*/  IMAD.WIDE.U32.X R4, R23, UR21, R18, P1 ;  /* 0x0000001517047c25 */ /* 0x000fc800088e0412 */
[----:B------:R-:W-:Y:S02]  /*1590*/  IMAD.MOV.U32 R23, RZ, RZ, R4 ;  /* 0x000000ffff177224 */ /* 0x000fe400078e0004 */
[----:B------:R-:W-:-:S07]  /*15a0*/  IMAD.MOV.U32 R12, RZ, RZ, R5 ;  /* 0x000000ffff0c7224 */ /* 0x000fce00078e0005 */
.L_x_9:
        /* <DEDUP_REMOVED lines=13> */
.L_x_10:
[----:B------:R-:W-:Y:S02]  /*1680*/  SHF.R.U64 R5, R23, UR18, R12 ;  /* 0x0000001217057c19 */ /* 0x000fe4000800120c */
[----:B------:R-:W-:-:S03]  /*1690*/  SHF.R.U64 R4, R21, UR28, R22 ;  /* 0x0000001c15047c19 */ /* 0x000fc60008001216 */
[----:B------:R-:W-:Y:S02]  /*16a0*/  VIADD R17, R5, UR4 ;  /* 0x0000000405117c36 */ /* 0x000fe40008000000 */
[----:B------:R-:W-:-:S03]  /*16b0*/  VIADD R14, R4, UR5 ;  /* 0x00000005040e7c36 */ /* 0x000fc60008000000 */
[----:B------:R-:W-:Y:S02]  /*16c0*/  IABS R15, R17 ;  /* 0x00000011000f7213 */ /* 0x000fe40000000000 */
[----:B------:R-:W-:-:S03]  /*16d0*/  IABS R12, R14 ;  /* 0x0000000e000c7213 */ /* 0x000fc60000000000 */
[----:B------:R-:W-:-:S04]  /*16e0*/  IMAD.HI.U32 R4, R15, UR13, RZ ;  /* 0x0000000d0f047c27 */ /* 0x000fc8000f8e00ff */
[----:B------:R-:W-:-:S04]  /*16f0*/  IMAD.HI.U32 R5, R12, UR19, RZ ;  /* 0x000000130c057c27 */ /* 0x000fc8000f8e00ff */
[----:B------:R-:W-:Y:S02]  /*1700*/  IMAD R4, R4, UR29, R15 ;  /* 0x0000001d04047c24 */ /* 0x000fe4000f8e020f */
[----:B------:R-:W-:Y:S02]  /*1710*/  IMAD R5, R5, UR30, R12 ;  /* 0x0000001e05057c24 */ /* 0x000fe4000f8e020c */
[----:B------:R-:W-:Y:S01]  /*1720*/  IMAD.U32 R15, RZ, RZ, UR31 ;  /* 0x0000001fff0f7e24 */ /* 0x000fe2000f8e00ff */
[----:B------:R-:W-:Y:S01]  /*1730*/  ISETP.LT.U32.AND P1, PT, R4, UR27, PT ;  /* 0x0000001b04007c0c */ /* 0x000fe2000bf21070 */
[----:B------:R-:W-:Y:S01]  /*1740*/  IMAD.U32 R12, RZ, RZ, UR32 ;  /* 0x00000020ff0c7e24 */ /* 0x000fe2000f8e00ff */
[----:B------:R-:W-:-:S11]  /*1750*/  ISETP.LT.U32.AND P2, PT, R5, UR26, PT ;  /* 0x0000001a05007c0c */ /* 0x000fd6000bf41070 */
[----:B------:R-:W-:Y:S01]  /*1760*/  @!P1 VIADD R4, R4, -UR27 ;  /* 0x8000001b04049c36 */ /* 0x000fe20008000000 */
[----:B------:R-:W-:Y:S01]  /*1770*/  ISETP.GE.AND P1, PT, R14, RZ, PT ;  /* 0x000000ff0e00720c */ /* 0x000fe20003f26270 */
[----:B------:R-:W-:Y:S01]  /*1780*/  @!P2 VIADD R5, R5, -UR26 ;  /* 0x8000001a0505ac36 */ /* 0x000fe20008000000 */
[----:B------:R-:W-:Y:S02]  /*1790*/  ISETP.GE.AND P2, PT, R17, RZ, PT ;  /* 0x000000ff1100720c */ /* 0x000fe40003f46270 */
[----:B------:R-:W-:Y:S02]  /*17a0*/  ISETP.LT.U32.AND P3, PT, R4, UR27, PT ;  /* 0x0000001b04007c0c */ /* 0x000fe4000bf61070 */
[----:B------:R-:W-:-:S11]  /*17b0*/  ISETP.LT.U32.AND P4, PT, R5, UR26, PT ;  /* 0x0000001a05007c0c */ /* 0x000fd6000bf81070 */
[----:B------:R-:W-:Y:S01]  /*17c0*/  @!P3 VIADD R4, R4, -UR27 ;  /* 0x8000001b0404bc36 */ /* 0x000fe20008000000 */
[----:B------:R-:W-:Y:S01]  /*17d0*/  PLOP3.LUT P3, PT, PT, PT, UP4, 0x80, 0x0 ;  /* 0x000000000000781c */ /* 0x000fe20003f6f048 */
[----:B------:R-:W-:Y:S01]  /*17e0*/  @!P4 VIADD R5, R5, -UR26 ;  /* 0x8000001a0505cc36 */ /* 0x000fe20008000000 */
[----:B------:R-:W-:Y:S01]  /*17f0*/  PLOP3.LUT P4, PT, PT, PT, UP2, 0x80, 0x0 ;  /* 0x000000000000781c */ /* 0x000fe20003f8f028 */
[----:B------:R-:W-:Y:S02]  /*1800*/  @!P2 IMAD.MOV R4, RZ, RZ, -R4 ;  /* 0x000000ffff04a224 */ /* 0x000fe400078e0a04 */
[----:B------:R-:W-:Y:S01]  /*1810*/  @!P1 IMAD.MOV R5, RZ, RZ, -R5 ;  /* 0x000000ffff059224 */ /* 0x000fe200078e0a05 */
[----:B------:R-:W-:Y:S02]  /*1820*/  PLOP3.LUT P1, PT, PT, PT, UP3, 0x80, 0x0 ;  /* 0x000000000000781c */ /* 0x000fe40003f2f038 */
[----:B------:R-:W-:Y:S02]  /*1830*/  SEL R4, R15, R4, !P3 ;  /* 0x000000040f047207 */ /* 0x000fe40005800000 */
[----:B------:R-:W-:-:S03]  /*1840*/  SEL R5, R12, R5, !P4 ;  /* 0x000000050c057207 */ /* 0x000fc60006000000 */
[----:B------:R-:W-:Y:S02]  /*1850*/  IMAD.IADD R12, R17, 0x1, -R4 ;  /* 0x00000001110c7824 */ /* 0x000fe400078e0a04 */
[----:B------:R-:W-:-:S04]  /*1860*/  IMAD.IADD R5, R14, 0x1, -R5 ;  /* 0x000000010e057824 */ /* 0x000fc800078e0a05 */
[----:B------:R-:W-:Y:S01]  /*1870*/  IMAD R27, R12, R5, RZ ;  /* 0x000000050c1b7224 */ /* 0x000fe200078e02ff */
[----:B------:R-:W-:-:S04]  /*1880*/  SEL R4, R5, R12, !P1 ;  /* 0x0000000c05047207 */ /* 0x000fc80004800000 */
[----:B------:R-:W-:Y:S02]  /*1890*/  SHF.R.S32.HI R5, RZ, 0x1f, R4 ;  /* 0x0000001fff057819 */ /* 0x000fe40000011404 */
[----:B------:R-:W-:-:S07]  /*18a0*/  SHF.R.S32.HI R29, RZ, 0x1f, R27 ;  /* 0x0000001fff1d7819 */ /* 0x000fce000001141b */
.L_x_8:
[----:B------:R-:W-:Y:S05]  /*18b0*/  BSYNC B0 ;  /* 0x0000000000007941 */ /* 0x000fea0003800000 */
.L_x_7:
[----:B------:R-:W1:Y:S01]  /*18c0*/  SHFL.UP PT, R14, R27, 0x1, RZ ;  /* 0x042000001b0e7989 */ /* 0x000e6200000e00ff */
[C---:B------:R-:W-:Y:S02]  /*18d0*/  ISETP.NE.AND P2, PT, R34.reuse, RZ, PT ;  /* 0x000000ff2200720c */ /* 0x040fe40003f45270 */
[C---:B------:R-:W-:Y:S01]  /*18e0*/  ISETP.GE.U32.AND P3, PT, R34.reuse, 0x2, PT ;  /* 0x000000022200780c */ /* 0x040fe20003f66070 */
[----:B------:R-:W2:Y:S01]  /*18f0*/  SHFL.UP PT, R12, R29, 0x1, RZ ;  /* 0x042000001d0c7989 */ /* 0x000ea200000e00ff */
[C---:B------:R-:W-:Y:S02]  /*1900*/  ISETP.GE.U32.AND P4, PT, R34.reuse, 0x4, PT ;  /* 0x000000042200780c */ /* 0x040fe40003f86070 */
[C---:B------:R-:W-:Y:S02]  /*1910*/  ISETP.GE.U32.AND P5, PT, R34.reuse, 0x8, PT ;  /* 0x000000082200780c */ /* 0x040fe40003fa6070 */
[----:B------:R-:W-:Y:S02]  /*1920*/  ISETP.GE.U32.AND P6, PT, R34, 0x10, PT ;  /* 0x000000102200780c */ /* 0x000fe40003fc6070 */
[----:B-1----:R-:W-:-:S02]  /*1930*/  SEL R14, R14, RZ, P2 ;  /* 0x000000ff0e0e7207 */ /* 0x002fc40001000000 */
[----:B--2---:R-:W-:Y:S02]  /*1940*/  SEL R12, R12, RZ, P2 ;  /* 0x000000ff0c0c7207 */ /* 0x004fe40001000000 */
[----:B------:R-:W-:-:S05]  /*1950*/  IADD3 R19, P1, R14, R27, RZ ;  /* 0x0000001b0e137210 */ /* 0x000fca0007f3e0ff */
[----:B------:R-:W-:Y:S01]  /*1960*/  IMAD.X R21, R12, 0x1, R29, P1 ;  /* 0x000000010c157824 */ /* 0x000fe200008e061d */
[----:B------:R-:W1:Y:S04]  /*1970*/  SHFL.UP PT, R14, R19, 0x2, RZ ;  /* 0x04400000130e7989 */ /* 0x000e6800000e00ff */
[----:B------:R-:W2:Y:S01]  /*1980*/  SHFL.UP PT, R12, R21, 0x2, RZ ;  /* 0x04400000150c7989 */ /* 0x000ea200000e00ff */
[----:B-1----:R-:W-:-:S04]  /*1990*/  SEL R14, R14, RZ, P3 ;  /* 0x000000ff0e0e7207 */ /* 0x002fc80001800000 */
[----:B------:R-:W-:Y:S02]  /*19a0*/  IADD3 R15, P1, R14, R19, RZ ;  /* 0x000000130e0f7210 */ /* 0x000fe40007f3e0ff */
[----:B--2---:R-:W-:-:S03]  /*19b0*/  SEL R12, R12, RZ, P3 ;  /* 0x000000ff0c0c7207 */ /* 0x004fc60001800000 */
[----:B------:R-:W1:Y:S02]  /*19c0*/  SHFL.UP PT, R14, R15, 0x4, RZ ;  /* 0x048000000f0e7989 */ /* 0x000e6400000e00ff */
[----:B------:R-:W-:-:S05]  /*19d0*/  IMAD.X R17, R12, 0x1, R21, P1 ;  /* 0x000000010c117824 */ /* 0x000fca00008e0615 */
        /* <DEDUP_REMOVED lines=15> */
[----:B--2---:R-:W-:-:S05]  /*1ad0*/  SEL R12, R12, RZ, P6 ;  /* 0x000000ff0c0c7207 */ /* 0x004fca0003000000 */
[----:B------:R-:W-:Y:S01]  /*1ae0*/  IMAD.X R19, R12, 0x1, R17, P1 ;  /* 0x000000010c137824 */ /* 0x000fe200008e0611 */
[----:B------:R-:W-:-:S04]  /*1af0*/  ISETP.GT.U32.AND P1, PT, R18, UR10, PT ;  /* 0x0000000a12007c0c */ /* 0x000fc8000bf24070 */
[----:B------:R-:W-:-:S13]  /*1b00*/  ISETP.GT.U32.AND.EX P1, PT, R19, UR9, PT, P1 ;  /* 0x0000000913007c0c */ /* 0x000fda000bf24110 */
[----:B------:R-:W-:-:S04]  /*1b10*/  VOTE.ANY R12, PT, P1 ;  /* 0x00000000000c7806 */ /* 0x000fc800008e0100 */
[----:B------:R-:W-:-:S13]  /*1b20*/  ISETP.NE.AND P1, PT, R12, RZ, PT ;  /* 0x000000ff0c00720c */ /* 0x000fda0003f25270 */
[----:B------:R-:W-:Y:S05]  /*1b30*/  @P1 BRA `(.L_x_11) ;  /* 0x00000008006c1947 */ /* 0x000fea0003800000 */
[----:B------:R-:W1:Y:S01]  /*1b40*/  LDC R3, c[0x0][0x910] ;  /* 0x00024400ff037b82 */ /* 0x000e620000000800 */
[----:B------:R-:W-:Y:S01]  /*1b50*/  ULDC UR13, c[0x0][0x8f4] ;  /* 0x00023d00000d7ab9 */ /* 0x000fe20000000800 */
[----:B------:R-:W-:Y:S01]  /*1b60*/  ULDC UR6, c[0x0][0x8dc] ;  /* 0x0002370000067ab9 */ /* 0x000fe20000000800 */
[----:B------:R-:W-:Y:S01]  /*1b70*/  ULDC UR22, c[0x0][0x8d8] ;  /* 0x0002360000167ab9 */ /* 0x000fe20000000800 */
[----:B------:R-:W-:Y:S01]  /*1b80*/  ULDC UR23, c[0x0][0x8f0] ;  /* 0x00023c0000177ab9 */ /* 0x000fe20000000800 */
[----:B------:R-:W-:Y:S01]  /*1b90*/  ULDC.64 UR18, c[0x0][0x8d0] ;  /* 0x0002340000127ab9 */ /* 0x000fe20000000a00 */
[----:B------:R-:W-:-:S05]  /*1ba0*/  ULDC.64 UR20, c[0x0][0x8e8] ;  /* 0x00023a0000147ab9 */ /* 0x000fca0000000a00 */
.L_x_16:
[----:B------:R-:W-:Y:S02]  /*1bb0*/  IMAD.MOV.U32 R0, RZ, RZ, R2 ;  /* 0x000000ffff007224 */ /* 0x000fe400078e0002 */
[----:B------:R-:W-:Y:S02]  /*1bc0*/  VIADD R2, R2, 0x20 ;  /* 0x0000002002027836 */ /* 0x000fe40000000000 */
[----:B-----5:R-:W-:Y:S02]  /*1bd0*/  IMAD.MOV.U32 R12, RZ, RZ, R8 ;  /* 0x000000ffff0c7224 */ /* 0x020fe400078e0008 */
[----:B------:R-:W-:Y:S01]  /*1be0*/  IMAD.MOV.U32 R17, RZ, RZ, R9 ;  /* 0x000000ffff117224 */ /* 0x000fe200078e0009 */
[----:B-1----:R-:W-:-:S13]  /*1bf0*/  ISETP.GE.AND P1, PT, R2, R3, PT ;  /* 0x000000030200720c */ /* 0x002fda0003f26270 */
[----:B------:R-:W1:Y:S01]  /*1c00*/  @!P1 LDC.64 R6, c[0x0][0x918] ;  /* 0x00024600ff069b82 */ /* 0x000e620000000a00 */
[----:B------:R-:W-:Y:S01]  /*1c10*/  @!P1 VIADD R15, R0, 0x20 ;  /* 0x00000020000f9836 */ /* 0x000fe20000000000 */
[----:B------:R-:W-:Y:S01]  /*1c20*/  BSSY B0, `(.L_x_12) ;  /* 0x0000065000007945 */ /* 0x000fe20003800000 */
[----:B------:R-:W-:Y:S02]  /*1c30*/  IMAD.MOV.U32 R27, RZ, RZ, 0x7fffffff ;  /* 0x7fffffffff1b7424 */ /* 0x000fe400078e00ff */
[----:B-1----:R-:W-:-:S05]  /*1c40*/  @!P1 IMAD.WIDE R14, R15, 0xc, R6 ;  /* 0x0000000c0f0e9825 */ /* 0x002fca00078e0206 */
[----:B------:R1:W5:Y:S04]  /*1c50*/  @!P1 LDG.E R8, desc[UR56][R14.64] ;  /* 0x000000380e089981 */ /* 0x000368000c1e1900 */
[----:B------:R1:W5:Y:S01]  /*1c60*/  @!P1 LDG.E R9, desc[UR56][R14.64+0x4] ;  /* 0x000004380e099981 */ /* 0x000362000c1e1900 */
[----:B------:R-:W-:Y:S01]  /*1c70*/  ISETP.GE.AND P1, PT, R0, R3, PT ;  /* 0x000000030000720c */ /* 0x000fe20003f26270 */
[----:B------:R-:W-:Y:S02]  /*1c80*/  IMAD.MOV.U32 R29, RZ, RZ, RZ ;  /* 0x000000ffff1d7224 */ /* 0x000fe400078e00ff */
[----:B------:R1:W2:Y:S04]  /*1c90*/  SHFL.IDX PT, R6, R19, 0x1f, 0x1f ;  /* 0x03e01f0013067f89 */ /* 0x0002a800000e0000 */
[----:B------:R1:W3:Y:S06]  /*1ca0*/  SHFL.IDX PT, R7, R18, 0x1f, 0x1f ;  /* 0x03e01f0012077f89 */ /* 0x0002ec00000e0000 */
[----:B------:R-:W-:Y:S05]  /*1cb0*/  @P1 BRA `(.L_x_13) ;  /* 0x00000004006c1947 */ /* 0x000fea0003800000 */
[----:B------:R-:W-:Y:S02]  /*1cc0*/  IABS R25, R11 ;  /* 0x0000000b00197213 */ /* 0x000fe40000000000 */
[C---:B------:R-:W-:Y:S02]  /*1cd0*/  IADD3 R21, P1, R12.reuse, UR14, RZ ;  /* 0x0000000e0c157c10 */ /* 0x040fe4000ff3e0ff */
[----:B------:R-:W4:Y:S02]  /*1ce0*/  I2F.RP R4, R25 ;  /* 0x0000001900047306 */ /* 0x000f240000209400 */
[----:B------:R-:W-:Y:S02]  /*1cf0*/  LEA.HI.X.SX32 R22, R12, UR15, 0x1, P1 ;  /* 0x0000000f0c167c11 */ /* 0x000fe400088f0eff */
[----:B------:R-:W-:-:S04]  /*1d00*/  IADD3 R12, P1, R17, UR16, RZ ;  /* 0x00000010110c7c10 */ /* 0x000fc8000ff3e0ff */
[----:B------:R-:W-:Y:S02]  /*1d10*/  LEA.HI.X.SX32 R17, R17, UR17, 0x1, P1 ;  /* 0x0000001111117c11 */ /* 0x000fe400088f0eff */
[----:B------:R-:W-:Y:S01]  /*1d20*/  PLOP3.LUT P1, PT, PT, PT, UP0, 0x80, 0x0 ;  /* 0x000000000000781c */ /* 0x000fe20003f2f008 */
[----:B----4-:R-:W4:Y:S02]  /*1d30*/  MUFU.RCP R4, R4 ;  /* 0x0000000400047308 */ /* 0x010f240000001000 */
[----:B----4-:R-:W-:-:S06]  /*1d40*/  VIADD R5, R4, 0xffffffe ;  /* 0x0ffffffe04057836 */ /* 0x010fcc0000000000 */
[----:B------:R-:W4:Y:S02]  /*1d50*/  F2I.FTZ.U32.TRUNC.NTZ R27, R5 ;  /* 0x00000005001b7305 */ /* 0x000f24000021f000 */
[----:B----4-:R-:W-:Y:S02]  /*1d60*/  IMAD.MOV R24, RZ, RZ, -R27 ;  /* 0x000000ffff187224 */ /* 0x010fe400078e0a1b */
[----:B------:R-:W-:Y:S05]  /*1d70*/  @!P1 BRA `(.L_x_14) ;  /* 0x00000000002c9947 */ /* 0x000fea0003800000 */
[----:B------:R-:W-:-:S05]  /*1d80*/  IADD3 R21, P1, R21, UR6, RZ ;  /* 0x0000000615157c10 */ /* 0x000fca000ff3e0ff */
[----:B------:R-:W-:-:S04]  /*1d90*/  IMAD.X R23, RZ, RZ, R22, P1 ;  /* 0x000000ffff177224 */ /* 0x000fc800008e0616 */
[----:B------:R-:W-:-:S04]  /*1da0*/  IMAD.WIDE.U32 R4, R23, UR18, RZ ;  /* 0x0000001217047c25 */ /* 0x000fc8000f8e00ff */
[----:B-1----:R-:W-:-:S04]  /*1db0*/  IMAD.WIDE.U32 R14, P1, R21, UR19, R4 ;  /* 0x00000013150e7c25 */ /* 0x002fc8000f820004 */
[----:B------:R-:W-:-:S04]  /*1dc0*/  IMAD.WIDE.U32 R4, R21, UR18, RZ ;  /* 0x0000001215047c25 */ /* 0x000fc8000f8e00ff */
[----:B------:R-:W-:Y:S01]  /*1dd0*/  IMAD.X R19, RZ, RZ, RZ, P1 ;  /* 0x000000ffff137224 */ /* 0x000fe200008e06ff */
[----:B------:R-:W-:Y:S01]  /*1de0*/  IADD3 RZ, P1, R5, R14, RZ ;  /* 0x0000000e05ff7210 */ /* 0x000fe20007f3e0ff */
[----:B------:R-:W-:-:S04]  /*1df0*/  IMAD.MOV.U32 R18, RZ, RZ, R15 ;  /* 0x000000ffff127224 */ /* 0x000fc800078e000f */
[----:B------:R-:W-:-:S04]  /*1e00*/  IMAD.WIDE.U32.X R4, R23, UR19, R18, P1 ;  /* 0x0000001317047c25 */ /* 0x000fc800088e0412 */
[----:B------:R-:W-:Y:S02]  /*1e10*/  IMAD.MOV.U32 R21, RZ, RZ, R4 ;  /* 0x000000ffff157224 */ /* 0x000fe400078e0004 */
[----:B------:R-:W-:-:S07]  /*1e20*/  IMAD.MOV.U32 R22, RZ, RZ, R5 ;  /* 0x000000ffff167224 */ /* 0x000fce00078e0005 */
.L_x_14:
        /* <DEDUP_REMOVED lines=12> */
.L_x_15:
[----:B------:R-:W-:Y:S01]  /*1ef0*/  SHF.R.U64 R12, R12, UR23, R17 ;  /* 0x000000170c0c7c19 */ /* 0x000fe20008001211 */
[----:B------:R-:W-:Y:S01]  /*1f00*/  IMAD.MOV.U32 R4, RZ, RZ, R24 ;  /* 0x000000ffff047224 */ /* 0x000fe200078e0018 */
[----:B------:R-:W-:Y:S02]  /*1f10*/  IABS R5, R11 ;  /* 0x0000000b00057213 */ /* 0x000fe40000000000 */
[-C--:B-1----:R-:W-:Y:S01]  /*1f20*/  IABS R18, R10.reuse ;  /* 0x0000000a00127213 */ /* 0x082fe20000000000 */
[----:B------:R-:W-:Y:S01]  /*1f30*/  VIADD R15, R12, UR5 ;  /* 0x000000050c0f7c36 */ /* 0x000fe20008000000 */
[----:B------:R-:W-:Y:S01]  /*1f40*/  SHF.R.U64 R21, R21, UR22, R22 ;  /* 0x0000001615157c19 */ /* 0x000fe20008001216 */
[----:B------:R-:W-:Y:S01]  /*1f50*/  IMAD R12, R4, R25, RZ ;  /* 0x00000019040c7224 */ /* 0x000fe200078e02ff */
[----:B------:R-:W-:Y:S01]  /*1f60*/  IABS R23, R10 ;  /* 0x0000000a00177213 */ /* 0x000fe20000000000 */
[----:B------:R-:W-:Y:S01]  /*1f70*/  IMAD.MOV R17, RZ, RZ, -R5 ;  /* 0x000000ffff117224 */ /* 0x000fe200078e0a05 */
[----:B------:R-:W-:Y:S01]  /*1f80*/  IABS R14, R15 ;  /* 0x0000000f000e7213 */ /* 0x000fe20000000000 */
[----:B------:R-:W-:-:S02]  /*1f90*/  IMAD.MOV.U32 R4, RZ, RZ, RZ ;  /* 0x000000ffff047224 */ /* 0x000fc400078e00ff */
[----:B------:R-:W-:Y:S02]  /*1fa0*/  IMAD.MOV.U32 R5, RZ, RZ, R27 ;  /* 0x000000ffff057224 */ /* 0x000fe400078e001b */
[----:B------:R-:W-:-:S04]  /*1fb0*/  IMAD.HI.U32 R4, R27, R12, R4 ;  /* 0x0000000c1b047227 */ /* 0x000fc800078e0004 */
[----:B------:R-:W-:Y:S02]  /*1fc0*/  IMAD.MOV.U32 R12, RZ, RZ, R17 ;  /* 0x000000ffff0c7224 */ /* 0x000fe400078e0011 */
[----:B------:R-:W1:Y:S01]  /*1fd0*/  I2F.RP R17, R18 ;  /* 0x0000001200117306 */ /* 0x000e620000209400 */
[----:B------:R-:W-:Y:S02]  /*1fe0*/  IMAD.MOV.U32 R5, RZ, RZ, R14 ;  /* 0x000000ffff057224 */ /* 0x000fe400078e000e */
[----:B------:R-:W-:Y:S02]  /*1ff0*/  VIADD R14, R21, UR4 ;  /* 0x00000004150e7c36 */ /* 0x000fe40008000000 */
[----:B------:R-:W-:-:S03]  /*2000*/  IMAD.HI.U32 R4, R4, R5, RZ ;  /* 0x0000000504047227 */ /* 0x000fc600078e00ff */
[----:B------:R-:W-:Y:S01]  /*2010*/  IABS R21, R14 ;  /* 0x0000000e00157213 */ /* 0x000fe20000000000 */
[----:B------:R-:W-:-:S05]  /*2020*/  IMAD R12, R4, R12, R5 ;  /* 0x0000000c040c7224 */ /* 0x000fca00078e0205 */
[----:B------:R-:W-:Y:S01]  /*2030*/  ISETP.GT.U32.AND P1, PT, R25, R12, PT ;  /* 0x0000000c1900720c */ /* 0x000fe20003f24070 */
[----:B-1----:R-:W1:-:S12]  /*2040*/  MUFU.RCP R17, R17 ;  /* 0x0000001100117308 */ /* 0x002e580000001000 */
[----:B------:R-:W-:Y:S02]  /*2050*/  @!P1 IMAD.IADD R12, R12, 0x1, -R25 ;  /* 0x000000010c0c9824 */ /* 0x000fe400078e0a19 */
[----:B-1----:R-:W-:Y:S02]  /*2060*/  VIADD R4, R17, 0xffffffe ;  /* 0x0ffffffe11047836 */ /* 0x002fe40000000000 */
[----:B------:R-:W-:Y:S02]  /*2070*/  IMAD.MOV R17, RZ, RZ, -R23 ;  /* 0x000000ffff117224 */ /* 0x000fe400078e0a17 */
[----:B------:R1:W4:Y:S02]  /*2080*/  F2I.FTZ.U32.TRUNC.NTZ R5, R4 ;  /* 0x0000000400057305 */ /* 0x000324000021f000 */
[----:B-1----:R-:W-:Y:S02]  /*2090*/  IMAD.MOV.U32 R4, RZ, RZ, RZ ;  /* 0x000000ffff047224 */ /* 0x002fe400078e00ff */
[----:B----4-:R-:W-:-:S04]  /*20a0*/  IMAD.MOV R19, RZ, RZ, -R5 ;  /* 0x000000ffff137224 */ /* 0x010fc800078e0a05 */
[----:B------:R-:W-:-:S04]  /*20b0*/  IMAD R19, R19, R18, RZ ;  /* 0x0000001213137224 */ /* 0x000fc800078e02ff */
[----:B------:R-:W-:-:S04]  /*20c0*/  IMAD.HI.U32 R22, R5, R19, R4 ;  /* 0x0000001305167227 */ /* 0x000fc800078e0004 */
[----:B------:R-:W-:-:S04]  /*20d0*/  IMAD.MOV.U32 R5, RZ, RZ, R21 ;  /* 0x000000ffff057224 */ /* 0x000fc800078e0015 */
[----:B------:R-:W-:-:S04]  /*20e0*/  IMAD.HI.U32 R4, R22, R5, RZ ;  /* 0x0000000516047227 */ /* 0x000fc800078e00ff */
[----:B------:R-:W-:-:S05]  /*20f0*/  IMAD R5, R4, R17, R5 ;  /* 0x0000001104057224 */ /* 0x000fca00078e0205 */
[----:B------:R-:W-:-:S13]  /*2100*/  ISETP.GT.U32.AND P1, PT, R18, R5, PT ;  /* 0x000000051200720c */ /* 0x000fda0003f24070 */
[----:B------:R-:W-:Y:S01]  /*2110*/  @!P1 IMAD.IADD R5, R5, 0x1, -R18 ;  /* 0x0000000105059824 */ /* 0x000fe200078e0a12 */
[----:B------:R-:W-:-:S13]  /*2120*/  ISETP.GT.U32.AND P1, PT, R25, R12, PT ;  /* 0x0000000c1900720c */ /* 0x000fda0003f24070 */
[----:B------:R-:W-:Y:S01]  /*2130*/  @!P1 IMAD.IADD R12, R12, 0x1, -R25 ;  /* 0x000000010c0c9824 */ /* 0x000fe200078e0a19 */
[----:B------:R-:W-:-:S03]  /*2140*/  ISETP.GT.U32.AND P1, PT, R18, R5, PT ;  /* 0x000000051200720c */ /* 0x000fc60003f24070 */
[----:B------:R-:W-:-:S10]  /*2150*/  IMAD.MOV.U32 R4, RZ, RZ, R12 ;  /* 0x000000ffff047224 */ /* 0x000fd400078e000c */
[----:B------:R-:W-:Y:S01]  /*2160*/  @!P1 IMAD.IADD R5, R5, 0x1, -R18 ;  /* 0x0000000105059824 */ /* 0x000fe200078e0a12 */
[----:B------:R-:W-:-:S13]  /*2170*/  ISETP.GE.AND P1, PT, R15, RZ, PT ;  /* 0x000000ff0f00720c */ /* 0x000fda0003f26270 */
[----:B------:R-:W-:Y:S01]  /*2180*/  @!P1 IMAD.MOV R4, RZ, RZ, -R4 ;  /* 0x000000ffff049224 */ /* 0x000fe200078e0a04 */
[----:B------:R-:W-:-:S13]  /*2190*/  ISETP.GE.AND P1, PT, R14, RZ, PT ;  /* 0x000000ff0e00720c */ /* 0x000fda0003f26270 */
[----:B------:R-:W-:Y:S01]  /*21a0*/  @!P1 IMAD.MOV R5, RZ, RZ, -R5 ;  /* 0x000000ffff059224 */ /* 0x000fe200078e0a05 */
[----:B------:R-:W-:-:S13]  /*21b0*/  ISETP.NE.AND P1, PT, RZ, UR7, PT ;  /* 0x00000007ff007c0c */ /* 0x000fda000bf25270 */
[----:B------:R-:W-:Y:S02]  /*21c0*/  @!P1 LOP3.LUT R4, RZ, UR7, RZ, 0x33, !PT ;  /* 0x00000007ff049c12 */ /* 0x000fe4000f8e33ff */
[----:B------:R-:W-:-:S03]  /*21d0*/  ISETP.NE.AND P1, PT, RZ, UR8, PT ;  /* 0x00000008ff007c0c */ /* 0x000fc6000bf25270 */
[----:B------:R-:W-:-:S10]  /*21e0*/  IMAD.IADD R4, R15, 0x1, -R4 ;  /* 0x000000010f047824 */ /* 0x000fd400078e0a04 */
[----:B------:R-:W-:Y:S02]  /*21f0*/  @!P1 LOP3.LUT R5, RZ, UR8, RZ, 0x33, !PT ;  /* 0x00000008ff059c12 */ /* 0x000fe4000f8e33ff */
[----:B------:R-:W-:-:S03]  /*2200*/  PLOP3.LUT P1, PT, PT, PT, UP3, 0x80, 0x0 ;  /* 0x000000000000781c */ /* 0x000fc60003f2f038 */
[----:B------:R-:W-:-:S04]  /*2210*/  IMAD.IADD R5, R14, 0x1, -R5 ;  /* 0x000000010e057824 */ /* 0x000fc800078e0a05 */
[CC--:B------:R-:W-:Y:S01]  /*2220*/  IMAD R27, R4.reuse, R5.reuse, RZ ;  /* 0x00000005041b7224 */ /* 0x0c0fe200078e02ff */
[----:B------:R-:W-:-:S04]  /*2230*/  SEL R15, R4, R5, !P1 ;  /* 0x00000005040f7207 */ /* 0x000fc80004800000 */
[--C-:B------:R-:W-:Y:S01]  /*2240*/  SHF.R.S32.HI R5, RZ, 0x1f, R15.reuse ;  /* 0x0000001fff057819 */ /* 0x100fe2000001140f */
[----:B------:R-:W-:Y:S01]  /*2250*/  IMAD.MOV.U32 R4, RZ, RZ, R15 ;  /* 0x000000ffff047224 */ /* 0x000fe200078e000f */
[----:B------:R-:W-:-:S07]  /*2260*/  SHF.R.S32.HI R29, RZ, 0x1f, R27 ;  /* 0x0000001fff1d7819 */ /* 0x000fce000001141b */
.L_x_13:
[----:B------:R-:W-:Y:S05]  /*2270*/  BSYNC B0 ;  /* 0x0000000000007941 */ /* 0x000fea0003800000 */
.L_x_12:
[----:B-1----:R-:W1:Y:S04]  /*2280*/  SHFL.UP PT, R14, R27, 0x1, RZ ;  /* 0x042000001b0e7989 */ /* 0x002e6800000e00ff */
[----:B------:R-:W4:Y:S01]  /*2290*/  SHFL.UP PT, R12, R29, 0x1, RZ ;  /* 0x042000001d0c7989 */ /* 0x000f2200000e00ff */
[----:B-1----:R-:W-:Y:S02]  /*22a0*/  SEL R14, R14, RZ, P2 ;  /* 0x000000ff0e0e7207 */ /* 0x002fe40001000000 */
[----:B----4-:R-:W-:Y:S02]  /*22b0*/  SEL R12, R12, RZ, P2 ;  /* 0x000000ff0c0c7207 */ /* 0x010fe40001000000 */
[----:B------:R-:W-:-:S05]  /*22c0*/  IADD3 R17, P1, R14, R27, RZ ;  /* 0x0000001b0e117210 */ /* 0x000fca0007f3e0ff */
[----:B------:R-:W-:Y:S01]  /*22d0*/  IMAD.X R25, R12, 0x1, R29, P1 ;  /* 0x000000010c197824 */ /* 0x000fe200008e061d */
[----:B------:R-:W1:Y:S04]  /*22e0*/  SHFL.UP PT, R14, R17, 0x2, RZ ;  /* 0x04400000110e7989 */ /* 0x000e6800000e00ff */
        /* <DEDUP_REMOVED lines=23> */
[----:B---3--:R-:W-:-:S05]  /*2460*/  IADD3 R18, P1, R14, R7, RZ ;  /* 0x000000070e127210 */ /* 0x008fca0007f3e0ff */
[----:B--2---:R-:W-:Y:S01]  /*2470*/  IMAD.X R19, R15, 0x1, R6, P1 ;  /* 0x000000010f137824 */ /* 0x004fe200008e0606 */
[----:B------:R-:W-:-:S04]  /*2480*/  ISETP.GT.U32.AND P1, PT, R18, UR10, PT ;  /* 0x0000000a12007c0c */ /* 0x000fc8000bf24070 */
[----:B------:R-:W-:-:S13]  /*2490*/  ISETP.GT.U32.AND.EX P1, PT, R19, UR9, PT, P1 ;  /* 0x0000000913007c0c */ /* 0x000fda000bf24110 */
[----:B------:R-:W-:-:S04]  /*24a0*/  VOTE.ANY R12, PT, P1 ;  /* 0x00000000000c7806 */ /* 0x000fc800008e0100 */
[----:B------:R-:W-:-:S13]  /*24b0*/  ISETP.NE.AND P1, PT, R12, RZ, PT ;  /* 0x000000ff0c00720c */ /* 0x000fda0003f25270 */
[----:B------:R-:W-:Y:S05]  /*24c0*/  @!P1 BRA `(.L_x_16) ;  /* 0xfffffff400b89947 */ /* 0x000fea000383ffff */
[----:B------:R-:W-:Y:S02]  /*24d0*/  IMAD.MOV.U32 R18, RZ, RZ, R14 ;  /* 0x000000ffff127224 */ /* 0x000fe400078e000e */
[----:B------:R-:W-:-:S07]  /*24e0*/  IMAD.MOV.U32 R19, RZ, RZ, R15 ;  /* 0x000000ffff137224 */ /* 0x000fce00078e000f */
.L_x_11:
[----:B------:R-:W1:Y:S08]  /*24f0*/  BREV R12, R12 ;  /* 0x0000000c000c7301 */ /* 0x000e700000000000 */
[----:B-1----:R-:W1:Y:S02]  /*2500*/  FLO.U32.SH R17, R12 ;  /* 0x0000000c00117300 */ /* 0x002e6400000e0400 */
[----:B-1----:R-:W1:Y:S02]  /*2510*/  SHFL.IDX PT, R0, R0, R17, 0x1f ;  /* 0x00001f1100007589 */ /* 0x002e6400000e0000 */
[----:B-1----:R-:W-:-:S13]  /*2520*/  R2UR UR6, R0 ;  /* 0x00000000000672ca */ /* 0x002fda00000e0000 */
[----:B------:R-:W-:-:S05]  /*2530*/  VIADD R2, R34, UR6 ;  /* 0x0000000622027c36 */ /* 0x000fca0008000000 */
[----:B------:R-:W-:-:S13]  /*2540*/  ISETP.GE.AND P1, PT, R2, R3, PT ;  /* 0x000000030200720c */ /* 0x000fda0003f26270 */
[----:B------:R-:W1:Y:S02]  /*2550*/  @!P1 LDC.64 R14, c[0x0][0x918] ;  /* 0x00024600ff0e9b82 */ /* 0x000e640000000a00 */
[----:B-1----:R-:W-:-:S05]  /*2560*/  @!P1 IMAD.WIDE R14, R2, 0xc, R14 ;  /* 0x0000000c020e9825 */ /* 0x002fca00078e020e */
[----:B-----5:R1:W5:Y:S04]  /*2570*/  @!P1 LDG.E R8, desc[UR56][R14.64] ;  /* 0x000000380e089981 */ /* 0x020368000c1e1900 */
[----:B------:R1:W5:Y:S01]  /*2580*/  @!P1 LDG.E R9, desc[UR56][R14.64+0x4] ;  /* 0x000004380e099981 */ /* 0x000362000c1e1900 */
[----:B------:R-:W-:-:S03]  /*2590*/  IADD3 R2, P1, P2, R18, R7, -R27 ;  /* 0x0000000712027210 */ /* 0x000fc60007a3e81b */
[----:B------:R-:W-:Y:S01]  /*25a0*/  SHFL.IDX PT, R7, R29, R17, 0x1f ;  /* 0x00001f111d077589 */ /* 0x000fe200000e0000 */
[----:B------:R-:W-:-:S03]  /*25b0*/  IADD3.X R18, R19, R6, ~R29, P1, P2 ;  /* 0x0000000613127210 */ /* 0x000fc60000fe4c1d */
[----:B------:R-:W2:Y:S04]  /*25c0*/  SHFL.IDX PT, R2, R2, R17, 0x1f ;  /* 0x00001f1102027589 */ /* 0x000ea800000e0000 */
[----:B------:R-:W3:Y:S04]  /*25d0*/  SHFL.IDX PT, R18, R18, R17, 0x1f ;  /* 0x00001f1112127589 */ /* 0x000ee800000e0000 */
[----:B------:R1:W4:Y:S04]  /*25e0*/  SHFL.IDX PT, R6, R27, R17, 0x1f ;  /* 0x00001f111b067589 */ /* 0x00032800000e0000 */
[----:B------:R1:W1:Y:S04]  /*25f0*/  SHFL.IDX PT, R5, R5, R17, 0x1f ;  /* 0x00001f1105057589 */ /* 0x00026800000e0000 */
[----:B------:R1:W1:Y:S01]  /*2600*/  SHFL.IDX PT, R4, R4, R17, 0x1f ;  /* 0x00001f1104047589 */ /* 0x00026200000e0000 */
[----:B--2---:R-:W-:-:S02]  /*2610*/  R2UR UR5, R2 ;  /* 0x00000000020572ca */ /* 0x004fc400000e0000 */
[----:B---3--:R-:W-:-:S15]  /*2620*/  R2UR UR4, R18 ;  /* 0x00000000120472ca */ /* 0x008fde00000e0000 */
.L_x_6:
[----:B------:R-:W-:Y:S01]  /*2630*/  ISETP.LE.AND P1, PT, R3, UR6, PT ;  /* 0x0000000603007c0c */ /* 0x000fe2000bf23270 */
[----:B-1----:R-:W-:Y:S02]  /*2640*/  IMAD.MOV.U32 R17, RZ, RZ, -0x1 ;  /* 0xffffffffff117424 */ /* 0x002fe400078e00ff */
[----:B------:R-:W-:-:S10]  /*2650*/  IMAD.MOV.U32 R18, RZ, RZ, -0x1 ;  /* 0xffffffffff127424 */ /* 0x000fd400078e00ff */
[----:B------:R-:W-:Y:S05]  /*2660*/  @P1 BRA `(.L_x_5) ;  /* 0x0000000400041947 */ /* 0x000fea0003800000 */
[----:B------:R-:W-:Y:S01]  /*2670*/  UIADD3 UR15, UP2, -UR5, UR10, URZ ;  /* 0x0000000a050f7290 */ /* 0x000fe2000ff5e13f */
[----:B------:R-:W1:Y:S01]  /*2680*/  S2UR UR18, SR_CTAID.Y ;  /* 0x00000000001279c3 */ /* 0x000e620000002600 */
[----:B------:R-:W-:Y:S01]  /*2690*/  ULDC UR17, c[0x0][0x8c0] ;  /* 0x0002300000117ab9 */ /* 0x000fe20000000800 */
[----:B------:R-:W-:Y:S01]  /*26a0*/  ULDC UR20, c[0x0][0x8b0] ;  /* 0x00022c0000147ab9 */ /* 0x000fe20000000800 */
[----:B------:R-:W-:Y:S01]  /*26b0*/  UIADD3.X UR11, ~UR4, UR9, URZ, UP2, !UPT ;  /* 0x00000009040b7290 */ /* 0x000fe200097fe53f */
[--C-:B------:R-:W-:Y:S01]  /*26c0*/  SHF.R.U32.HI R23, RZ, UR20, R5.reuse ;  /* 0x00000014ff177c19 */ /* 0x100fe20008011605 */
[----:B------:R-:W-:Y:S01]  /*26d0*/  ULDC UR19, c[0x0][0x904] ;  /* 0x0002410000137ab9 */ /* 0x000fe20000000800 */
[----:B------:R-:W-:Y:S01]  /*26e0*/  ULDC UR13, c[0x0][0x8a8] ;  /* 0x00022a00000d7ab9 */ /* 0x000fe20000000800 */
[----:B------:R-:W-:Y:S01]  /*26f0*/  USHF.R.U32.HI UR16, URZ, UR17, UR11 ;  /* 0x000000113f107299 */ /* 0x000fe2000801160b */
[----:B------:R-:W-:Y:S01]  /*2700*/  SHF.R.U64 R16, R4, UR20, R5 ;  /* 0x0000001404107c19 */ /* 0x000fe20008001205 */
[----:B------:R-:W-:-:S02]  /*2710*/  USHF.R.U64 UR15, UR15, UR17, UR11 ;  /* 0x000000110f0f7299 */ /* 0x000fc4000800120b */
[----:B------:R-:W-:Y:S02]  /*2720*/  USHF.R.U32.HI UR14, URZ, UR20, UR16 ;  /* 0x000000143f0e7299 */ /* 0x000fe40008011610 */
[----:B------:R-:W-:Y:S02]  /*2730*/  UIADD3 UR13, UR13, -0x1, URZ ;  /* 0xffffffff0d0d7890 */ /* 0x000fe4000fffe03f */
[----:B------:R-:W-:Y:S02]  /*2740*/  USHF.R.U32.HI UR21, URZ, UR19, UR14 ;  /* 0x000000133f157299 */ /* 0x000fe4000801160e */
[----:B------:R-:W-:Y:S02]  /*2750*/  USHF.R.U64 UR16, UR15, UR20, UR16 ;  /* 0x000000140f107299 */ /* 0x000fe40008001210 */
[----:B------:R-:W-:Y:S02]  /*2760*/  ULOP3.LUT UR15, UR15, UR13, URZ, 0xc0, !UPT ;  /* 0x0000000d0f0f7292 */ /* 0x000fe4000f8ec03f */
[----:B------:R-:W-:Y:S01]  /*2770*/  LOP3.LUT R0, R23, UR21, RZ, 0xfc, !PT ;  /* 0x0000001517007c12 */ /* 0x000fe2000f8efcff */
[----:B------:R-:W-:-:S02]  /*2780*/  USHF.R.U64 UR14, UR16, UR19, UR14 ;  /* 0x00000013100e7299 */ /* 0x000fc4000800120e */
[----:B-1----:R-:W-:Y:S01]  /*2790*/  USEL UR11, UR40, UR18, !UP3 ;  /* 0x00000012280b7287 */ /* 0x002fe2000d800000 */
[----:B------:R-:W-:-:S13]  /*27a0*/  ISETP.NE.U32.AND P1, PT, R0, RZ, PT ;  /* 0x000000ff0000720c */ /* 0x000fda0003f25070 */
[----:B------:R-:W-:Y:S05]  /*27b0*/  @!P1 BRA `(.L_x_17) ;  /* 0x0000000000149947 */ /* 0x000fea0003800000 */
[----:B------:R-:W-:-:S07]  /*27c0*/  MOV R12, 0x27e0 ;  /* 0x000027e0000c7802 */ /* 0x000fce0000000f00 */
[----:B----45:R-:W-:Y:S05]  /*27d0*/  CALL.REL.NOINC `($__internal_0_$__cuda_sm20_div_u64) ;  /* 0x000000a800807944 */ /* 0x030fea0003c00000 */
[----:B------:R-:W-:-:S04]  /*27e0*/  IMAD.MOV R12, RZ, RZ, -R0 ;  /* 0x000000ffff0c7224 */ /* 0x000fc800078e0a00 */
[----:B------:R-:W-:Y:S01]  /*27f0*/  IMAD R12, R16, R12, UR14 ;  /* 0x0000000e100c7e24 */ /* 0x000fe2000f8e020c */
[----:B------:R-:W-:Y:S06]  /*2800*/  BRA `(.L_x_18) ;  /* 0x0000000000507947 */ /* 0x000fec0003800000 */
.L_x_17:
[----:B------:R-:W1:Y:S01]  /*2810*/  I2F.U32.RP R0, R16 ;  /* 0x0000001000007306 */ /* 0x000e620000209000 */
[----:B------:R-:W-:-:S07]  /*2820*/  ISETP.NE.U32.AND P3, PT, R16, RZ, PT ;  /* 0x000000ff1000720c */ /* 0x000fce0003f65070 */
[----:B-1----:R-:W1:Y:S02]  /*2830*/  MUFU.RCP R0, R0 ;  /* 0x0000000000007308 */ /* 0x002e640000001000 */
[----:B-1----:R-:W-:-:S06]  /*2840*/  VIADD R2, R0, 0xffffffe ;  /* 0x0ffffffe00027836 */ /* 0x002fcc0000000000 */
[----:B------:R1:W2:Y:S02]  /*2850*/  F2I.FTZ.U32.TRUNC.NTZ R3, R2 ;  /* 0x0000000200037305 */ /* 0x0002a4000021f000 */
[----:B-1----:R-:W-:Y:S02]  /*2860*/  IMAD.MOV.U32 R2, RZ, RZ, RZ ;  /* 0x000000ffff027224 */ /* 0x002fe400078e00ff */
[----:B--2---:R-:W-:-:S04]  /*2870*/  IMAD.MOV R15, RZ, RZ, -R3 ;  /* 0x000000ffff0f7224 */ /* 0x004fc800078e0a03 */
[----:B------:R-:W-:-:S04]  /*2880*/  IMAD R15, R15, R16, RZ ;  /* 0x000000100f0f7224 */ /* 0x000fc800078e02ff */
[----:B------:R-:W-:-:S06]  /*2890*/  IMAD.HI.U32 R3, R3, R15, R2 ;  /* 0x0000000f03037227 */ /* 0x000fcc00078e0002 */
[----:B------:R-:W-:-:S04]  /*28a0*/  IMAD.HI.U32 R0, R3, UR14, RZ ;  /* 0x0000000e03007c27 */ /* 0x000fc8000f8e00ff */
[----:B------:R-:W-:-:S04]  /*28b0*/  IMAD.MOV R3, RZ, RZ, -R0 ;  /* 0x000000ffff037224 */ /* 0x000fc800078e0a00 */
[----:B------:R-:W-:-:S05]  /*28c0*/  IMAD R3, R16, R3, UR14 ;  /* 0x0000000e10037e24 */ /* 0x000fca000f8e0203 */
[----:B------:R-:W-:-:S13]  /*28d0*/  ISETP.GE.U32.AND P1, PT, R3, R16, PT ;  /* 0x000000100300720c */ /* 0x000fda0003f26070 */
[----:B------:R-:W-:Y:S02]  /*28e0*/  @P1 IMAD.IADD R3, R3, 0x1, -R16 ;  /* 0x0000000103031824 */ /* 0x000fe400078e0a10 */
[----:B------:R-:W-:-:S03]  /*28f0*/  @P1 VIADD R0, R0, 0x1 ;  /* 0x0000000100001836 */ /* 0x000fc60000000000 */
[----:B------:R-:W-:-:S13]  /*2900*/  ISETP.GE.U32.AND P2, PT, R3, R16, PT ;  /* 0x000000100300720c */ /* 0x000fda0003f46070 */
[----:B------:R-:W-:Y:S01]  /*2910*/  @P2 VIADD R0, R0, 0x1 ;  /* 0x0000000100002836 */ /* 0x000fe20000000000 */
[----:B------:R-:W-:-:S05]  /*2920*/  @!P3 LOP3.LUT R0, RZ, R16, RZ, 0x33, !PT ;  /* 0x00000010ff00b212 */ /* 0x000fca00078e33ff */
[----:B------:R-:W-:-:S04]  /*2930*/  IMAD.MOV R12, RZ, RZ, -R0 ;  /* 0x000000ffff0c7224 */ /* 0x000fc800078e0a00 */
[----:B------:R-:W-:-:S07]  /*2940*/  IMAD R12, R16, R12, UR14 ;  /* 0x0000000e100c7e24 */ /* 0x000fce000f8e020c */
.L_x_18:
[----:B------:R-:W1:Y:S01]  /*2950*/  LDC R15, c[0x0][0x8a8] ;  /* 0x00022a00ff0f7b82 */ /* 0x000e620000000800 */
[----:B------:R-:W-:Y:S01]  /*2960*/  ULDC UR14, c[0x0][0x904] ;  /* 0x00024100000e7ab9 */ /* 0x000fe20000000800 */
[----:B------:R-:W-:Y:S01]  /*2970*/  UMOV UR13, 0xffffffff ;  /* 0xffffffff000d7882 */ /* 0x000fe20000000000 */
[----:B------:R-:W-:Y:S01]  /*2980*/  PLOP3.LUT P1, PT, PT, PT, UP3, 0x80, 0x0 ;  /* 0x000000000000781c */ /* 0x000fe20003f2f038 */
[----:B------:R-:W-:-:S04]  /*2990*/  USHF.L.U32 UR13, UR13, UR14, URZ ;  /* 0x0000000e0d0d7299 */ /* 0x000fc8000800063f */
[----:B------:R-:W2:Y:S02]  /*29a0*/  LDC R17, c[0x0][0x8b8] ;  /* 0x00022e00ff117b82 */ /* 0x000ea40000000800 */
[----:B------:R-:W-:Y:S01]  /*29b0*/  LOP3.LUT R2, RZ, UR13, RZ, 0x33, !PT ;  /* 0x0000000dff027c12 */ /* 0x000fe2000f8e33ff */
[----:B------:R-:W-:Y:S02]  /*29c0*/  UMOV UR13, 0x1 ;  /* 0x00000001000d7882 */ /* 0x000fe40000000000 */
[----:B------:R-:W-:Y:S01]  /*29d0*/  USHF.L.U32 UR13, UR13, UR14, URZ ;  /* 0x0000000e0d0d7299 */ /* 0x000fe2000800063f */
[----:B------:R-:W-:Y:S02]  /*29e0*/  LOP3.LUT R3, R2, UR16, RZ, 0xc0, !PT ;  /* 0x0000001002037c12 */ /* 0x000fe4000f8ec0ff */
[----:B------:R-:W-:Y:S02]  /*29f0*/  @P1 IMAD.U32 R18, RZ, RZ, UR6 ;  /* 0x00000006ff121e24 */ /* 0x000fe4000f8e00ff */
[----:B------:R-:W-:-:S02]  /*2a00*/  @!P1 IMAD.U32 R18, RZ, RZ, UR6 ;  /* 0x00000006ff129e24 */ /* 0x000fc4000f8e00ff */
[----:B------:R-:W-:Y:S02]  /*2a10*/  IMAD R0, R0, UR13, R3 ;  /* 0x0000000d00007c24 */ /* 0x000fe4000f8e0203 */
[----:B-1----:R-:W-:-:S04]  /*2a20*/  IMAD R12, R12, R15, UR15 ;  /* 0x0000000f0c0c7e24 */ /* 0x002fc8000f8e020f */
[----:B------:R-:W-:Y:S02]  /*2a30*/  @P1 IMAD.MOV.U32 R16, RZ, RZ, R12 ;  /* 0x000000ffff101224 */ /* 0x000fe400078e000c */
[----:B--2---:R-:W-:Y:S01]  /*2a40*/  IMAD R17, R0, R17, UR11 ;  /* 0x0000000b00117e24 */ /* 0x004fe2000f8e0211 */
[----:B------:R-:W-:-:S03]  /*2a50*/  UMOV UR11, 0x1 ;  /* 0x00000001000b7882 */ /* 0x000fc60000000000 */
[----:B------:R-:W-:Y:S02]  /*2a60*/  @!P1 IMAD.MOV.U32 R16, RZ, RZ, R17 ;  /* 0x000000ffff109224 */ /* 0x000fe400078e0011 */
[----:B------:R-:W-:-:S07]  /*2a70*/  @!P1 IMAD.MOV.U32 R17, RZ, RZ, R12 ;  /* 0x000000ffff119224 */ /* 0x000fce00078e000c */
.L_x_5:
[----:B------:R-:W-:-:S13]  /*2a80*/  ISETP.NE.AND P1, PT, RZ, UR11, PT ;  /* 0x0000000bff007c0c */ /* 0x000fda000bf25270 */
[----:B------:R-:W-:Y:S05]  /*2a90*/  @!P1 EXIT ;  /* 0x000000000000994d */ /* 0x000fea0003800000 */
[----:B------:R-:W1:Y:S02]  /*2aa0*/  LDC.64 R14, c[0x0][0x290] ;  /* 0x0000a400ff0e7b82 */ /* 0x000e640000000a00 */
[----:B-1----:R-:W-:-:S05]  /*2ab0*/  IMAD.WIDE R14, R18, 0xc, R14 ;  /* 0x0000000c120e7825 */ /* 0x002fca00078e020e */
[----:B------:R1:W5:Y:S04]  /*2ac0*/  LDG.E R2, desc[UR56][R14.64] ;  /* 0x000000380e027981 */ /* 0x000368000c1e1900 */
[----:B------:R1:W5:Y:S04]  /*2ad0*/  LDG.E R0, desc[UR56][R14.64+0x4] ;  /* 0x000004380e007981 */ /* 0x000368000c1e1900 */
[----:B------:R1:W5:Y:S01]  /*2ae0*/  LDG.E R19, desc[UR56][R14.64+0x8] ;  /* 0x000008380e137981 */ /* 0x000362000c1e1900 */
[----:B------:R-:W-:Y:S01]  /*2af0*/  PLOP3.LUT P1, PT, PT, PT, UP1, 0x80, 0x0 ;  /* 0x000000000000781c */ /* 0x000fe20003f2f018 */
[----:B------:R-:W2:Y:S01]  /*2b00*/  S2UR UR41, SR_CgaCtaId ;  /* 0x00000000002979c3 */ /* 0x000ea20000008800 */
[----:B------:R-:W-:-:S11]  /*2b10*/  SHF.R.S32.HI R3, RZ, 0x1f, R18 ;  /* 0x0000001fff037819 */ /* 0x000fd60000011412 */
[----:B-1----:R-:W-:Y:S05]  /*2b20*/  @!P1 BRA `(.L_x_19) ;  /* 0x0000004000949947 */ /* 0x002fea0003800000 */
[----:B------:R-:W-:-:S06]  /*2b30*/  UISETP.GT.U32.AND UP0, UPT, UR33, 0x1, UPT ;  /* 0x000000012100788c */ /* 0x000fcc000bf04070 */
[----:B------:R-:W-:-:S13]  /*2b40*/  PLOP3.LUT P0, PT, PT, PT, UP0, 0x80, 0x0 ;  /* 0x000000000000781c */ /* 0x000fda0003f0f008 */
[----:B--2---:R-:W-:Y:S05]  /*2b50*/  @P0 EXIT ;  /* 0x000000000000094d */ /* 0x004fea0003800000 */
.L_x_20:
[----:B------:R-:W-:-:S08]  /*2b60*/  NOP ;  /* 0x0000000000007918 */ /* 0x000fd00000000000 */
[----:B------:R-:W1:Y:S02]  /*2b70*/  USETMAXREG.TRY_ALLOC.CTAPOOL UP0, 0xe8 ;  /* 0x000000e8000079c8 */ /* 0x000e640008000600 */
[----:B-1----:R-:W-:-:S13]  /*2b80*/  PLOP3.LUT P0, PT, PT, PT, UP0, 0x80, 0x0 ;  /* 0x000000000000781c */ /* 0x002fda0003f0f008 */
[----:B------:R-:W-:Y:S05]  /*2b90*/  @!P0 BRA `(.L_x_20) ;  /* 0xfffffffc00f08947 */ /* 0x000fea000383ffff */
[----:B------:R-:W1:Y:S01]  /*2ba0*/  SHFL.IDX PT, R13, R13, RZ, 0x1f ;  /* 0x00001fff0d0d7589 */ /* 0x000e6200000e0000 */
[----:B------:R-:W2:Y:S01]  /*2bb0*/  S2UR UR4, SR_CTAID.Y ;  /* 0x00000000000479c3 */ /* 0x000ea20000002600 */
[----:B------:R-:W-:Y:S01]  /*2bc0*/  UMOV UR58, URZ ;  /* 0x0000003f003a7c82 */ /* 0x000fe20008000000 */
[----:B------:R-:W-:Y:S01]  /*2bd0*/  UMOV UR59, URZ ;  /* 0x0000003f003b7c82 */ /* 0x000fe20008000000 */
[----:B-1----:R-:W-:Y:S01]  /*2be0*/  LOP3.LUT P0, RZ, R13, 0x3, RZ, 0xc0, !PT ;  /* 0x000000030dff7812 */ /* 0x002fe2000780c0ff */
[----:B--2---:R-:W-:-:S12]  /*2bf0*/  UIMAD UR4, UR4, UR39, UR40 ;  /* 0x00000027040472a4 */ /* 0x004fd8000f8e0228 */
[----:B------:R-:W-:Y:S05]  /*2c00*/  @P0 BRA `(.L_x_21) ;  /* 0x0000000000a40947 */ /* 0x000fea0003800000 */
[----:B------:R-:W-:Y:S01]  /*2c10*/  ELECT P0, URZ, PT ;  /* 0x00000000003f782f */ /* 0x000fe20003800000 */
[----:B------:R-:W-:-:S12]  /*2c20*/  BSSY B0, `(.L_x_22) ;  /* 0x0000020000007945 */ /* 0x000fd80003800000 */
[----:B------:R-:W-:Y:S05]  /*2c30*/  @!P0 BRA `(.L_x_23) ;  /* 0x0000000000788947 */ /* 0x000fea0003800000 */
[----:B------:R-:W1:Y:S01]  /*2c40*/  S2UR UR6, SR_CgaCtaId ;  /* 0x00000000000679c3 */ /* 0x000e620000008800 */
[----:B------:R-:W-:Y:S01]  /*2c50*/  UISETP.NE.AND UP0, UPT, UR12, 0x1, UPT ;  /* 0x000000010c00788c */ /* 0x000fe2000bf05270 */
[----:B------:R-:W-:-:S06]  /*2c60*/  UMOV UR5, 0x400 ;  /* 0x0000040000057882 */ /* 0x000fcc0000000000 */
[----:B------:R-:W2:Y:S08]  /*2c70*/  LDC.64 R4, c[0x0][0x700] ;  /* 0x0001c000ff047b82 */ /* 0x000eb00000000a00 */
[----:B----4-:R-:W2:Y:S08]  /*2c80*/  LDC.64 R6, c[0x0][0x708] ;  /* 0x0001c200ff067b82 */ /* 0x010eb00000000a00 */
[----:B-----5:R-:W3:Y:S01]  /*2c90*/  LDC.64 R8, c[0x0][0x710] ;  /* 0x0001c400ff087b82 */ /* 0x020ee20000000a00 */
[----:B-1----:R-:W-:-:S04]  /*2ca0*/  ULEA UR5, UR6, UR5, 0x18 ;  /* 0x0000000506057291 */ /* 0x002fc8000f8ec03f */
[----:B------:R-:W-:Y:S02]  /*2cb0*/  UIADD3 UR6, UR5, 0x80, URZ ;  /* 0x0000008005067890 */ /* 0x000fe4000fffe03f */
[----:B------:R-:W-:Y:S01]  /*2cc0*/  @!UP0 UIADD3 UR6, UR5, URZ, URZ ;  /* 0x0000003f05068290 */ /* 0x000fe2000fffe03f */
[----:B------:R-:W3:Y:S08]  /*2cd0*/  LDC.64 R10, c[0x0][0x718] ;  /* 0x0001c600ff0a7b82 */ /* 0x000ef00000000a00 */
[----:B------:R-:W1:Y:S01]  /*2ce0*/  LDC.64 R12, c[0x0][0x720] ;  /* 0x0001c800ff0c7b82 */ /* 0x000e620000000a00 */
[----:B--2---:R2:W-:Y:S07]  /*2cf0*/  STS.128 [UR6+0x38700], R4 ;  /* 0x03870004ff007988 */ /* 0x0045ee0008000c06 */
[----:B------:R-:W1:Y:S08]  /*2d00*/  LDC.64 R14, c[0x0][0x728] ;  /* 0x0001ca00ff0e7b82 */ /* 0x000e700000000a00 */
[----:B------:R-:W4:Y:S01]  /*2d10*/  LDC.64 R20, c[0x0][0x730] ;  /* 0x0001cc00ff147b82 */ /* 0x000f220000000a00 */
[----:B---3--:R2:W-:Y:S07]  /*2d20*/  STS.128 [UR6+0x38710], R8 ;  /* 0x03871008ff007988 */ /* 0x0085ee0008000c06 */
[----:B------:R-:W4:Y:S08]  /*2d30*/  LDC.64 R22, c[0x0][0x738] ;  /* 0x0001ce00ff167b82 */ /* 0x000f300000000a00 */
[----:B------:R-:W3:Y:S01]  /*2d40*/  LDC.64 R24, c[0x0][0x740] ;  /* 0x0001d000ff187b82 */ /* 0x000ee20000000a00 */
[----:B-1----:R2:W-:Y:S07]  /*2d50*/  STS.128 [UR6+0x38720], R12 ;  /* 0x0387200cff007988 */ /* 0x0025ee0008000c06 */
[----:B------:R-:W3:Y:S08]  /*2d60*/  LDC.64 R26, c[0x0][0x748] ;  /* 0x0001d200ff1a7b82 */ /* 0x000ef00000000a00 */
[----:B------:R-:W1:Y:S01]  /*2d70*/  LDC.64 R28, c[0x0][0x750] ;  /* 0x0001d400ff1c7b82 */ /* 0x000e620000000a00 */
[----:B----4-:R2:W-:Y:S07]  /*2d80*/  STS.128 [UR6+0x38730], R20 ;  /* 0x03873014ff007988 */ /* 0x0105ee0008000c06 */
[----:B------:R-:W1:Y:S08]  /*2d90*/  LDC.64 R30, c[0x0][0x758] ;  /* 0x0001d600ff1e7b82 */ /* 0x000e700000000a00 */
[----:B------:R-:W4:Y:S01]  /*2da0*/  LDC.64 R36, c[0x0][0x760] ;  /* 0x0001d800ff247b82 */ /* 0x000f220000000a00 */
[----:B---3--:R2:W-:Y:S07]  /*2db0*/  STS.128 [UR6+0x38740], R24 ;  /* 0x03874018ff007988 */ /* 0x0085ee0008000c06 */
[----:B------:R-:W4:Y:S08]  /*2dc0*/  LDC.64 R38, c[0x0][0x768] ;  /* 0x0001da00ff267b82 */ /* 0x000f300000000a00 */
[----:B------:R-:W3:Y:S01]  /*2dd0*/  LDC.64 R40, c[0x0][0x770] ;  /* 0x0001dc00ff287b82 */ /* 0x000ee20000000a00 */
[----:B-1----:R2:W-:Y:S07]  /*2de0*/  STS.128 [UR6+0x38750], R28 ;  /* 0x0387501cff007988 */ /* 0x0025ee0008000c06 */
[----:B------:R-:W3:Y:S01]  /*2df0*/  LDC.64 R42, c[0x0][0x778] ;  /* 0x0001de00ff2a7b82 */ /* 0x000ee20000000a00 */
[----:B----4-:R2:W-:Y:S04]  /*2e00*/  STS.128 [UR6+0x38760], R36 ;  /* 0x03876024ff007988 */ /* 0x0105e80008000c06 */
[----:B---3--:R2:W-:Y:S02]  /*2e10*/  STS.128 [UR6+0x38770], R40 ;  /* 0x03877028ff007988 */ /* 0x0085e40008000c06 */
.L_x_23:
[----:B------:R-:W-:Y:S05]  /*2e20*/  BSYNC B0 ;  /* 0x0000000000007941 */ /* 0x000fea0003800000 */
.L_x_22:
[----:B------:R-:W-:Y:S01]  /*2e30*/  UISETP.NE.AND UP0, UPT, UR12, 0x1, UPT ;  /* 0x000000010c00788c */ /* 0x000fe2000bf05270 */
[----:B------:R-:W-:Y:S01]  /*2e40*/  NOP ;  /* 0x0000000000007918 */ /* 0x000fe20000000000 */
[----:B------:R-:W-:Y:S01]  /*2e50*/  ULDC UR5, c[0x0][0x884] ;  /* 0x0002210000057ab9 */ /* 0x000fe20000000800 */
[----:B------:R-:W-:Y:S01]  /*2e60*/  ULDC.64 UR58, c[0x0][0x800] ;  /* 0x00020000003a7ab9 */ /* 0x000fe20000000a00 */
[----:B------:R-:W-:-:S04]  /*2e70*/  USEL UR5, UR5, URZ, UP0 ;  /* 0x0000003f05057287 */ /* 0x000fc80008000000 */
[----:B------:R-:W-:-:S04]  /*2e80*/  UIADD3 UR5, UR4, UR5, URZ ;  /* 0x0000000504057290 */ /* 0x000fc8000fffe03f */
[----:B------:R-:W-:-:S12]  /*2e90*/  UIMAD.WIDE UR58, UR5, 0x80, UR58 ;  /* 0x00000080053a78a5 */ /* 0x000fd8000f8e023a */
.L_x_21:
[----:B------:R-:W-:-:S13]  /*2ea0*/  ISETP.NE.AND P0, PT, RZ, UR54, PT ;  /* 0x00000036ff007c0c */ /* 0x000fda000bf05270 */
[----:B------:R-:W-:Y:S05]  /*2eb0*/  @P0 BRA `(.L_x_24) ;  /* 0x00000004001c0947 */ /* 0x000fea0003800000 */
[----:B------:R-:W-:Y:S01]  /*2ec0*/  ELECT P0, URZ, PT ;  /* 0x00000000003f782f */ /* 0x000fe20003800000 */
[----:B------:R-:W-:-:S12]  /*2ed0*/  BSSY B0, `(.L_x_25) ;  /* 0x0000030000007945 */ /* 0x000fd80003800000 */
[----:B------:R-:W-:Y:S05]  /*2ee0*/  @!P0 BRA `(.L_x_26) ;  /* 0x0000000000b88947 */ /* 0x000fea0003800000 */
[C---:B--2---:R-:W-:Y:S01]  /*2ef0*/  IMAD.SHL.U32 R4, R18.reuse, 0x8, RZ ;  /* 0x0000000812047824 */ /* 0x044fe200078e00ff */
[----:B------:R-:W-:Y:S01]  /*2f00*/  ULDC.64 UR4, c[0x0][0x820] ;  /* 0x0002080000047ab9 */ /* 0x000fe20000000a00 */
[----:B------:R-:W-:-:S03]  /*2f10*/  SHF.L.U64.HI R3, R18, 0x3, R3 ;  /* 0x0000000312037819 */ /* 0x000fc60000010203 */
[----:B----4-:R-:W-:-:S04]  /*2f20*/  IADD3 R6, P0, R4, UR4, RZ ;  /* 0x0000000404067c10 */ /* 0x010fc8000ff1e0ff */
[----:B------:R-:W-:Y:S01]  /*2f30*/  IADD3.X R7, R3, UR5, RZ, P0, !PT ;  /* 0x0000000503077c10 */ /* 0x000fe200087fe4ff */
[----:B------:R-:W-:-:S05]  /*2f40*/  ULDC.64 UR4, c[0x0][0x818] ;  /* 0x0002060000047ab9 */ /* 0x000fca0000000a00 */
[----:B------:R-:W2:Y:S01]  /*2f50*/  LDG.E.64 R6, desc[UR56][R6.64] ;  /* 0x0000003806067981 */ /* 0x000ea2000c1e1b00 */
[----:B------:R-:W-:-:S04]  /*2f60*/  IADD3 R4, P0, R4, UR4, RZ ;  /* 0x0000000404047c10 */ /* 0x000fc8000ff1e0ff */
[----:B------:R-:W-:-:S06]  /*2f70*/  IADD3.X R5, R3, UR5, RZ, P0, !PT ;  /* 0x0000000503057c10 */ /* 0x000fcc00087fe4ff */
[----:B------:R-:W3:Y:S01]  /*2f80*/  LDG.E.64 R4, desc[UR56][R4.64] ;  /* 0x0000003804047981 */ /* 0x000ee2000c1e1b00 */
[----:B------:R-:W1:Y:S01]  /*2f90*/  S2UR UR5, SR_CgaCtaId ;  /* 0x00000000000579c3 */ /* 0x000e620000008800 */
[----:B------:R-:W-:Y:S01]  /*2fa0*/  UISETP.NE.AND UP0, UPT, UR12, 0x1, UPT ;  /* 0x000000010c00788c */ /* 0x000fe2000bf05270 */
[----:B-----5:R-:W-:Y:S01]  /*2fb0*/  VIADD R9, R0, 0xffffffff ;  /* 0xffffffff00097836 */ /* 0x020fe20000000000 */
[----:B------:R-:W-:Y:S01]  /*2fc0*/  UMOV UR4, 0x400 ;  /* 0x0000040000047882 */ /* 0x000fe20000000000 */
[----:B------:R-:W-:Y:S01]  /*2fd0*/  CS2R R10, SRZ ;  /* 0x00000000000a7805 */ /* 0x000fe2000001ff00 */
[----:B-1----:R-:W-:-:S04]  /*2fe0*/  ULEA UR4, UR5, UR4, 0x18 ;  /* 0x0000000405047291 */ /* 0x002fc8000f8ec03f */
[----:B------:R-:W-:-:S03]  /*2ff0*/  UIADD3 UR5, UR4, 0x80, URZ ;  /* 0x0000008004057890 */ /* 0x000fc6000fffe03f */
[----:B------:R-:W-:-:S04]  /*3000*/  @!UP0 UIADD3 UR5, UR4, URZ, URZ ;  /* 0x0000003f04058290 */ /* 0x000fc8000fffe03f */
[----:B------:R-:W-:-:S05]  /*3010*/  UIADD3 UR4, UR5, 0x38700, URZ ;  /* 0x0003870005047890 */ /* 0x000fca000fffe03f */
[----:B------:R-:W1:Y:S01]  /*3020*/  LDS R3, [UR5+0x3871c] ;  /* 0x03871c05ff037984 */ /* 0x000e620008000800 */
[----:B------:R-:W-:-:S03]  /*3030*/  IMAD.U32 R14, RZ, RZ, UR4 ;  /* 0x00000004ff0e7e24 */ /* 0x000fc6000f8e00ff */
[----:B------:R-:W-:Y:S02]  /*3040*/  STS [UR5+0x38730], RZ ;  /* 0x038730ffff007988 */ /* 0x000fe40008000805 */
[----:B------:R-:W-:-:S05]  /*3050*/  SHF.R.U64 R14, R14, 0x4, RZ ;  /* 0x000000040e0e7819 */ /* 0x000fca00000012ff */
[----:B------:R-:W-:Y:S04]  /*3060*/  STS [UR5+0x38710], R14 ;  /* 0x0387100eff007988 */ /* 0x000fe80008000805 */
[----:B------:R-:W-:Y:S01]  /*3070*/  STS [UR5+0x38714], R14 ;  /* 0x0387140eff007988 */ /* 0x000fe20008000805 */
[C---:B--2---:R-:W-:Y:S01]  /*3080*/  SHF.L.U64.HI R13, R6.reuse, 0x1, R7 ;  /* 0x00000001060d7819 */ /* 0x044fe20000010207 */
[----:B------:R-:W-:-:S03]  /*3090*/  IMAD.SHL.U32 R6, R6, 0x2, RZ ;  /* 0x0000000206067824 */ /* 0x000fc600078e00ff */
[----:B------:R-:W-:Y:S02]  /*30a0*/  LOP3.LUT R13, R13, 0x1fffffff, RZ, 0xc0, !PT ;  /* 0x1fffffff0d0d7812 */ /* 0x000fe400078ec0ff */
[----:B------:R-:W-:Y:S02]  /*30b0*/  LOP3.LUT R0, R6, 0xfffffffe, RZ, 0xc0, !PT ;  /* 0xfffffffe06007812 */ /* 0x000fe400078ec0ff */
[--C-:B------:R-:W-:Y:S02]  /*30c0*/  SHF.R.U32.HI R8, RZ, 0x4, R13.reuse ;  /* 0x00000004ff087819 */ /* 0x100fe4000001160d */
[----:B------:R-:W-:Y:S01]  /*30d0*/  SHF.R.U64 R0, R0, 0x4, R13 ;  /* 0x0000000400007819 */ /* 0x000fe2000000120d */
[----:B---3--:R-:W-:Y:S01]  /*30e0*/  STS.64 [UR5+0x38700], R4 ;  /* 0x03870004ff007988 */ /* 0x008fe20008000a05 */
[----:B-1----:R-:W-:-:S03]  /*30f0*/  LOP3.LUT R3, R3, 0xf, R8, 0xb8, !PT ;  /* 0x0000000f03037812 */ /* 0x002fc600078eb808 */
[----:B------:R-:W-:Y:S04]  /*3100*/  STS [UR5+0x3870c], R0 ;  /* 0x03870c00ff007988 */ /* 0x000fe80008000805 */
[----:B------:R-:W-:Y:S04]  /*3110*/  STS [UR5+0x3871c], R3 ;  /* 0x03871c03ff007988 */ /* 0x000fe80008000805 */
[----:B------:R-:W1:Y:S02]  /*3120*/  LDS R7, [UR5+0x3871c] ;  /* 0x03871c05ff077984 */ /* 0x000e640008000800 */
[----:B-1----:R-:W-:-:S05]  /*3130*/  LOP3.LUT R7, R7, 0xf0, RZ, 0xb8, !PT ;  /* 0x000000f007077812 */ /* 0x002fca00078eb8ff */
[----:B------:R-:W-:Y:S04]  /*3140*/  STS [UR5+0x3871c], R7 ;  /* 0x03871c07ff007988 */ /* 0x000fe80008000805 */
[----:B------:R-:W1:Y:S02]  /*3150*/  LDS R8, [UR5+0x3871c] ;  /* 0x03871c05ff087984 */ /* 0x000e640008000800 */
[----:B-1----:R-:W-:Y:S01]  /*3160*/  LOP3.LUT R15, R8, 0xf00, RZ, 0xb8, !PT ;  /* 0x00000f00080f7812 */ /* 0x002fe200078eb8ff */
[----:B------:R-:W-:-:S04]  /*3170*/  VIADD R8, R2, 0xffffffff ;  /* 0xffffffff02087836 */ /* 0x000fc80000000000 */
[----:B------:R-:W-:Y:S04]  /*3180*/  STS.64 [UR5+0x38718], R14 ;  /* 0x0387180eff007988 */ /* 0x000fe80008000a05 */
[----:B------:R-:W1:Y:S04]  /*3190*/  LDS R12, [UR5+0x3871c] ;  /* 0x03871c05ff0c7984 */ /* 0x000e680008000800 */
[----:B------:R3:W-:Y:S01]  /*31a0*/  STS.128 [UR5+0x38720], R8 ;  /* 0x03872008ff007988 */ /* 0x0007e20008000c05 */
[----:B-1----:R-:W-:-:S05]  /*31b0*/  LOP3.LUT R12, R12, 0xf000, RZ, 0xb8, !PT ;  /* 0x0000f0000c0c7812 */ /* 0x002fca00078eb8ff */
[----:B------:R3:W-:Y:S02]  /*31c0*/  STS [UR5+0x3871c], R12 ;  /* 0x03871c0cff007988 */ /* 0x0007e40008000805 */
.L_x_26:
[----:B------:R-:W-:Y:S05]  /*31d0*/  BSYNC B0 ;  /* 0x0000000000007941 */ /* 0x000fea0003800000 */
.L_x_25:
[----:B------:R-:W-:Y:S01]  /*31e0*/  ELECT P0, URZ, PT ;  /* 0x00000000003f782f */ /* 0x000fe20003800000 */
[----:B------:R-:W-:Y:S01]  /*31f0*/  NOP ;  /* 0x0000000000007918 */ /* 0x000fe20000000000 */
[----:B------:R-:W-:Y:S11]  /*3200*/  BSSY B0, `(.L_x_27) ;  /* 0x0000004000007945 */ /* 0x000ff60003800000 */
[----:B------:R-:W-:Y:S05]  /*3210*/  @!P0 BRA `(.L_x_28) ;  /* 0x0000000000088947 */ /* 0x000fea0003800000 */
[----:B------:R0:W-:Y:S01]  /*3220*/  UTMACMDFLUSH ;  /* 0x00000000000079b7 */ /* 0x0001e20000000000 */
[----:B------:R-:W-:-:S04]  /*3230*/  DEPBAR.LE SB0, 0x0 ;  /* 0x000080000000791a */ /* 0x000fc80000000000 */
.L_x_28:
[----:B------:R-:W-:Y:S05]  /*3240*/  BSYNC B0 ;  /* 0x0000000000007941 */ /* 0x000fea0003800000 */
.L_x_27:
[----:B------:R-:W1:Y:S01]  /*3250*/  S2UR UR5, SR_CgaCtaId ;  /* 0x00000000000579c3 */ /* 0x000e620000008800 */
[----:B-----5:R-:W2:Y:S01]  /*3260*/  S2R R0, SR_LANEID ;  /* 0x0000000000007919 */ /* 0x020ea20000000000 */
[----:B------:R-:W-:Y:S01]  /*3270*/  UISETP.NE.AND UP0, UPT, UR12, 0x1, UPT ;  /* 0x000000010c00788c */ /* 0x000fe2000bf05270 */
[----:B------:R-:W-:Y:S02]  /*3280*/  UMOV UR4, 0x400 ;  /* 0x0000040000047882 */ /* 0x000fe40000000000 */
[----:B-1----:R-:W-:-:S04]  /*3290*/  ULEA UR4, UR5, UR4, 0x18 ;  /* 0x0000000405047291 */ /* 0x002fc8000f8ec03f */
[----:B------:R-:W-:-:S04]  /*32a0*/  UIADD3 UR5, UR4, 0x80, URZ ;  /* 0x0000008004057890 */ /* 0x000fc8000fffe03f */
[----:B------:R-:W-:Y:S01]  /*32b0*/  @!UP0 UIADD3 UR5, UR4, URZ, URZ ;  /* 0x0000003f04058290 */ /* 0x000fe2000fffe03f */
[----:B--2---:R-:W-:-:S05]  /*32c0*/  IMAD.SHL.U32 R0, R0, 0x4, RZ ;  /* 0x0000000400007824 */ /* 0x004fca00078e00ff */
[----:B------:R-:W-:Y:S01]  /*32d0*/  IMAD.U32 R3, RZ, RZ, UR5 ;  /* 0x00000005ff037e24 */ /* 0x000fe2000f8e00ff */
[----:B------:R-:W-:-:S04]  /*32e0*/  IADD3 R2, P0, R0, UR58, RZ ;  /* 0x0000003a00027c10 */ /* 0x000fc8000ff1e0ff */
[----:B------:R-:W-:Y:S01]  /*32f0*/  IADD3 R4, R0, 0x38700, R3 ;  /* 0x0003870000047810 */ /* 0x000fe20007ffe003 */
[----:B------:R-:W-:-:S04]  /*3300*/  IMAD.X R3, RZ, RZ, UR59, P0 ;  /* 0x0000003bff037e24 */ /* 0x000fc800080e06ff */
[----:B------:R-:W1:Y:S04]  /*3310*/  LDS R5, [R4] ;  /* 0x0000000004057984 */ /* 0x000e680000000800 */
[----:B-1----:R1:W5:Y:S02]  /*3320*/  ATOMG.E.EXCH.STRONG.GPU PT, RZ, [R2], R5 ;  /* 0x0000000502ff73a8 */ /* 0x00236400041ee100 */
.L_x_24:
[----:B-----5:R-:W-:Y:S01]  /*3330*/  SHF.R.S32.HI R0, RZ, 0x1f, R33 ;  /* 0x0000001fff007819 */ /* 0x020fe20000011421 */
[----:B------:R-:W3:Y:S01]  /*3340*/  S2UR UR42, SR_CgaCtaId ;  /* 0x00000000002a79c3 */ /* 0x000ee20000008800 */
[----:B------:R-:W-:Y:S01]  /*3350*/  UISETP.NE.AND UP0, UPT, UR12, 0x1, UPT ;  /* 0x000000010c00788c */ /* 0x000fe2000bf05270 */
[----:B------:R-:W-:Y:S01]  /*3360*/  IMAD.MOV.U32 R90, RZ, RZ, 0x1 ;  /* 0x00000001ff5a7424 */ /* 0x000fe200078e00ff */
[----:B------:R-:W-:Y:S01]  /*3370*/  LEA.HI R0, R0, R33, RZ, 0x8 ;  /* 0x0000002100007211 */ /* 0x000fe200078f40ff */
[----:B------:R-:W-:Y:S01]  /*3380*/  UMOV UR43, 0x400 ;  /* 0x00000400002b7882 */ /* 0x000fe20000000000 */
[----:B------:R-:W-:Y:S01]  /*3390*/  IMAD.MOV.U32 R91, RZ, RZ, RZ ;  /* 0x000000ffff5b7224 */ /* 0x000fe200078e00ff */
[----:B------:R-:W-:Y:S01]  /*33a0*/  ULOP3.LUT UR50, UR52, 0x1, URZ, 0xfc, !UPT ;  /* 0x0000000134327892 */ /* 0x000fe2000f8efc3f */
[----:B------:R-:W-:Y:S01]  /*33b0*/  LOP3.LUT R0, R0, 0xffffff00, RZ, 0xc0, !PT ;  /* 0xffffff0000007812 */ /* 0x000fe200078ec0ff */
[----:B------:R-:W-:Y:S02]  /*33c0*/  ULOP3.LUT UR47, UR53, 0x1, URZ, 0xfc, !UPT ;  /* 0x00000001352f7892 */ /* 0x000fe4000f8efc3f */
[----:B------:R-:W-:-:S02]  /*33d0*/  ULOP3.LUT UR48, UR51, 0x1, URZ, 0xfc, !UPT ;  /* 0x0000000133307892 */ /* 0x000fc4000f8efc3f */
[----:B------:R-:W-:Y:S01]  /*33e0*/  IMAD.IADD R0, R33, 0x1, -R0 ;  /* 0x0000000121007824 */ /* 0x000fe200078e0a00 */
[----:B------:R-:W-:Y:S01]  /*33f0*/  UMOV UR36, URZ ;  /* 0x0000003f00247c82 */ /* 0x000fe20008000000 */
[----:B------:R-:W-:Y:S01]  /*3400*/  UMOV UR55, URZ ;  /* 0x0000003f00377c82 */ /* 0x000fe20008000000 */
[----:B------:R-:W-:Y:S01]  /*3410*/  UMOV UR9, URZ ;  /* 0x0000003f00097c82 */ /* 0x000fe20008000000 */
[C---:B-12---:R-:W-:Y:S01]  /*3420*/  IMAD.SHL.U32 R5, R0.reuse, 0x40, RZ ;  /* 0x0000004000057824 */ /* 0x046fe200078e00ff */
[----:B------:R-:W-:Y:S01]  /*3430*/  SHF.R.S32.HI R3, RZ, 0x1f, R0 ;  /* 0x0000001fff037819 */ /* 0x000fe20000011400 */
[C---:B------:R-:W-:Y:S01]  /*3440*/  VIADD R88, R0.reuse, 0x1f ;  /* 0x0000001f00587836 */ /* 0x040fe20000000000 */
[-C--:B------:R-:W-:Y:S01]  /*3450*/  LEA.HI R2, R0, R0.reuse, RZ, 0x1 ;  /* 0x0000000000027211 */ /* 0x080fe200078f08ff */
[----:B------:R-:W-:Y:S01]  /*3460*/  UMOV UR37, URZ ;  /* 0x0000003f00257c82 */ /* 0x000fe20008000000 */
[----:B------:R-:W-:Y:S01]  /*3470*/  LEA.HI R4, R3, R0, RZ, 0x5 ;  /* 0x0000000003047211 */ /* 0x000fe200078f28ff */
[----:B------:R-:W-:Y:S01]  /*3480*/  UMOV UR38, URZ ;  /* 0x0000003f00267c82 */ /* 0x000fe20008000000 */
[----:B------:R-:W-:Y:S01]  /*3490*/  SHF.R.S32.HI R2, RZ, 0x1, R2 ;  /* 0x00000001ff027819 */ /* 0x000fe20000011402 */
[----:B---3--:R-:W-:Y:S01]  /*34a0*/  ULEA UR43, UR42, UR43, 0x18 ;  /* 0x0000002b2a2b7291 */ /* 0x008fe2000f8ec03f */
[----:B------:R-:W-:-:S02]  /*34b0*/  SHF.R.S32.HI R4, RZ, 0x5, R4 ;  /* 0x00000005ff047819 */ /* 0x000fc40000011404 */
[-C--:B------:R-:W-:Y:S01]  /*34c0*/  LEA.HI R7, R3, R0.reuse, RZ, 0x4 ;  /* 0x0000000003077211 */ /* 0x080fe200078f20ff */
[----:B------:R-:W-:Y:S01]  /*34d0*/  UIADD3 UR49, UR43, 0x80, URZ ;  /* 0x000000802b317890 */ /* 0x000fe2000fffe03f */
[----:B------:R-:W-:Y:S01]  /*34e0*/  LOP3.LUT R5, R5, 0x40, RZ, 0xc0, !PT ;  /* 0x0000004005057812 */ /* 0x000fe200078ec0ff */
[----:B----4-:R-:W-:Y:S01]  /*34f0*/  IMAD.SHL.U32 R6, R4, 0x10, RZ ;  /* 0x0000001004067824 */ /* 0x010fe200078e00ff */
[----:B------:R-:W-:Y:S01]  /*3500*/  SHF.R.S32.HI R8, RZ, 0x4, R7 ;  /* 0x00000004ff087819 */ /* 0x000fe20000011407 */
[----:B------:R-:W-:Y:S01]  /*3510*/  IMAD.SHL.U32 R4, R2, 0x80, RZ ;  /* 0x0000008002047824 */ /* 0x000fe200078e00ff */
[----:B------:R-:W-:Y:S01]  /*3520*/  LEA.HI R2, R3, R0, RZ, 0x3 ;  /* 0x0000000003027211 */ /* 0x000fe200078f18ff */
[----:B------:R-:W-:Y:S01]  /*3530*/  @!UP0 UIADD3 UR49, UR43, URZ, URZ ;  /* 0x0000003f2b318290 */ /* 0x000fe2000fffe03f */
[----:B------:R-:W-:Y:S02]  /*3540*/  LEA.HI R9, R7, R8, RZ, 0x1 ;  /* 0x0000000807097211 */ /* 0x000fe400078f08ff */
[----:B------:R-:W-:Y:S01]  /*3550*/  LOP3.LUT R4, R4, 0x180, RZ, 0xc0, !PT ;  /* 0x0000018004047812 */ /* 0x000fe200078ec0ff */
[----:B------:R-:W-:Y:S01]  /*3560*/  UIADD3 UR49, UR49, 0x38700, URZ ;  /* 0x0003870031317890 */ /* 0x000fe2000fffe03f */
[----:B------:R-:W-:-:S02]  /*3570*/  LOP3.LUT R7, R5, 0x30, R6, 0xf8, !PT ;  /* 0x0000003005077812 */ /* 0x000fc400078ef806 */
[----:B------:R-:W-:Y:S02]  /*3580*/  LOP3.LUT R9, R9, 0x7ffffe, RZ, 0xc0, !PT ;  /* 0x007ffffe09097812 */ /* 0x000fe400078ec0ff */
[----:B------:R-:W-:Y:S02]  /*3590*/  LOP3.LUT R5, R4, R5, RZ, 0xfc, !PT ;  /* 0x0000000504057212 */ /* 0x000fe400078efcff */
[----:B------:R-:W-:Y:S01]  /*35a0*/  LEA.HI R22, R3, R0, RZ, 0x7 ;  /* 0x0000000003167211 */ /* 0x000fe200078f38ff */
[----:B------:R-:W-:Y:S01]  /*35b0*/  IMAD.IADD R9, R8, 0x1, -R9 ;  /* 0x0000000108097824 */ /* 0x000fe200078e0a09 */
[----:B------:R-:W-:Y:S02]  /*35c0*/  LOP3.LUT R7, R7, 0x8, R2, 0xf8, !PT ;  /* 0x0000000807077812 */ /* 0x000fe400078ef802 */
[----:B------:R-:W-:Y:S02]  /*35d0*/  SHF.R.U32.HI R5, RZ, 0x3, R5 ;  /* 0x00000003ff057819 */ /* 0x000fe40000011605 */
[----:B------:R-:W-:-:S02]  /*35e0*/  SHF.R.S32.HI R22, RZ, 0x7, R22 ;  /* 0x00000007ff167819 */ /* 0x000fc40000011416 */
[----:B------:R-:W-:Y:S01]  /*35f0*/  LOP3.LUT R5, R5, R7, R4, 0x1e, !PT ;  /* 0x0000000705057212 */ /* 0x000fe200078e1e04 */
[----:B------:R-:W-:Y:S02]  /*3600*/  IMAD.MOV.U32 R4, RZ, RZ, 0x1 ;  /* 0x00000001ff047424 */ /* 0x000fe400078e00ff */
[----:B------:R-:W-:-:S04]  /*3610*/  IMAD R2, R22, 0x4, R9 ;  /* 0x0000000416027824 */ /* 0x000fc800078e0209 */
[----:B------:R-:W-:-:S07]  /*3620*/  IMAD.U32 R23, R2, 0x200, R5 ;  /* 0x0000020002177824 */ /* 0x000fce00078e0005 */
.L_x_93:
[----:B--23--:R-:W1:Y:S02]  /*3630*/  LDC.64 R2, c[0x0][0x290] ;  /* 0x0000a400ff027b82 */ /* 0x00ce640000000a00 */
[----:B-1----:R-:W-:-:S05]  /*3640*/  IMAD.WIDE R2, R18, 0xc, R2 ;  /* 0x0000000c12027825 */ /* 0x002fca00078e0202 */
[----:B------:R-:W2:Y:S01]  /*3650*/  LDG.E R5, desc[UR56][R2.64+0x8] ;  /* 0x0000083802057981 */ /* 0x000ea2000c1e1900 */
[----:B------:R-:W-:Y:S01]  /*3660*/  UMOV UR10, URZ ;  /* 0x0000003f000a7c82 */ /* 0x000fe20008000000 */
[----:B------:R-:W-:Y:S01]  /*3670*/  UMOV UR11, UR9 ;  /* 0x00000009000b7c82 */ /* 0x000fe20008000000 */
[--C-:B------:R-:W-:Y:S01]  /*3680*/  IMAD.MOV.U32 R89, RZ, RZ, R18.reuse ;  /* 0x000000ffff597224 */ /* 0x100fe200078e0012 */
[----:B-----5:R-:W1:Y:S01]  /*3690*/  SHFL.IDX PT, R0, R22, RZ, 0x1f ;  /* 0x00001fff16007589 */ /* 0x020e6200000e0000 */
[----:B------:R-:W-:Y:S02]  /*36a0*/  SHF.R.S32.HI R19, RZ, 0x1f, R18 ;  /* 0x0000001fff137819 */ /* 0x000fe40000011412 */
[----:B------:R-:W-:Y:S02]  /*36b0*/  CS2R R86, SRZ ;  /* 0x0000000000567805 */ /* 0x000fe4000001ff00 */
[----:B------:R-:W-:Y:S02]  /*36c0*/  CS2R R24, SRZ ;  /* 0x0000000000187805 */ /* 0x000fe4000001ff00 */
[----:B------:R-:W-:-:S02]  /*36d0*/  CS2R R26, SRZ ;  /* 0x00000000001a7805 */ /* 0x000fc4000001ff00 */
[----:B------:R-:W-:Y:S02]  /*36e0*/  CS2R R28, SRZ ;  /* 0x00000000001c7805 */ /* 0x000fe4000001ff00 */
[----:B------:R-:W-:Y:S02]  /*36f0*/  CS2R R30, SRZ ;  /* 0x00000000001e7805 */ /* 0x000fe4000001ff00 */
[----:B------:R-:W-:Y:S02]  /*3700*/  CS2R R32, SRZ ;  /* 0x0000000000207805 */ /* 0x000fe4000001ff00 */
        /* <DEDUP_REMOVED lines=16> */
[----:B-1----:R-:W-:Y:S01]  /*3810*/  R2UR UR4, R0 ;  /* 0x00000000000472ca */ /* 0x002fe200000e0000 */
[----:B------:R-:W-:Y:S01]  /*3820*/  IMAD.U32 R0, RZ, RZ, UR37 ;  /* 0x00000025ff007e24 */ /* 0x000fe2000f8e00ff */
        /* <DEDUP_REMOVED lines=9> */
[----:B------:R-:W-:Y:S01]  /*38c0*/  CS2R R84, SRZ ;  /* 0x0000000000547805 */ /* 0x000fe2000001ff00 */
[----:B------:R-:W-:-:S04]  /*38d0*/  ULEA.HI UR5, UR4, UR4, URZ, 0x1 ;  /* 0x0000000404057291 */ /* 0x000fc8000f8f083f */
[----:B------:R-:W-:-:S04]  /*38e0*/  ULOP3.LUT UR5, UR5, 0x1e, URZ, 0xc0, !UPT ;  /* 0x0000001e05057892 */ /* 0x000fc8000f8ec03f */
[----:B------:R-:W-:-:S04]  /*38f0*/  UIADD3 UR5, UR4, -UR5, URZ ;  /* 0x8000000504057290 */ /* 0x000fc8000fffe03f */
[----:B------:R-:W-:-:S04]  /*3900*/  ULEA UR5, UR5, UR43, 0xd ;  /* 0x0000002b05057291 */ /* 0x000fc8000f8e683f */
[----:B------:R-:W-:-:S04]  /*3910*/  USHF.R.U32.HI UR5, URZ, 0x4, UR5 ;  /* 0x000000043f057899 */ /* 0x000fc80008011605 */
[----:B------:R-:W-:-:S04]  /*3920*/  ULOP3.LUT UR5, UR5, 0x3fff, URZ, 0xc0, !UPT ;  /* 0x00003fff05057892 */ /* 0x000fc8000f8ec03f */
[----:B------:R-:W-:Y:S01]  /*3930*/  ULOP3.LUT UR8, UR5, 0x10000, URZ, 0xfc, !UPT ;  /* 0x0001000005087892 */ /* 0x000fe2000f8efc3f */
[----:B--2---:R-:W-:-:S13]  /*3940*/  ISETP.GE.AND P0, PT, R5, 0x1, PT ;  /* 0x000000010500780c */ /* 0x004fda0003f06270 */
[----:B------:R-:W-:Y:S05]  /*3950*/  @!P0 BRA `(.L_x_29) ;  /* 0x0000000400488947 */ /* 0x000fea0003800000 */
[----:B------:R-:W-:-:S06]  /*3960*/  UISETP.NE.AND UP0, UPT, UR50, 0x3, UPT ;  /* 0x000000033200788c */ /* 0x000fcc000bf05270 */
[----:B------:R-:W-:-:S13]  /*3970*/  PLOP3.LUT P1, PT, PT, PT, UP0, 0x80, 0x0 ;  /* 0x000000000000781c */ /* 0x000fda0003f2f008 */
[----:B------:R-:W-:Y:S05]  /*3980*/  @!P1 BRA `(.L_x_30) ;  /* 0x0000000000049947 */ /* 0x000fea0003800000 */
[----:B------:R-:W-:Y:S01]  /*3990*/  BPT.TRAP 0x1 ;  /* 0x000000040000795c */ /* 0x000fe20000300000 */
.L_x_30:
[----:B------:R-:W-:Y:S01]  /*39a0*/  ULEA UR4, UR9, UR43, 0x3 ;  /* 0x0000002b09047291 */ /* 0x000fe2000f8e183f */
[----:B------:R-:W-:-:S05]  /*39b0*/  IMAD.U32 R0, RZ, RZ, UR37 ;  /* 0x00000025ff007e24 */ /* 0x000fca000f8e00ff */
[----:B------:R-:W-:-:S04]  /*39c0*/  SHF.L.U32 R0, R0, 0x1f, RZ ;  /* 0x0000001f00007819 */ /* 0x000fc800000006ff */
[----:B------:R1:W2:Y:S01]  /*39d0*/  SYNCS.PHASECHK.TRANS64.TRYWAIT P0, [UR4+0x38480], R0 ;  /* 0x03848000ff0075a7 */ /* 0x0002a20008000144 */
[----:B------:R-:W-:Y:S05]  /*39e0*/  @!P1 BRA `(.L_x_31) ;  /* 0x0000000000049947 */ /* 0x000fea0003800000 */
[----:B------:R-:W-:Y:S01]  /*39f0*/  BPT.TRAP 0x1 ;  /* 0x000000040000795c */ /* 0x000fe20000300000 */
.L_x_31:
[----:B--2---:R-:W-:Y:S05]  /*3a00*/  @P0 BRA `(.L_x_32) ;  /* 0x0000000000080947 */ /* 0x004fea0003800000 */
[----:B------:R-:W2:Y:S02]  /*3a10*/  SYNCS.PHASECHK.TRANS64.TRYWAIT P0, [UR4+0x38480], R0 ;  /* 0x03848000ff0075a7 */ /* 0x000ea40008000144 */
[----:B--2---:R-:W-:Y:S05]  /*3a20*/  @!P0 BRA `(.L_x_33) ;  /* 0x0000008800d48947 */ /* 0x004fea0003800000 */
.L_x_32:
[----:B------:R-:W-:Y:S01]  /*3a30*/  UIADD3 UR4, UR43, 0x18000, URZ ;  /* 0x000180002b047890 */ /* 0x000fe2000fffe03f */
[----:B------:R-:W-:Y:S01]  /*3a40*/  WARPGROUP.ARRIVE ;  /* 0x00000000000079c5 */ /* 0x000fe20000000000 */
[----:B------:R-:W-:Y:S02]  /*3a50*/  ULEA UR11, UR9, UR8, 0xb ;  /* 0x00000008090b7291 */ /* 0x000fe4000f8e583f */
[----:B------:R-:W-:Y:S01]  /*3a60*/  USHF.R.U32.HI UR4, URZ, 0x4, UR4 ;  /* 0x000000043f047899 */ /* 0x000fe20008011604 */
[----:B------:R-:W-:Y:S01]  /*3a70*/  UMOV UR5, 0x40000040 ;  /* 0x4000004000057882 */ /* 0x000fe20000000000 */
[----:B------:R-:W-:Y:S02]  /*3a80*/  UMOV UR7, 0x40000040 ;  /* 0x4000004000077882 */ /* 0x000fe40000000000 */
[----:B------:R-:W-:-:S04]  /*3a90*/  ULOP3.LUT UR4, UR4, 0x3fff, URZ, 0xc0, !UPT ;  /* 0x00003fff04047892 */ /* 0x000fc8000f8ec03f */
[----:B------:R-:W-:-:S04]  /*3aa0*/  ULOP3.LUT UR4, UR4, 0x10000, URZ, 0xfc, !UPT ;  /* 0x0001000004047892 */ /* 0x000fc8000f8efc3f */
[----:B------:R-:W-:-:S03]  /*3ab0*/  ULEA UR10, UR9, UR4, 0xb ;  /* 0x00000004090a7291 */ /* 0x000fc6000f8e583f */
[----:B------:R-:W-:-:S04]  /*3ac0*/  UMOV UR4, UR11 ;  /* 0x0000000b00047c82 */ /* 0x000fc80008000000 */
[----:B------:R-:W-:Y:S02]  /*3ad0*/  UMOV UR6, UR10 ;  /* 0x0000000a00067c82 */ /* 0x000fe40008000000 */
[----:B------:R-:W-:Y:S01]  /*3ae0*/  HGMMA.64x128x16.F32.BF16 R24, gdesc[UR4], RZ, !UPT, gsb0 ;  /* 0x01e00000041879f0 */ /* 0x000fe2000c0018ff */
[----:B------:R-:W-:Y:S02]  /*3af0*/  UIADD3 UR4, UR11, 0x2, URZ ;  /* 0x000000020b047890 */ /* 0x000fe4000fffe03f */
[----:B------:R-:W-:Y:S01]  /*3b00*/  UIADD3 UR6, UR10, 0x2, URZ ;  /* 0x000000020a067890 */ /* 0x000fe2000fffe03f */
[----:B------:R-:W-:Y:S01]  /*3b10*/  UMOV UR5, 0x40000040 ;  /* 0x4000004000057882 */ /* 0x000fe20000000000 */
[----:B------:R-:W-:Y:S01]  /*3b20*/  UMOV UR7, 0x40000040 ;  /* 0x4000004000077882 */ /* 0x000fe20000000000 */
[----:B------:R-:W-:Y:S02]  /*3b30*/  WARPGROUP.DEPBAR.LE gsb0, 0x0 ;  /* 0x00008000000079c5 */ /* 0x000fe40000010000 */
[----:B------:R-:W-:-:S06]  /*3b40*/  WARPGROUP.ARRIVE ;  /* 0x00000000000079c5 */ /* 0x000fcc0000000000 */
[----:B------:R-:W-:Y:S01]  /*3b50*/  HGMMA.64x128x16.F32.BF16 R24, gdesc[UR4], R24, gsb0 ;  /* 0x01e00000041879f0 */ /* 0x000fe20008001818 */
        /* <DEDUP_REMOVED lines=39> */
[----:B------:R-:W-:Y:S01]  /*3dd0*/  UIADD3 UR11, UR9, 0x1, URZ ;  /* 0x00000001090b7890 */ /* 0x000fe2000fffe03f */
[----:B------:R-:W-:-:S03]  /*3de0*/  UMOV UR10, 0x1 ;  /* 0x00000001000a7882 */ /* 0x000fc60000000000 */
[----:B------:R-:W-:-:S04]  /*3df0*/  UISETP.NE.AND UP0, UPT, UR11, 0x3, UPT ;  /* 0x000000030b00788c */ /* 0x000fc8000bf05270 */
[----:B------:R-:W-:Y:S01]  /*3e00*/  USEL UR11, UR11, URZ, UP0 ;  /* 0x0000003f0b0b7287 */ /* 0x000fe20008000000 */
[----:B------:R-:W-:Y:S02]  /*3e10*/  WARPGROUP.DEPBAR.LE gsb0, 0x0 ;  /* 0x00008000000079c5 */ /* 0x000fe40000010000 */
[----:B------:R-:W-:-:S06]  /*3e20*/  WARPGROUP.ARRIVE ;  /* 0x00000000000079c5 */ /* 0x000fcc0000000000 */
[----:B------:R-:W-:Y:S01]  /*3e30*/  HGMMA.64x128x16.F32.BF16 R24, gdesc[UR4], R24, gsb0 ;  /* 0x01e00000041879f0 */ /* 0x000fe20008001818 */
[----:B------:R-:W-:-:S04]  /*3e40*/  USEL UR4, URZ, 0x1, UP0 ;  /* 0x000000013f047887 */ /* 0x000fc80008000000 */
[----:B------:R-:W-:-:S06]  /*3e50*/  ULOP3.LUT UR4, UR37, UR4, URZ, 0x3c, !UPT ;  /* 0x0000000425047292 */ /* 0x000fcc000f8e3c3f */
[----:B-12---:R-:W-:Y:S01]  /*3e60*/  IMAD.U32 R0, RZ, RZ, UR4 ;  /* 0x00000004ff007e24 */ /* 0x006fe2000f8e00ff */
[----:B------:R-:W-:-:S06]  /*3e70*/  WARPGROUP.DEPBAR.LE gsb0, 0x0 ;  /* 0x00008000000079c5 */ /* 0x000fcc0000010000 */
.L_x_29:
[----:B------:R-:W-:-:S05]  /*3e80*/  VIADD R2, R5, 0x7f ;  /* 0x0000007f05027836 */ /* 0x000fca0000000000 */
[----:B------:R-:W-:-:S04]  /*3e90*/  SHF.R.S32.HI R3, RZ, 0x1f, R2 ;  /* 0x0000001fff037819 */ /* 0x000fc80000011402 */
[----:B------:R-:W-:-:S04]  /*3ea0*/  LEA.HI R3, R3, R2, RZ, 0x7 ;  /* 0x0000000203037211 */ /* 0x000fc800078f38ff */
[----:B------:R-:W-:-:S04]  /*3eb0*/  SHF.R.S32.HI R3, RZ, 0x7, R3 ;  /* 0x00000007ff037819 */ /* 0x000fc80000011403 */
[----:B------:R-:W-:-:S05]  /*3ec0*/  VIMNMX R2, R3, 0x1, PT ;  /* 0x0000000103027848 */ /* 0x000fca0003fe0100 */
[----:B------:R-:W-:-:S05]  /*3ed0*/  IMAD.IADD R6, R3, 0x1, -R2 ;  /* 0x0000000103067824 */ /* 0x000fca00078e0a02 */
[----:B------:R-:W-:-:S13]  /*3ee0*/  ISETP.GE.AND P0, PT, R6, 0x1, PT ;  /* 0x000000010600780c */ /* 0x000fda0003f06270 */
[----:B------:R-:W-:Y:S05]  /*3ef0*/  @!P0 BRA `(.L_x_34) ;  /* 0x0000000400888947 */ /* 0x000fea0003800000 */
[----:B------:R-:W-:Y:S01]  /*3f00*/  IMAD.MOV.U32 R2, RZ, RZ, R6 ;  /* 0x000000ffff027224 */ /* 0x000fe200078e0006 */
[----:B------:R-:W-:-:S06]  /*3f10*/  UMOV UR12, UR9 ;  /* 0x00000009000c7c82 */ /* 0x000fcc0008000000 */
.L_x_41:
[----:B------:R-:W-:-:S06]  /*3f20*/  UISETP.NE.AND UP0, UPT, UR50, 0x3, UPT ;  /* 0x000000033200788c */ /* 0x000fcc000bf05270 */
[----:B------:R-:W-:-:S13]  /*3f30*/  PLOP3.LUT P1, PT, PT, PT, UP0, 0x80, 0x0 ;  /* 0x000000000000781c */ /* 0x000fda0003f2f008 */
[----:B-12---:R-:W-:Y:S05]  /*3f40*/  @!P1 BRA `(.L_x_35) ;  /* 0x0000000000049947 */ /* 0x006fea0003800000 */
[----:B------:R-:W-:Y:S01]  /*3f50*/  BPT.TRAP 0x1 ;  /* 0x000000040000795c */ /* 0x000fe20000300000 */
.L_x_35:
[----:B------:R-:W-:Y:S01]  /*3f60*/  ULEA UR4, UR11, UR43, 0x3 ;  /* 0x0000002b0b047291 */ /* 0x000fe2000f8e183f */
[----:B------:R-:W-:-:S08]  /*3f70*/  SHF.L.U32 R3, R0, 0x1f, RZ ;  /* 0x0000001f00037819 */ /* 0x000fd000000006ff */
[----:B------:R1:W2:Y:S01]  /*3f80*/  SYNCS.PHASECHK.TRANS64.TRYWAIT P0, [UR4+0x38480], R3 ;  /* 0x03848003ff0075a7 */ /* 0x0002a20008000144 */
[----:B------:R-:W-:Y:S05]  /*3f90*/  @!P1 BRA `(.L_x_36) ;  /* 0x0000000000049947 */ /* 0x000fea0003800000 */
[----:B------:R-:W-:Y:S01]  /*3fa0*/  BPT.TRAP 0x1 ;  /* 0x000000040000795c */ /* 0x000fe20000300000 */
.L_x_36:
[----:B--2---:R-:W-:Y:S05]  /*3fb0*/  @P0 BRA `(.L_x_37) ;  /* 0x0000000000080947 */ /* 0x004fea0003800000 */
[----:B------:R-:W2:Y:S02]  /*3fc0*/  SYNCS.PHASECHK.TRANS64.TRYWAIT P0, [UR4+0x38480], R3 ;  /* 0x03848003ff0075a7 */ /* 0x000ea40008000144 */
[----:B--2---:R-:W-:Y:S05]  /*3fd0*/  @!P0 BRA `(.L_x_38) ;  /* 0x0000008400808947 */ /* 0x004fea0003800000 */
.L_x_37:
[----:B------:R-:W-:Y:S01]  /*3fe0*/  UIADD3 UR4, UR43, 0x18000, URZ ;  /* 0x000180002b047890 */ /* 0x000fe2000fffe03f */
[----:B------:R-:W-:Y:S01]  /*3ff0*/  WARPGROUP.ARRIVE ;  /* 0x00000000000079c5 */ /* 0x000fe20000000000 */
[----:B------:R-:W-:Y:S02]  /*4000*/  UISETP.NE.U32.AND UP0, UPT, UR10, URZ, UPT ;  /* 0x0000003f0a00728c */ /* 0x000fe4000bf05070 */
[----:B------:R-:W-:Y:S02]  /*4010*/  USHF.R.U32.HI UR4, URZ, 0x4, UR4 ;  /* 0x000000043f047899 */ /* 0x000fe40008011604 */
[----:B------:R-:W-:Y:S02]  /*4020*/  ULEA UR14, UR11, UR8, 0xb ;  /* 0x000000080b0e7291 */ /* 0x000fe4000f8e583f */
[----:B------:R-:W-:Y:S01]  /*4030*/  ULOP3.LUT UR4, UR4, 0x3fff, URZ, 0xc0, !UPT ;  /* 0x00003fff04047892 */ /* 0x000fe2000f8ec03f */
[----:B------:R-:W-:Y:S01]  /*4040*/  UMOV UR5, 0x40000040 ;  /* 0x4000004000057882 */ /* 0x000fe20000000000 */
[----:B------:R-:W-:-:S02]  /*4050*/  UMOV UR7, 0x40000040 ;  /* 0x4000004000077882 */ /* 0x000fc40000000000 */
[----:B------:R-:W-:-:S04]  /*4060*/  ULOP3.LUT UR4, UR4, 0x10000, URZ, 0xfc, !UPT ;  /* 0x0001000004047892 */ /* 0x000fc8000f8efc3f */
[----:B------:R-:W-:-:S03]  /*4070*/  ULEA UR13, UR11, UR4, 0xb ;  /* 0x000000040b0d7291 */ /* 0x000fc6000f8e583f */
[----:B------:R-:W-:-:S04]  /*4080*/  UMOV UR4, UR14 ;  /* 0x0000000e00047c82 */ /* 0x000fc80008000000 */
[----:B------:R-:W-:Y:S02]  /*4090*/  UMOV UR6, UR13 ;  /* 0x0000000d00067c82 */ /* 0x000fe40008000000 */
[----:B------:R-:W-:Y:S01]  /*40a0*/  HGMMA.64x128x16.F32.BF16 R24, gdesc[UR4], R24, UP0, gsb0 ;  /* 0x01e00000041879f0 */ /* 0x000fe2000b801818 */
[----:B------:R-:W-:Y:S02]  /*40b0*/  UIADD3 UR4, UR14, 0x2, URZ ;  /* 0x000000020e047890 */ /* 0x000fe4000fffe03f */
[----:B------:R-:W-:Y:S01]  /*40c0*/  UIADD3 UR6, UR13, 0x2, URZ ;  /* 0x000000020d067890 */ /* 0x000fe2000fffe03f */
[----:B------:R-:W-:Y:S01]  /*40d0*/  UMOV UR5, 0x40000040 ;  /* 0x4000004000057882 */ /* 0x000fe20000000000 */
[----:B------:R-:W-:Y:S01]  /*40e0*/  UMOV UR7, 0x40000040 ;  /* 0x4000004000077882 */ /* 0x000fe20000000000 */
[----:B------:R-:W-:Y:S02]  /*40f0*/  WARPGROUP.DEPBAR.LE gsb0, 0x0 ;  /* 0x00008000000079c5 */ /* 0x000fe40000010000 */
[----:B------:R-:W-:-:S06]  /*4100*/  WARPGROUP.ARRIVE ;  /* 0x00000000000079c5 */ /* 0x000fcc0000000000 */
        /* <DEDUP_REMOVED lines=42> */
[----:B------:R-:W-:Y:S03]  /*43b0*/  HGMMA.64x128x16.F32.BF16 R24, gdesc[UR4], R24, UP0, gsb0 ;  /* 0x01e00000041879f0 */ /* 0x000fe6000b801818 */
[----:B------:R-:W-:Y:S02]  /*43c0*/  WARPGROUP.DEPBAR.LE gsb0, 0x0 ;  /* 0x00008000000079c5 */ /* 0x000fe40000010000 */
[----:B------:R-:W-:Y:S05]  /*43d0*/  @!P1 BRA `(.L_x_39) ;  /* 0x0000000000049947 */ /* 0x000fea0003800000 */
[----:B------:R-:W-:Y:S01]  /*43e0*/  BPT.TRAP 0x1 ;  /* 0x000000040000795c */ /* 0x000fe20000300000 */
.L_x_39:
[----:B------:R-:W-:Y:S02]  /*43f0*/  UISETP.GT.U32.AND UP0, UPT, UR52, 0x1, UPT ;  /* 0x000000013400788c */ /* 0x000fe4000bf04070 */
[----:B------:R-:W-:-:S04]  /*4400*/  ULEA UR4, UR12, UR43, 0x3 ;  /* 0x0000002b0c047291 */ /* 0x000fc8000f8e183f */
[----:B------:R-:W-:Y:S01]  /*4410*/  UIADD3 UR4, UR4, 0x38498, URZ ;  /* 0x0003849804047890 */ /* 0x000fe2000fffe03f */
[----:B------:R-:W-:-:S03]  /*4420*/  PLOP3.LUT P0, PT, PT, PT, UP0, 0x80, 0x0 ;  /* 0x000000000000781c */ /* 0x000fc60003f0f008 */
[----:B------:R-:W-:-:S09]  /*4430*/  UPRMT UR4, URZ, 0x654, UR4 ;  /* 0x000006543f047896 */ /* 0x000fd20008000004 */
[----:B------:R-:W-:Y:S01]  /*4440*/  SYNCS.ARRIVE.TRANS64.RED.A1T0 RZ, [UR4], RZ ;  /* 0x000000ffffff79a7 */ /* 0x000fe20008100404 */
[----:B------:R-:W-:Y:S05]  /*4450*/  @P0 BRA `(.L_x_40) ;  /* 0x0000000000040947 */ /* 0x000fea0003800000 */
[----:B------:R-:W-:Y:S01]  /*4460*/  BPT.TRAP 0x1 ;  /* 0x000000040000795c */ /* 0x000fe20000300000 */
.L_x_40:
[----:B------:R-:W-:Y:S01]  /*4470*/  UIADD3 UR11, UR11, 0x1, URZ ;  /* 0x000000010b0b7890 */ /* 0x000fe2000fffe03f */
[C---:B------:R-:W-:Y:S01]  /*4480*/  ISETP.GT.AND P0, PT, R2.reuse, 0x1, PT ;  /* 0x000000010200780c */ /* 0x040fe20003f04270 */
[----:B------:R-:W-:Y:S01]  /*4490*/  UIADD3 UR12, UR12, 0x1, URZ ;  /* 0x000000010c0c7890 */ /* 0x000fe2000fffe03f */
[----:B------:R-:W-:Y:S01]  /*44a0*/  VIADD R2, R2, 0xffffffff ;  /* 0xffffffff02027836 */ /* 0x000fe20000000000 */
[----:B------:R-:W-:Y:S02]  /*44b0*/  UISETP.NE.AND UP0, UPT, UR11, 0x3, UPT ;  /* 0x000000030b00788c */ /* 0x000fe4000bf05270 */
[----:B------:R-:W-:Y:S02]  /*44c0*/  UISETP.NE.AND UP1, UPT, UR12, 0x3, UPT ;  /* 0x000000030c00788c */ /* 0x000fe4000bf25270 */
[----:B------:R-:W-:Y:S02]  /*44d0*/  USEL UR4, URZ, 0x1, UP0 ;  /* 0x000000013f047887 */ /* 0x000fe40008000000 */
[----:B------:R-:W-:-:S02]  /*44e0*/  USEL UR11, UR11, URZ, UP0 ;  /* 0x0000003f0b0b7287 */ /* 0x000fc40008000000 */
[----:B------:R-:W-:Y:S02]  /*44f0*/  USEL UR12, UR12, URZ, UP1 ;  /* 0x0000003f0c0c7287 */ /* 0x000fe40008800000 */
[----:B------:R-:W-:Y:S01]  /*4500*/  LOP3.LUT R0, R0, UR4, RZ, 0x3c, !PT ;  /* 0x0000000400007c12 */ /* 0x000fe2000f8e3cff */
[----:B------:R-:W-:Y:S09]  /*4510*/  @P0 BRA `(.L_x_41) ;  /* 0xfffffff800800947 */ /* 0x000ff2000383ffff */
.L_x_34:
[----:B------:R-:W-:-:S13]  /*4520*/  ISETP.GE.AND P0, PT, R5, 0x1, PT ;  /* 0x000000010500780c */ /* 0x000fda0003f06270 */
[----:B------:R-:W-:Y:S05]  /*4530*/  @!P0 BRA `(.L_x_42) ;  /* 0x0000000000408947 */ /* 0x000fea0003800000 */
[----:B------:R-:W-:-:S06]  /*4540*/  UISETP.NE.AND UP0, UPT, UR50, 0x3, UPT ;  /* 0x000000033200788c */ /* 0x000fcc000bf05270 */
[----:B------:R-:W-:-:S13]  /*4550*/  PLOP3.LUT P0, PT, PT, PT, UP0, 0x80, 0x0 ;  /* 0x000000000000781c */ /* 0x000fda0003f0f008 */
[----:B------:R-:W-:Y:S05]  /*4560*/  @!P0 BRA `(.L_x_43) ;  /* 0x0000000000048947 */ /* 0x000fea0003800000 */
[----:B------:R-:W-:Y:S01]  /*4570*/  BPT.TRAP 0x1 ;  /* 0x000000040000795c */ /* 0x000fe20000300000 */
.L_x_43:
[----:B------:R-:W-:Y:S01]  /*4580*/  VIADD R0, R6, UR9 ;  /* 0x0000000906007c36 */ /* 0x000fe20008000000 */
[----:B------:R-:W-:-:S03]  /*4590*/  UISETP.GT.U32.AND UP0, UPT, UR52, 0x1, UPT ;  /* 0x000000013400788c */ /* 0x000fc6000bf04070 */
[----:B-12---:R-:W-:-:S03]  /*45a0*/  IMAD.WIDE.U32 R2, R0, -0x55555555, RZ ;  /* 0xaaaaaaab00027825 */ /* 0x006fc600078e00ff */
[----:B------:R-:W-:Y:S02]  /*45b0*/  PLOP3.LUT P0, PT, PT, PT, UP0, 0x80, 0x0 ;  /* 0x000000000000781c */ /* 0x000fe40003f0f008 */
[----:B------:R-:W-:-:S05]  /*45c0*/  SHF.R.U32.HI R3, RZ, 0x1, R3 ;  /* 0x00000001ff037819 */ /* 0x000fca0000011603 */
[----:B------:R-:W-:-:S05]  /*45d0*/  IMAD R0, R3, -0x3, R0 ;  /* 0xfffffffd03007824 */ /* 0x000fca00078e0200 */
[----:B------:R-:W-:-:S05]  /*45e0*/  LEA R0, R0, UR43, 0x3 ;  /* 0x0000002b00007c11 */ /* 0x000fca000f8e18ff */
[----:B------:R-:W-:-:S05]  /*45f0*/  VIADD R0, R0, 0x38498 ;  /* 0x0003849800007836 */ /* 0x000fca0000000000 */
[----:B------:R-:W-:-:S04]  /*4600*/  PRMT R0, RZ, 0x654, R0 ;  /* 0x00000654ff007816 */ /* 0x000fc80000000000 */
[----:B------:R3:W-:Y:S01]  /*4610*/  SYNCS.ARRIVE.TRANS64.RED.A1T0 RZ, [R0+URZ], RZ ;  /* 0x000000ff00ff79a7 */ /* 0x0007e2000810043f */
[----:B------:R-:W-:Y:S05]  /*4620*/  @P0 BRA `(.L_x_42) ;  /* 0x0000000000040947 */ /* 0x000fea0003800000 */
[----:B------:R-:W-:Y:S01]  /*4630*/  BPT.TRAP 0x1 ;  /* 0x000000040000795c */ /* 0x000fe20000300000 */
.L_x_42:
[----:B------:R-:W-:Y:S02]  /*4640*/  R2UR UR4, R5 ;  /* 0x00000000050472ca */ /* 0x000fe400000e0000 */
[----:B------:R-:W-:Y:S02]  /*4650*/  R2UR UR45, R16 ;  /* 0x00000000102d72ca */ /* 0x000fe400000e0000 */
[----:B------:R-:W-:Y:S02]  /*4660*/  R2UR UR46, R17 ;  /* 0x00000000112e72ca */ /* 0x000fe400000e0000 */
[----:B------:R-:W-:-:S07]  /*4670*/  LOP3.LUT P0, RZ, R4, 0xff, RZ, 0xc0, !PT ;  /* 0x000000ff04ff7812 */ /* 0x000fce000780c0ff */
[----:B------:R-:W-:Y:S02]  /*4680*/  UIADD3 UR4, UR4, 0x7f, URZ ;  /* 0x0000007f04047890 */ /* 0x000fe4000fffe03f */
[----:B------:R-:W-:Y:S02]  /*4690*/  USHF.L.U32 UR45, UR45, 0x7, URZ ;  /* 0x000000072d2d7899 */ /* 0x000fe4000800063f */
[----:B------:R-:W-:Y:S02]  /*46a0*/  USHF.R.S32.HI UR5, URZ, 0x1f, UR4 ;  /* 0x0000001f3f057899 */ /* 0x000fe40008011404 */
[----:B------:R-:W-:Y:S02]  /*46b0*/  USHF.L.U32 UR46, UR46, 0x7, URZ ;  /* 0x000000072e2e7899 */ /* 0x000fe4000800063f */
[----:B------:R-:W-:Y:S02]  /*46c0*/  ULEA.HI UR5, UR5, UR4, URZ, 0x7 ;  /* 0x0000000405057291 */ /* 0x000fe4000f8f383f */
[----:B------:R-:W-:-:S02]  /*46d0*/  UIADD3 UR4, UR43, 0x30000, URZ ;  /* 0x000300002b047890 */ /* 0x000fc4000fffe03f */
[----:B------:R-:W-:Y:S02]  /*46e0*/  USHF.R.S32.HI UR5, URZ, 0x7, UR5 ;  /* 0x000000073f057899 */ /* 0x000fe40008011405 */
[----:B------:R-:W-:Y:S02]  /*46f0*/  ULOP3.LUT UP2, URZ, UR4, 0x3ff, URZ, 0xc0, !UPT ;  /* 0x000003ff043f7892 */ /* 0x000fe4000f84c03f */
[----:B------:R-:W-:Y:S02]  /*4700*/  UIADD3 UR60, UR5, UR9, URZ ;  /* 0x00000009053c7290 */ /* 0x000fe4000fffe03f */
[----:B------:R-:W-:Y:S02]  /*4710*/  UISETP.GE.U32.AND UP1, UPT, UR5, 0x3, UPT ;  /* 0x000000030500788c */ /* 0x000fe4000bf26070 */
[----:B------:R-:W-:Y:S01]  /*4720*/  UISETP.GT.U32.AND UP0, UPT, UR60, 0x2, UPT ;  /* 0x000000023c00788c */ /* 0x000fe2000bf04070 */
[----:B------:R-:W-:-:S03]  /*4730*/  PLOP3.LUT P1, PT, PT, PT, UP2, 0x80, 0x0 ;  /* 0x000000000000781c */ /* 0x000fc60003f2f028 */
[----:B------:R-:W-:-:S04]  /*4740*/  UISETP.LT.U32.AND UP0, UPT, UR5, 0x3, UP0 ;  /* 0x000000030500788c */ /* 0x000fc80008701070 */
[----:B------:R-:W-:Y:S02]  /*4750*/  USEL UR6, URZ, 0x1, !UP0 ;  /* 0x000000013f067887 */ /* 0x000fe4000c000000 */
[----:B------:R-:W-:Y:S02]  /*4760*/  @UP1 UIMAD.WIDE.U32 UR4, UR60, -0x55555555, URZ ;  /* 0xaaaaaaab3c0418a5 */ /* 0x000fe4000f8e003f */
[----:B------:R-:W-:Y:S02]  /*4770*/  ULOP3.LUT UR37, UR37, UR6, URZ, 0x3c, !UPT ;  /* 0x0000000625257292 */ /* 0x000fe4000f8e3c3f */
[----:B------:R-:W-:-:S04]  /*4780*/  @UP1 USHF.R.U32.HI UR4, URZ, 0x1, UR5 ;  /* 0x000000013f041899 */ /* 0x000fc80008011605 */
[----:B------:R-:W-:Y:S01]  /*4790*/  @UP1 ULOP3.LUT UR37, UR37, 0x1, UR4, 0x78, !UPT ;  /* 0x0000000125251892 */ /* 0x000fe2000f8e7804 */
[----:B------:R-:W-:Y:S11]  /*47a0*/  @!P0 BRA `(.L_x_44) ;  /* 0x00000000000c8947 */ /* 0x000ff60003800000 */
[----:B------:R-:W-:-:S04]  /*47b0*/  DEPBAR {5,4,3,2,1,0} ;  /* 0x0000003f0000791a */ /* 0x000fc80000000000 */
[----:B------:R4:W-:Y:S02]  /*47c0*/  UTMACCTL.IV [UR58] ;  /* 0x000000003a0079b9 */ /* 0x0009e40008000000 */
[----:B----4-:R-:W-:Y:S01]  /*47d0*/  NOP ;  /* 0x0000000000007918 */ /* 0x010fe20000000000 */
.L_x_44:
[----:B------:R-:W-:Y:S05]  /*47e0*/  @!P1 BRA `(.L_x_45) ;  /* 0x00000000007c9947 */ /* 0x000fea0003800000 */
[----:B------:R-:W-:Y:S01]  /*47f0*/  MOV R2, 0x0 ;  /* 0x0000000000027802 */ /* 0x000fe20000000f00 */
[----:B------:R-:W-:Y:S01]  /*4800*/  ULDC.64 UR4, c[0x4][0x68] ;  /* 0x01001a0000047ab9 */ /* 0x000fe20000000a00 */
[----:B------:R-:W-:Y:S01]  /*4810*/  ULDC.64 UR6, c[0x4][0x8] ;  /* 0x0100020000067ab9 */ /* 0x000fe20000000a00 */
[----:B------:R-:W-:Y:S01]  /*4820*/  IMAD.U32 R4, RZ, RZ, UR4 ;  /* 0x00000004ff047e24 */ /* 0x000fe2000f8e00ff */
[----:B------:R4:W1:Y:S01]  /*4830*/  LDC.64 R14, c[0x4][R2] ;  /* 0x01000000020e7b82 */ /* 0x0008620000000a00 */
[----:B------:R-:W-:Y:S01]  /*4840*/  IMAD.U32 R5, RZ, RZ, UR5 ;  /* 0x00000005ff057e24 */ /* 0x000fe2000f8e00ff */
[----:B------:R-:W-:Y:S01]  /*4850*/  ULDC.64 UR4, c[0x4][0x70] ;  /* 0x01001c0000047ab9 */ /* 0x000fe20000000a00 */
[----:B------:R-:W-:Y:S02]  /*4860*/  IMAD.U32 R10, RZ, RZ, UR6 ;  /* 0x00000006ff0a7e24 */ /* 0x000fe4000f8e00ff */
[----:B------:R-:W-:Y:S02]  /*4870*/  IMAD.U32 R6, RZ, RZ, UR4 ;  /* 0x00000004ff067e24 */ /* 0x000fe4000f8e00ff */
[----:B------:R-:W-:-:S02]  /*4880*/  IMAD.U32 R7, RZ, RZ, UR5 ;  /* 0x00000005ff077e24 */ /* 0x000fc4000f8e00ff */
[----:B------:R-:W-:Y:S02]  /*4890*/  IMAD.U32 R11, RZ, RZ, UR7 ;  /* 0x00000007ff0b7e24 */ /* 0x000fe4000f8e00ff */
[----:B--2---:R-:W-:Y:S02]  /*48a0*/  IMAD.MOV.U32 R8, RZ, RZ, 0x70 ;  /* 0x00000070ff087424 */ /* 0x004fe400078e00ff */
[----:B------:R-:W-:Y:S02]  /*48b0*/  IMAD.MOV.U32 R12, RZ, RZ, 0x1 ;  /* 0x00000001ff0c7424 */ /* 0x000fe400078e00ff */
[----:B----4-:R-:W-:-:S07]  /*48c0*/  IMAD.MOV.U32 R13, RZ, RZ, RZ ;  /* 0x000000ffff0d7224 */ /* 0x010fce00078e00ff */
[----:B------:R-:W-:-:S07]  /*48d0*/  LEPC R20, `(.L_x_46) ;  /* 0x000000001014794e */ /* 0x000fce0000000000 */
[----:B-1-3--:R-:W-:Y:S05]  /*48e0*/  CALL.ABS.NOINC R14 ;  /* 0x000000000e007343 */ /* 0x00afea0003c00000 */
.L_x_46:
[----:B------:R-:W1:Y:S01]  /*48f0*/  LDC.64 R2, c[0x4][R2] ;  /* 0x0100000002027b82 */ /* 0x000e620000000a00 */
[----:B------:R-:W-:Y:S01]  /*4900*/  ULDC.64 UR4, c[0x4][0x68] ;  /* 0x01001a0000047ab9 */ /* 0x000fe20000000a00 */
[----:B------:R-:W-:Y:S01]  /*4910*/  ULDC.64 UR6, c[0x4][0x8] ;  /* 0x0100020000067ab9 */ /* 0x000fe20000000a00 */
[----:B------:R-:W-:Y:S02]  /*4920*/  IMAD.U32 R4, RZ, RZ, UR4 ;  /* 0x00000004ff047e24 */ /* 0x000fe4000f8e00ff */
[----:B------:R-:W-:Y:S01]  /*4930*/  IMAD.U32 R5, RZ, RZ, UR5 ;  /* 0x00000005ff057e24 */ /* 0x000fe2000f8e00ff */
[----:B------:R-:W-:Y:S01]  /*4940*/  ULDC.64 UR4, c[0x4][0x70] ;  /* 0x01001c0000047ab9 */ /* 0x000fe20000000a00 */
[----:B------:R-:W-:Y:S02]  /*4950*/  IMAD.U32 R10, RZ, RZ, UR6 ;  /* 0x00000006ff0a7e24 */ /* 0x000fe4000f8e00ff */
[----:B------:R-:W-:Y:S02]  /*4960*/  IMAD.U32 R6, RZ, RZ, UR4 ;  /* 0x00000004ff067e24 */ /* 0x000fe4000f8e00ff */
[----:B------:R-:W-:-:S02]  /*4970*/  IMAD.U32 R7, RZ, RZ, UR5 ;  /* 0x00000005ff077e24 */ /* 0x000fc4000f8e00ff */
[----:B------:R-:W-:Y:S02]  /*4980*/  IMAD.U32 R11, RZ, RZ, UR7 ;  /* 0x00000007ff0b7e24 */ /* 0x000fe4000f8e00ff */
[----:B------:R-:W-:Y:S02]  /*4990*/  IMAD.MOV.U32 R8, RZ, RZ, 0x70 ;  /* 0x00000070ff087424 */ /* 0x000fe400078e00ff */
[----:B------:R-:W-:Y:S02]  /*49a0*/  IMAD.MOV.U32 R12, RZ, RZ, 0x1 ;  /* 0x00000001ff0c7424 */ /* 0x000fe400078e00ff */
[----:B------:R-:W-:-:S07]  /*49b0*/  IMAD.MOV.U32 R13, RZ, RZ, RZ ;  /* 0x000000ffff0d7224 */ /* 0x000fce00078e00ff */
[----:B------:R-:W-:-:S07]  /*49c0*/  LEPC R20, `(.L_x_45) ;  /* 0x000000001014794e */ /* 0x000fce0000000000 */
[----:B-1----:R-:W-:Y:S05]  /*49d0*/  CALL.ABS.NOINC R2 ;  /* 0x0000000002007343 */ /* 0x002fea0003c00000 */
.L_x_45:
[----:B------:R-:W-:Y:S02]  /*49e0*/  ULDC.64 UR4, c[0x0][0x590] ;  /* 0x0001640000047ab9 */ /* 0x000fe40000000a00 */
[----:B------:R-:W-:-:S04]  /*49f0*/  ISETP.NE.U32.AND P0, PT, RZ, UR4, PT ;  /* 0x00000004ff007c0c */ /* 0x000fc8000bf05070 */
[----:B------:R-:W-:-:S13]  /*4a00*/  ISETP.NE.AND.EX P0, PT, RZ, UR5, PT, P0 ;  /* 0x00000005ff007c0c */ /* 0x000fda000bf05300 */
[----:B------:R-:W-:Y:S05]  /*4a10*/  @!P0 BRA `(.L_x_47) ;  /* 0x0000000000148947 */ /* 0x000fea0003800000 */
[----:B------:R-:W-:-:S04]  /*4a20*/  LEA R2, P0, R18, UR4, 0x3 ;  /* 0x0000000412027c11 */ /* 0x000fc8000f8018ff */
[----:B-12---:R-:W-:-:S06]  /*4a30*/  LEA.HI.X R3, R18, UR5, R19, 0x3, P0 ;  /* 0x0000000512037c11 */ /* 0x006fcc00080f1c13 */
[----:B------:R-:W3:Y:S04]  /*4a40*/  LDG.E.64 R2, desc[UR56][R2.64] ;  /* 0x0000003802027981 */ /* 0x000ee8000c1e1b00 */
[----:B---3--:R1:W5:Y:S01]  /*4a50*/  LD.E R0, desc[UR56][R2.64] ;  /* 0x0000003802007980 */ /* 0x008362000c101900 */
[----:B------:R-:W-:Y:S05]  /*4a60*/  BRA `(.L_x_48) ;  /* 0x0000000000307947 */ /* 0x000fea0003800000 */
.L_x_47:
[----:B------:R-:W-:Y:S02]  /*4a70*/  ULDC.64 UR4, c[0x0][0x588] ;  /* 0x0001620000047ab9 */ /* 0x000fe40000000a00 */
[----:B------:R-:W-:-:S04]  /*4a80*/  ISETP.NE.U32.AND P0, PT, RZ, UR4, PT ;  /* 0x00000004ff007c0c */ /* 0x000fc8000bf05070 */
[----:B------:R-:W-:-:S13]  /*4a90*/  ISETP.NE.AND.EX P0, PT, RZ, UR5, PT, P0 ;  /* 0x00000005ff007c0c */ /* 0x000fda000bf05300 */
[----:B------:R-:W-:Y:S05]  /*4aa0*/  @!P0 BRA `(.L_x_49) ;  /* 0x0000000000188947 */ /* 0x000fea0003800000 */
[----:B-12---:R-:W1:Y:S01]  /*4ab0*/  LDC.64 R2, c[0x0][0x588] ;  /* 0x00016200ff027b82 */ /* 0x006e620000000a00 */
[----:B------:R-:W-:Y:S02]  /*4ac0*/  ULDC UR4, c[0x0][0x598] ;  /* 0x0001660000047ab9 */ /* 0x000fe40000000800 */
[----:B------:R-:W-:-:S04]  /*4ad0*/  IMAD R5, R18, UR4, RZ ;  /* 0x0000000412057c24 */ /* 0x000fc8000f8e02ff */
[----:B-1----:R-:W-:-:S05]  /*4ae0*/  IMAD.WIDE R2, R5, 0x4, R2 ;  /* 0x0000000405027825 */ /* 0x002fca00078e0202 */
[----:B---3--:R2:W5:Y:S01]  /*4af0*/  LDG.E R0, desc[UR56][R2.64] ;  /* 0x0000003802007981 */ /* 0x008562000c1e1900 */
[----:B------:R-:W-:Y:S05]  /*4b00*/  BRA `(.L_x_48) ;  /* 0x0000000000087947 */ /* 0x000fea0003800000 */
.L_x_49:
[----:B------:R-:W-:Y:S02]  /*4b10*/  ULDC UR4, c[0x0][0x580] ;  /* 0x0001600000047ab9 */ /* 0x000fe40000000800 */
[----:B---3--:R-:W-:-:S07]  /*4b20*/  IMAD.U32 R0, RZ, RZ, UR4 ;  /* 0x00000004ff007e24 */ /* 0x008fce000f8e00ff */
.L_x_48:
[----:B------:R-:W-:Y:S02]  /*4b30*/  ULDC.64 UR4, c[0x0][0x5b8] ;  /* 0x00016e0000047ab9 */ /* 0x000fe40000000a00 */
[----:B------:R-:W-:-:S04]  /*4b40*/  ISETP.NE.U32.AND P0, PT, RZ, UR4, PT ;  /* 0x00000004ff007c0c */ /* 0x000fc8000bf05070 */
[----:B------:R-:W-:-:S13]  /*4b50*/  ISETP.NE.AND.EX P0, PT, RZ, UR5, PT, P0 ;  /* 0x00000005ff007c0c */ /* 0x000fda000bf05300 */
[----:B------:R-:W-:Y:S05]  /*4b60*/  @!P0 BRA `(.L_x_50) ;  /* 0x0000000000148947 */ /* 0x000fea0003800000 */
[----:B------:R-:W-:-:S04]  /*4b70*/  LEA R4, P0, R18, UR4, 0x3 ;  /* 0x0000000412047c11 */ /* 0x000fc8000f8018ff */
[----:B------:R-:W-:-:S05]  /*4b80*/  LEA.HI.X R5, R18, UR5, R19, 0x3, P0 ;  /* 0x0000000512057c11 */ /* 0x000fca00080f1c13 */
[----:B-12---:R-:W2:Y:S04]  /*4b90*/  LDG.E.64 R2, desc[UR56][R4.64] ;  /* 0x0000003804027981 */ /* 0x006ea8000c1e1b00 */
[----:B--2---:R2:W5:Y:S01]  /*4ba0*/  LD.E R2, desc[UR56][R2.64] ;  /* 0x0000003802027980 */ /* 0x004562000c101900 */
[----:B------:R-:W-:Y:S05]  /*4bb0*/  BRA `(.L_x_51) ;  /* 0x0000000000307947 */ /* 0x000fea0003800000 */
.L_x_50:
[----:B------:R-:W-:Y:S02]  /*4bc0*/  ULDC.64 UR4, c[0x0][0x5b0] ;  /* 0x00016c0000047ab9 */ /* 0x000fe40000000a00 */
[----:B------:R-:W-:-:S04]  /*4bd0*/  ISETP.NE.U32.AND P0, PT, RZ, UR4, PT ;  /* 0x00000004ff007c0c */ /* 0x000fc8000bf05070 */
[----:B------:R-:W-:-:S13]  /*4be0*/  ISETP.NE.AND.EX P0, PT, RZ, UR5, PT, P0 ;  /* 0x00000005ff007c0c */ /* 0x000fda000bf05300 */
[----:B------:R-:W-:Y:S05]  /*4bf0*/  @!P0 BRA `(.L_x_52) ;  /* 0x0000000000188947 */ /* 0x000fea0003800000 */
[----:B-12---:R-:W1:Y:S01]  /*4c00*/  LDC.64 R2, c[0x0][0x5b0] ;  /* 0x00016c00ff027b82 */ /* 0x006e620000000a00 */
[----:B------:R-:W-:Y:S02]  /*4c10*/  ULDC UR4, c[0x0][0x5c0] ;  /* 0x0001700000047ab9 */ /* 0x000fe40000000800 */
[----:B------:R-:W-:-:S04]  /*4c20*/  IMAD R5, R18, UR4, RZ ;  /* 0x0000000412057c24 */ /* 0x000fc8000f8e02ff */
[----:B-1----:R-:W-:-:S06]  /*4c30*/  IMAD.WIDE R2, R5, 0x4, R2 ;  /* 0x0000000405027825 */ /* 0x002fcc00078e0202 */
[----:B------:R1:W5:Y:S01]  /*4c40*/  LDG.E R2, desc[UR56][R2.64] ;  /* 0x0000003802027981 */ /* 0x000362000c1e1900 */
[----:B------:R-:W-:Y:S05]  /*4c50*/  BRA `(.L_x_51) ;  /* 0x0000000000087947 */ /* 0x000fea0003800000 */
.L_x_52:
[----:B------:R-:W-:Y:S02]  /*4c60*/  ULDC UR4, c[0x0][0x5a8] ;  /* 0x00016a0000047ab9 */ /* 0x000fe40000000800 */
[----:B-12---:R-:W-:-:S07]  /*4c70*/  IMAD.U32 R2, RZ, RZ, UR4 ;  /* 0x00000004ff027e24 */ /* 0x006fce000f8e00ff */
.L_x_51:
[----:B------:R-:W-:Y:S01]  /*4c80*/  ISETP.GT.U32.AND P0, PT, R88, 0x3e, PT ;  /* 0x0000003e5800780c */ /* 0x000fe20003f04070 */
[----:B------:R-:W-:Y:S01]  /*4c90*/  BSSY B0, `(.L_x_53) ;  /* 0x0000007000007945 */ /* 0x000fe20003800000 */
[----:B------:R-:W-:-:S11]  /*4ca0*/  PRMT R4, RZ, 0x7610, R4 ;  /* 0x00007610ff047816 */ /* 0x000fd60000000004 */
[----:B------:R-:W-:Y:S05]  /*4cb0*/  @P0 BRA `(.L_x_54) ;  /* 0x0000000000100947 */ /* 0x000fea0003800000 */
[----:B------:R-:W-:-:S03]  /*4cc0*/  UMOV UR4, 0xffffffff ;  /* 0xffffffff00047882 */ /* 0x000fc60000000000 */
[----:B------:R-:W-:Y:S05]  /*4cd0*/  BRA.DIV UR4, `(.L_x_55) ;  /* 0x0000007a04587947 */ /* 0x000fea000b800000 */
[----:B------:R-:W-:-:S13]  /*4ce0*/  ELECT P6, URZ, PT ;  /* 0x00000000003f782f */ /* 0x000fda00038c0000 */
.L_x_223:
[----:B------:R-:W-:-:S07]  /*4cf0*/  SEL R4, RZ, 0x1, !P6 ;  /* 0x00000001ff047807 */ /* 0x000fce0007000000 */
.L_x_54:
[----:B------:R-:W-:Y:S05]  /*4d00*/  BSYNC B0 ;  /* 0x0000000000007941 */ /* 0x000fea0003800000 */
.L_x_53:
[----:B-12---:R-:W-:Y:S01]  /*4d10*/  IMAD.U32 R3, RZ, RZ, UR48 ;  /* 0x00000030ff037e24 */ /* 0x006fe2000f8e00ff */
[----:B------:R-:W-:-:S04]  /*4d20*/  LOP3.LUT R90, R90, 0x1, RZ, 0x3c, !PT ;  /* 0x000000015a5a7812 */ /* 0x000fc800078e3cff */
[----:B------:R-:W-:-:S13]  /*4d30*/  ISETP.NE.AND P1, PT, R3, 0x3, PT ;  /* 0x000000030300780c */ /* 0x000fda0003f25270 */
[----:B------:R-:W-:Y:S05]  /*4d40*/  @!P1 BRA `(.L_x_56) ;  /* 0x0000000000049947 */ /* 0x000fea0003800000 */
[----:B------:R-:W-:Y:S01]  /*4d50*/  BPT.TRAP 0x1 ;  /* 0x000000040000795c */ /* 0x000fe20000300000 */
.L_x_56:
[----:B------:R-:W-:Y:S01]  /*4d60*/  SHF.L.U32 R3, R90, 0x1f, RZ ;  /* 0x0000001f5a037819 */ /* 0x000fe200000006ff */
[----:B------:R-:W-:Y:S01]  /*4d70*/  BSSY B0, `(.L_x_57) ;  /* 0x000000a000007945 */ /* 0x000fe20003800000 */
[----:B-----5:R-:W-:Y:S01]  /*4d80*/  FSETP.NEU.AND P2, PT, R0, RZ, PT ;  /* 0x000000ff0000720b */ /* 0x020fe20003f4d000 */
[-C--:B------:R-:W-:Y:S01]  /*4d90*/  FMUL R24, R24, R2.reuse ;  /* 0x0000000218187220 */ /* 0x080fe20000400000 */
[----:B------:R-:W1:Y:S01]  /*4da0*/  SYNCS.PHASECHK.TRANS64.TRYWAIT P3, [UR43+0x384b0], R3 ;  /* 0x0384b003ff0075a7 */ /* 0x000e62000806016b */
[----:B------:R-:W-:Y:S01]  /*4db0*/  PRMT R4, R4, 0x9910, RZ ;  /* 0x0000991004047816 */ /* 0x000fe200000000ff */
[-C--:B------:R-:W-:Y:S01]  /*4dc0*/  FMUL R14, R25, R2.reuse ;  /* 0x00000002190e7220 */ /* 0x080fe20000400000 */
[----:B------:R-:W-:Y:S02]  /*4dd0*/  FMUL R26, R26, R2 ;  /* 0x000000021a1a7220 */ /* 0x000fe40000400000 */
[----:B------:R-:W-:-:S06]  /*4de0*/  ISETP.NE.AND P0, PT, R4, RZ, PT ;  /* 0x000000ff0400720c */ /* 0x000fcc0003f05270 */
[----:B------:R-:W-:Y:S01]  /*4df0*/  @P2 LEA R12, R23, UR43, 0x1 ;  /* 0x0000002b170c2c11 */ /* 0x000fe2000f8e08ff */
[----:B-1----:R-:W-:Y:S06]  /*4e00*/  @!P3 BRA `(.L_x_58) ;  /* 0x000000780024b947 */ /* 0x002fec0003800000 */
.L_x_224:
[----:B------:R-:W-:Y:S05]  /*4e10*/  BSYNC B0 ;  /* 0x0000000000007941 */ /* 0x000fea0003800000 */
.L_x_57:
[----:B------:R-:W-:Y:S05]  /*4e20*/  @P2 WARPSYNC.ALL ;  /* 0x0000000000002948 */ /* 0x000fea0003800000 */
[----:B-1----:R1:W2:Y:S01]  /*4e30*/  @P2 LDSM.16.MT88.4 R4, [R12+0x30000] ;  /* 0x030000000c04283b */ /* 0x0022a20000004200 */
[----:B------:R-:W-:Y:S03]  /*4e40*/  BSSY B0, `(.L_x_59) ;  /* 0x0000007000007945 */ /* 0x000fe60003800000 */
[----:B------:R1:W3:Y:S01]  /*4e50*/  @P2 LDSM.16.MT88.4 R8, [R12+0x30800] ;  /* 0x030800000c08283b */ /* 0x0002e20000004200 */
[----:B------:R-:W-:Y:S05]  /*4e60*/  @P2 BRA `(.L_x_60) ;  /* 0x0000000000102947 */ /* 0x000fea0003800000 */
[----:B---3--:R-:W-:Y:S02]  /*4e70*/  CS2R R10, SRZ ;  /* 0x00000000000a7805 */ /* 0x008fe4000001ff00 */
[----:B------:R-:W-:Y:S02]  /*4e80*/  CS2R R8, SRZ ;  /* 0x0000000000087805 */ /* 0x000fe4000001ff00 */
[----:B--2---:R-:W-:Y:S02]  /*4e90*/  CS2R R6, SRZ ;  /* 0x0000000000067805 */ /* 0x004fe4000001ff00 */
[----:B------:R-:W-:-:S07]  /*4ea0*/  CS2R R4, SRZ ;  /* 0x0000000000047805 */ /* 0x000fce000001ff00 */
.L_x_60:
[----:B------:R-:W-:Y:S05]  /*4eb0*/  BSYNC B0 ;  /* 0x0000000000007941 */ /* 0x000fea0003800000 */
.L_x_59:
[--C-:B--2---:R-:W-:Y:S02]  /*4ec0*/  HADD2.F32 R13, -RZ, R4.reuse.H0_H0 ;  /* 0x20000004ff0d7230 */ /* 0x104fe40000004100 */
[-C--:B-1----:R-:W-:Y:S01]  /*4ed0*/  FMUL R12, R27, R2.reuse ;  /* 0x000000021b0c7220 */ /* 0x082fe20000400000 */
[----:B------:R-:W-:Y:S02]  /*4ee0*/  HADD2.F32 R15, -RZ, R4.H1_H1 ;  /* 0x30000004ff0f7230 */ /* 0x000fe40000004100 */
[----:B------:R-:W-:Y:S01]  /*4ef0*/  FMUL R28, R28, R2 ;  /* 0x000000021c1c7220 */ /* 0x000fe20000400000 */
[--C-:B------:R-:W-:Y:S02]  /*4f00*/  HADD2.F32 R19, -RZ, R5.reuse.H1_H1 ;  /* 0x30000005ff137230 */ /* 0x100fe40000004100 */
[-C--:B------:R-:W-:Y:S01]  /*4f10*/  FFMA R24, R13, R0.reuse, R24 ;  /* 0x000000000d187223 */ /* 0x080fe20000000018 */
[----:B------:R-:W-:Y:S02]  /*4f20*/  HADD2.F32 R17, -RZ, R5.H0_H0 ;  /* 0x20000005ff117230 */ /* 0x000fe40000004100 */
[----:B------:R-:W-:Y:S01]  /*4f30*/  FFMA R21, R15, R0, R14 ;  /* 0x000000000f157223 */ /* 0x000fe2000000000e */
[----:B------:R-:W-:-:S02]  /*4f40*/  HADD2.F32 R13, -RZ, R6.H0_H0 ;  /* 0x20000006ff0d7230 */ /* 0x000fc40000004100 */
[-C--:B------:R-:W-:Y:S01]  /*4f50*/  FFMA R25, R19, R0.reuse, R12 ;  /* 0x0000000013197223 */ /* 0x080fe2000000000c */
[----:B------:R-:W-:Y:S02]  /*4f60*/  HADD2.F32 R15, -RZ, R6.H1_H1 ;  /* 0x30000006ff0f7230 */ /* 0x000fe40000004100 */
[----:B------:R-:W-:Y:S01]  /*4f70*/  FFMA R26, R17, R0, R26 ;  /* 0x00000000111a7223 */ /* 0x000fe2000000001a */
[-C--:B------:R-:W-:Y:S01]  /*4f80*/  FMUL R12, R29, R2.reuse ;  /* 0x000000021d0c7220 */ /* 0x080fe20000400000 */
[--C-:B------:R-:W-:Y:S02]  /*4f90*/  HADD2.F32 R17, -RZ, R7.reuse.H0_H0 ;  /* 0x20000007ff117230 */ /* 0x100fe40000004100 */
[-C--:B------:R-:W-:Y:S01]  /*4fa0*/  FMUL R30, R30, R2.reuse ;  /* 0x000000021e1e7220 */ /* 0x080fe20000400000 */
[----:B------:R-:W-:Y:S02]  /*4fb0*/  HADD2.F32 R19, -RZ, R7.H1_H1 ;  /* 0x30000007ff137230 */ /* 0x000fe40000004100 */
[----:B------:R-:W-:Y:S01]  /*4fc0*/  FMUL R14, R31, R2 ;  /* 0x000000021f0e7220 */ /* 0x000fe20000400000 */
[-C--:B------:R-:W-:Y:S01]  /*4fd0*/  FFMA R28, R13, R0.reuse, R28 ;  /* 0x000000000d1c7223 */ /* 0x080fe2000000001c */
[----:B------:R-:W-:Y:S01]  /*4fe0*/  FFMA R27, R15, R0, R12 ;  /* 0x000000000f1b7223 */ /* 0x000fe2000000000c */
[----:B---3--:R-:W-:-:S02]  /*4ff0*/  HADD2.F32 R13, -RZ, R8.H0_H0 ;  /* 0x20000008ff0d7230 */ /* 0x008fc40000004100 */
[-C--:B------:R-:W-:Y:S01]  /*5000*/  FFMA R30, R17, R0.reuse, R30 ;  /* 0x00000000111e7223 */ /* 0x080fe2000000001e */
[----:B------:R-:W-:Y:S02]  /*5010*/  HADD2.F32 R15, -RZ, R8.H1_H1 ;  /* 0x30000008ff0f7230 */ /* 0x000fe40000004100 */
[----:B------:R-:W-:Y:S01]  /*5020*/  FFMA R29, R19, R0, R14 ;  /* 0x00000000131d7223 */ /* 0x000fe2000000000e */
[-C--:B------:R-:W-:Y:S01]  /*5030*/  FMUL R32, R32, R2.reuse ;  /* 0x0000000220207220 */ /* 0x080fe20000400000 */
[-C--:B------:R-:W-:Y:S01]  /*5040*/  FMUL R12, R33, R2.reuse ;  /* 0x00000002210c7220 */ /* 0x080fe20000400000 */
[--C-:B------:R-:W-:Y:S02]  /*5050*/  HADD2.F32 R17, -RZ, R9.reuse.H0_H0 ;  /* 0x20000009ff117230 */ /* 0x100fe40000004100 */
[-C--:B------:R-:W-:Y:S01]  /*5060*/  FMUL R34, R34, R2.reuse ;  /* 0x0000000222227220 */ /* 0x080fe20000400000 */
[----:B------:R-:W-:Y:S02]  /*5070*/  HADD2.F32 R19, -RZ, R9.H1_H1 ;  /* 0x30000009ff137230 */ /* 0x000fe40000004100 */
[----:B------:R-:W-:Y:S01]  /*5080*/  FMUL R14, R35, R2 ;  /* 0x00000002230e7220 */ /* 0x000fe20000400000 */
[-C--:B------:R-:W-:Y:S01]  /*5090*/  FFMA R32, R13, R0.reuse, R32 ;  /* 0x000000000d207223 */ /* 0x080fe20000000020 */
[----:B------:R-:W-:Y:S01]  /*50a0*/  FFMA R31, R15, R0, R12 ;  /* 0x000000000f1f7223 */ /* 0x000fe2000000000c */
[----:B------:R-:W-:-:S02]  /*50b0*/  HADD2.F32 R13, -RZ, R10.H0_H0 ;  /* 0x2000000aff0d7230 */ /* 0x000fc40000004100 */
        /* <DEDUP_REMOVED lines=10> */
[-C--:B------:R-:W-:Y:S01]  /*5160*/  FFMA R12, R15, R0.reuse, R12 ;  /* 0x000000000f0c7223 */ /* 0x080fe2000000000c */
[-C--:B------:R-:W-:Y:S01]  /*5170*/  FFMA R17, R17, R0.reuse, R38 ;  /* 0x0000000011117223 */ /* 0x080fe20000000026 */
[----:B------:R-:W-:Y:S01]  /*5180*/  FFMA R14, R19, R0, R14 ;  /* 0x00000000130e7223 */ /* 0x000fe2000000000e */
[----:B------:R-:W-:Y:S01]  /*5190*/  F2FP.F16.F32.PACK_AB R25, R25, R26 ;  /* 0x0000001a1919723e */ /* 0x000fe200000000ff */
[----:B------:R-:W-:Y:S05]  /*51a0*/  WARPSYNC.ALL ;  /* 0x0000000000007948 */ /* 0x000fea0003800000 */
[----:B------:R-:W-:Y:S01]  /*51b0*/  F2FP.F16.F32.PACK_AB R33, R33, R34 ;  /* 0x000000222121723e */ /* 0x000fe200000000ff */
[----:B------:R-:W-:Y:S01]  /*51c0*/  BSSY B0, `(.L_x_61) ;  /* 0x000001a000007945 */ /* 0x000fe20003800000 */
[----:B------:R-:W-:-:S02]  /*51d0*/  F2FP.F16.F32.PACK_AB R26, R27, R28 ;  /* 0x0000001c1b1a723e */ /* 0x000fc400000000ff */
[----:B------:R-:W-:Y:S02]  /*51e0*/  F2FP.F16.F32.PACK_AB R34, R12, R13 ;  /* 0x0000000d0c22723e */ /* 0x000fe400000000ff */
[----:B------:R-:W-:Y:S02]  /*51f0*/  F2FP.F16.F32.PACK_AB R24, R21, R24 ;  /* 0x000000181518723e */ /* 0x000fe400000000ff */
[----:B------:R-:W-:Y:S02]  /*5200*/  F2FP.F16.F32.PACK_AB R27, R29, R30 ;  /* 0x0000001e1d1b723e */ /* 0x000fe400000000ff */
[----:B------:R-:W-:Y:S02]  /*5210*/  LEA R12, R23, UR43, 0x1 ;  /* 0x0000002b170c7c11 */ /* 0x000fe4000f8e08ff */
[----:B------:R-:W-:Y:S02]  /*5220*/  F2FP.F16.F32.PACK_AB R32, R31, R32 ;  /* 0x000000201f20723e */ /* 0x000fe400000000ff */
[----:B------:R-:W-:Y:S01]  /*5230*/  F2FP.F16.F32.PACK_AB R35, R14, R17 ;  /* 0x000000110e23723e */ /* 0x000fe200000000ff */
[----:B------:R1:W-:Y:S04]  /*5240*/  STSM.16.MT88.4 [R12+0x30000], R24 ;  /* 0x030000180c007844 */ /* 0x0003e80000004200 */
[----:B------:R1:W-:Y:S01]  /*5250*/  STSM.16.MT88.4 [R12+0x30800], R32 ;  /* 0x030800200c007844 */ /* 0x0003e20000004200 */
[----:B------:R-:W-:Y:S01]  /*5260*/  @!PT LDS RZ, [RZ] ;  /* 0x00000000fffff984 */ /* 0x000fe20000000800 */
[----:B------:R-:W-:Y:S01]  /*5270*/  @!PT LDS RZ, [RZ] ;  /* 0x00000000fffff984 */ /* 0x000fe20000000800 */
[----:B------:R-:W-:Y:S01]  /*5280*/  @!PT LDS RZ, [RZ] ;  /* 0x00000000fffff984 */ /* 0x000fe20000000800 */
[----:B------:R-:W-:Y:S01]  /*5290*/  @!PT LDS RZ, [RZ] ;  /* 0x00000000fffff984 */ /* 0x000fe20000000800 */
[----:B------:R2:W-:Y:S06]  /*52a0*/  MEMBAR.ALL.CTA ;  /* 0x0000000000007992 */ /* 0x0005ec0000008000 */
[----:B--2---:R-:W2:Y:S02]  /*52b0*/  FENCE.VIEW.ASYNC.S ;  /* 0x00000000000073c6 */ /* 0x004ea40000000000 */
[----:B--2---:R-:W-:Y:S06]  /*52c0*/  BAR.SYNC.DEFER_BLOCKING 0x1, 0x100 ;  /* 0x0044000000007b1d */ /* 0x004fec0000010000 */
[----:B------:R-:W-:Y:S05]  /*52d0*/  @!P0 BRA `(.L_x_62) ;  /* 0x0000000000208947 */ /* 0x000fea0003800000 */
[----:B------:R-:W-:Y:S02]  /*52e0*/  UIADD3 UR44, UR43, 0x30000, URZ ;  /* 0x000300002b2c7890 */ /* 0x000fe4000fffe03f */
[----:B------:R-:W-:Y:S02]  /*52f0*/  UIADD3 UR5, UR45, 0x40, URZ ;  /* 0x000000402d057890 */ /* 0x000fe4000fffe03f */
[----:B------:R-:W-:Y:S01]  /*5300*/  UIADD3 UR4, UR43, 0x31000, URZ ;  /* 0x000310002b047890 */ /* 0x000fe2000fffe03f */
[----:B------:R-:W-:-:S04]  /*5310*/  UMOV UR6, UR46 ;  /* 0x0000002e00067c82 */ /* 0x000fc80008000000 */
[----:B------:R2:W-:Y:S04]  /*5320*/  UTMASTG.2D [UR44], [UR58] ;  /* 0x0000002c3a0073b5 */ /* 0x0005e80008008000 */
[----:B------:R2:W-:Y:S01]  /*5330*/  UTMASTG.2D [UR4], [UR58] ;  /* 0x000000043a0073b5 */ /* 0x0005e20008008000 */
[----:B------:R0:W-:Y:S01]  /*5340*/  UTMACMDFLUSH ;  /* 0x00000000000079b7 */ /* 0x0001e20000000000 */
[----:B--2---:R-:W-:-:S04]  /*5350*/  DEPBAR.LE SB0, 0x1 ;  /* 0x000080400000791a */ /* 0x004fc80000000000 */
.L_x_62:
[----:B------:R-:W-:Y:S05]  /*5360*/  BSYNC B0 ;  /* 0x0000000000007941 */ /* 0x000fea0003800000 */
.L_x_61:
[----:B------:R-:W-:Y:S01]  /*5370*/  BAR.SYNC.DEFER_BLOCKING 0x1, 0x100 ;  /* 0x0044000000007b1d */ /* 0x000fe20000010000 */
[----:B------:R-:W-:-:S13]  /*5380*/  ISETP.NE.AND P3, PT, RZ, UR36, PT ;  /* 0x00000024ff007c0c */ /* 0x000fda000bf65270 */
[----:B------:R-:W-:Y:S05]  /*5390*/  @!P3 BRA `(.L_x_63) ;  /* 0x000000000024b947 */ /* 0x000fea0003800000 */
[----:B------:R-:W-:Y:S05]  /*53a0*/  @!P1 BRA `(.L_x_64) ;  /* 0x0000000000049947 */ /* 0x000fea0003800000 */
[----:B------:R-:W-:Y:S01]  /*53b0*/  BPT.TRAP 0x1 ;  /* 0x000000040000795c */ /* 0x000fe20000300000 */
.L_x_64:
[----:B------:R-:W-:Y:S02]  /*53c0*/  ULEA UR4, UR55, UR43, 0x3 ;  /* 0x0000002b37047291 */ /* 0x000fe4000f8e183f */
[----:B------:R-:W-:Y:S02]  /*53d0*/  UIADD3 UR55, UR55, 0x1, URZ ;  /* 0x0000000137377890 */ /* 0x000fe4000fffe03f */
[----:B------:R-:W-:Y:S02]  /*53e0*/  UIADD3 UR4, UR4, 0x384d0, URZ ;  /* 0x000384d004047890 */ /* 0x000fe4000fffe03f */
[----:B------:R-:W-:Y:S02]  /*53f0*/  UISETP.NE.AND UP0, UPT, UR55, 0x4, UPT ;  /* 0x000000043700788c */ /* 0x000fe4000bf05270 */
[----:B------:R-:W-:Y:S02]  /*5400*/  UPRMT UR4, UR42, 0x654, UR4 ;  /* 0x000006542a047896 */ /* 0x000fe40008000004 */
[----:B------:R-:W-:-:S07]  /*5410*/  USEL UR55, UR55, URZ, UP0 ;  /* 0x0000003f37377287 */ /* 0x000fce0008000000 */
[----:B------:R-:W-:Y:S05]  /*5420*/  SYNCS.ARRIVE.TRANS64.RED.A1T0 RZ, [UR4], RZ ;  /* 0x000000ffffff79a7 */ /* 0x000fea0008100404 */
.L_x_63:
[----:B------:R-:W-:Y:S05]  /*5430*/  @!P1 BRA `(.L_x_65) ;  /* 0x0000000000049947 */ /* 0x000fea0003800000 */
[----:B------:R-:W-:Y:S01]  /*5440*/  BPT.TRAP 0x1 ;  /* 0x000000040000795c */ /* 0x000fe20000300000 */
.L_x_65:
[----:B------:R-:W2:Y:S01]  /*5450*/  SYNCS.PHASECHK.TRANS64.TRYWAIT P3, [UR43+0x384b8], R3 ;  /* 0x0384b803ff0075a7 */ /* 0x000ea2000806016b */
[----:B------:R-:W-:Y:S04]  /*5460*/  BSSY B0, `(.L_x_66) ;  /* 0x0000002000007945 */ /* 0x000fe80003800000 */
[----:B--2---:R-:W-:Y:S05]  /*5470*/  @!P3 BRA `(.L_x_67) ;  /* 0x0000007000a0b947 */ /* 0x004fea0003800000 */
.L_x_225:
[----:B------:R-:W-:Y:S05]  /*5480*/  BSYNC B0 ;  /* 0x0000000000007941 */ /* 0x000fea0003800000 */
.L_x_66:
[----:B------:R-:W-:Y:S05]  /*5490*/  @P2 WARPSYNC.ALL ;  /* 0x0000000000002948 */ /* 0x000fea0003800000 */
[----:B------:R-:W2:Y:S01]  /*54a0*/  @P2 LDSM.16.MT88.4 R4, [R12+0x32000] ;  /* 0x032000000c04283b */ /* 0x000ea20000004200 */
[-C--:B------:R-:W-:Y:S01]  /*54b0*/  FMUL R13, R40, R2.reuse ;  /* 0x00000002280d7220 */ /* 0x080fe20000400000 */
[-C--:B------:R-:W-:Y:S01]  /*54c0*/  FMUL R41, R41, R2.reuse ;  /* 0x0000000229297220 */ /* 0x080fe20000400000 */
[-C--:B------:R-:W-:Y:S01]  /*54d0*/  FMUL R15, R42, R2.reuse ;  /* 0x000000022a0f7220 */ /* 0x080fe20000400000 */
[----:B------:R-:W3:Y:S01]  /*54e0*/  @P2 LDSM.16.MT88.4 R8, [R12+0x32800] ;  /* 0x032800000c08283b */ /* 0x000ee20000004200 */
[-C--:B------:R-:W-:Y:S01]  /*54f0*/  FMUL R43, R43, R2.reuse ;  /* 0x000000022b2b7220 */ /* 0x080fe20000400000 */
[-C--:B------:R-:W-:Y:S01]  /*5500*/  FMUL R17, R44, R2.reuse ;  /* 0x000000022c117220 */ /* 0x080fe20000400000 */
[-C--:B------:R-:W-:Y:S01]  /*5510*/  FMUL R45, R45, R2.reuse ;  /* 0x000000022d2d7220 */ /* 0x080fe20000400000 */
[-C--:B------:R-:W-:Y:S01]  /*5520*/  FMUL R19, R46, R2.reuse ;  /* 0x000000022e137220 */ /* 0x080fe20000400000 */
[-C--:B------:R-:W-:Y:S01]  /*5530*/  FMUL R47, R47, R2.reuse ;  /* 0x000000022f2f7220 */ /* 0x080fe20000400000 */
[-C--:B------:R-:W-:Y:S01]  /*5540*/  FMUL R21, R48, R2.reuse ;  /* 0x0000000230157220 */ /* 0x080fe20000400000 */
[-C--:B------:R-:W-:Y:S01]  /*5550*/  FMUL R49, R49, R2.reuse ;  /* 0x0000000231317220 */ /* 0x080fe20000400000 */
[-C--:B-1----:R-:W-:Y:S01]  /*5560*/  FMUL R25, R50, R2.reuse ;  /* 0x0000000232197220 */ /* 0x082fe20000400000 */
[-C--:B------:R-:W-:Y:S01]  /*5570*/  FMUL R51, R51, R2.reuse ;  /* 0x0000000233337220 */ /* 0x080fe20000400000 */
[-C--:B------:R-:W-:Y:S01]  /*5580*/  FMUL R27, R52, R2.reuse ;  /* 0x00000002341b7220 */ /* 0x080fe20000400000 */
[-C--:B------:R-:W-:Y:S01]  /*5590*/  FMUL R53, R53, R2.reuse ;  /* 0x0000000235357220 */ /* 0x080fe20000400000 */
[-C--:B------:R-:W-:Y:S01]  /*55a0*/  FMUL R29, R54, R2.reuse ;  /* 0x00000002361d7220 */ /* 0x080fe20000400000 */
[----:B------:R-:W-:Y:S01]  /*55b0*/  FMUL R55, R55, R2 ;  /* 0x0000000237377220 */ /* 0x000fe20000400000 */
[----:B------:R-:W-:Y:S05]  /*55c0*/  WARPSYNC.ALL ;  /* 0x0000000000007948 */ /* 0x000fea0003800000 */
[----:B------:R-:W-:Y:S01]  /*55d0*/  BSSY B0, `(.L_x_68) ;  /* 0x000003d000007945 */ /* 0x000fe20003800000 */
[----:B--2---:R-:W-:-:S02]  /*55e0*/  HADD2.F32 R14, -RZ, R4.H0_H0 ;  /* 0x20000004ff0e7230 */ /* 0x004fc40000004100 */
[----:B------:R-:W-:Y:S02]  /*55f0*/  HADD2.F32 R16, -RZ, R4.H1_H1 ;  /* 0x30000004ff107230 */ /* 0x000fe40000004100 */
[--C-:B------:R-:W-:Y:S02]  /*5600*/  HADD2.F32 R18, -RZ, R5.reuse.H0_H0 ;  /* 0x20000005ff127230 */ /* 0x100fe40000004100 */
[-C--:B------:R-:W-:Y:S01]  /*5610*/  FFMA R13, R14, R0.reuse, R13 ;  /* 0x000000000e0d7223 */ /* 0x080fe2000000000d */
[----:B------:R-:W-:Y:S02]  /*5620*/  HADD2.F32 R20, -RZ, R5.H1_H1 ;  /* 0x30000005ff147230 */ /* 0x000fe40000004100 */
[-C--:B------:R-:W-:Y:S01]  /*5630*/  FFMA R14, R16, R0.reuse, R41 ;  /* 0x00000000100e7223 */ /* 0x080fe20000000029 */
[----:B------:R-:W-:Y:S02]  /*5640*/  HADD2.F32 R24, -RZ, R7.H0_H0 ;  /* 0x20000007ff187230 */ /* 0x000fe40000004100 */
[----:B------:R-:W-:Y:S01]  /*5650*/  FFMA R15, R18, R0, R15 ;  /* 0x00000000120f7223 */ /* 0x000fe2000000000f */
[----:B------:R-:W-:-:S02]  /*5660*/  HADD2.F32 R18, -RZ, R6.H0_H0 ;  /* 0x20000006ff127230 */ /* 0x000fc40000004100 */
[-C--:B------:R-:W-:Y:S01]  /*5670*/  FFMA R16, R20, R0.reuse, R43 ;  /* 0x0000000014107223 */ /* 0x080fe2000000002b */
[----:B------:R-:W-:Y:S02]  /*5680*/  HADD2.F32 R20, -RZ, R6.H1_H1 ;  /* 0x30000006ff147230 */ /* 0x000fe40000004100 */
[-C--:B------:R-:W-:Y:S01]  /*5690*/  FFMA R19, R24, R0.reuse, R19 ;  /* 0x0000000018137223 */ /* 0x080fe20000000013 */
[----:B------:R-:W-:Y:S02]  /*56a0*/  HADD2.F32 R26, -RZ, R7.H1_H1 ;  /* 0x30000007ff1a7230 */ /* 0x000fe40000004100 */
[-C--:B------:R-:W-:Y:S01]  /*56b0*/  FFMA R17, R18, R0.reuse, R17 ;  /* 0x0000000012117223 */ /* 0x080fe20000000011 */
[----:B---3--:R-:W-:Y:S02]  /*56c0*/  HADD2.F32 R24, -RZ, R8.H0_H0 ;  /* 0x20000008ff187230 */ /* 0x008fe40000004100 */
[----:B------:R-:W-:Y:S01]  /*56d0*/  FFMA R18, R20, R0, R45 ;  /* 0x0000000014127223 */ /* 0x000fe2000000002d */
[----:B------:R-:W-:-:S02]  /*56e0*/  HADD2.F32 R28, -RZ, R9.H0_H0 ;  /* 0x20000009ff1c7230 */ /* 0x000fc40000004100 */
[-C--:B------:R-:W-:Y:S01]  /*56f0*/  FFMA R20, R26, R0.reuse, R47 ;  /* 0x000000001a147223 */ /* 0x080fe2000000002f */
[----:B------:R-:W-:Y:S02]  /*5700*/  HADD2.F32 R26, -RZ, R8.H1_H1 ;  /* 0x30000008ff1a7230 */ /* 0x000fe40000004100 */
        /* <DEDUP_REMOVED lines=11> */
[----:B------:R-:W-:Y:S01]  /*57c0*/  F2FP.F16.F32.PACK_AB R25, R26, R25 ;  /* 0x000000191a19723e */ /* 0x000fe200000000ff */
[-C--:B------:R-:W-:Y:S01]  /*57d0*/  FFMA R28, R30, R0.reuse, R53 ;  /* 0x000000001e1c7223 */ /* 0x080fe20000000035 */
[----:B------:R-:W-:Y:S01]  /*57e0*/  F2FP.F16.F32.PACK_AB R32, R14, R13 ;  /* 0x0000000d0e20723e */ /* 0x000fe200000000ff */
[----:B------:R-:W-:Y:S01]  /*57f0*/  FFMA R30, R34, R0, R55 ;  /* 0x00000000221e7223 */ /* 0x000fe20000000037 */
[----:B------:R-:W-:-:S02]  /*5800*/  F2FP.F16.F32.PACK_AB R33, R16, R15 ;  /* 0x0000000f1021723e */ /* 0x000fc400000000ff */
[----:B------:R-:W-:Y:S02]  /*5810*/  F2FP.F16.F32.PACK_AB R34, R18, R17 ;  /* 0x000000111222723e */ /* 0x000fe400000000ff */
[----:B------:R-:W-:Y:S02]  /*5820*/  F2FP.F16.F32.PACK_AB R35, R20, R19 ;  /* 0x000000131423723e */ /* 0x000fe400000000ff */
[----:B------:R-:W-:Y:S02]  /*5830*/  F2FP.F16.F32.PACK_AB R26, R28, R27 ;  /* 0x0000001b1c1a723e */ /* 0x000fe400000000ff */
[----:B------:R-:W-:Y:S01]  /*5840*/  F2FP.F16.F32.PACK_AB R24, R24, R21 ;  /* 0x000000151818723e */ /* 0x000fe200000000ff */
[----:B------:R1:W-:Y:S01]  /*5850*/  STSM.16.MT88.4 [R12+0x32000], R32 ;  /* 0x032000200c007844 */ /* 0x0003e20000004200 */
[----:B------:R-:W-:-:S05]  /*5860*/  F2FP.F16.F32.PACK_AB R27, R30, R29 ;  /* 0x0000001d1e1b723e */ /* 0x000fca00000000ff */
        /* <DEDUP_REMOVED lines=11> */
[----:B------:R-:W-:Y:S02]  /*5920*/  UIADD3 UR9, UR45, 0x40, URZ ;  /* 0x000000402d097890 */ /* 0x000fe4000fffe03f */
[----:B------:R-:W-:Y:S01]  /*5930*/  UIADD3 UR8, UR43, 0x33000, URZ ;  /* 0x000330002b087890 */ /* 0x000fe2000fffe03f */
[----:B------:R-:W-:Y:S01]  /*5940*/  UMOV UR5, UR45 ;  /* 0x0000002d00057c82 */ /* 0x000fe20008000000 */
[----:B------:R-:W-:-:S03]  /*5950*/  UMOV UR10, UR6 ;  /* 0x00000006000a7c82 */ /* 0x000fc60008000000 */
[----:B------:R2:W-:Y:S04]  /*5960*/  UTMASTG.2D [UR4], [UR58] ;  /* 0x000000043a0073b5 */ /* 0x0005e80008008000 */
[----:B------:R2:W-:Y:S01]  /*5970*/  UTMASTG.2D [UR8], [UR58] ;  /* 0x000000083a0073b5 */ /* 0x0005e20008008000 */
[----:B------:R0:W-:Y:S01]  /*5980*/  UTMACMDFLUSH ;  /* 0x00000000000079b7 */ /* 0x0001e20000000000 */
[----:B--2---:R-:W-:-:S04]  /*5990*/  DEPBAR.LE SB0, 0x1 ;  /* 0x000080400000791a */ /* 0x004fc80000000000 */
.L_x_69:
[----:B------:R-:W-:Y:S05]  /*59a0*/  BSYNC B0 ;  /* 0x0000000000007941 */ /* 0x000fea0003800000 */
.L_x_68:
[----:B------:R-:W-:Y:S06]  /*59b0*/  BAR.SYNC.DEFER_BLOCKING 0x1, 0x100 ;  /* 0x0044000000007b1d */ /* 0x000fec0000010000 */
[----:B------:R-:W-:Y:S05]  /*59c0*/  @!P1 BRA `(.L_x_70) ;  /* 0x0000000000049947 */ /* 0x000fea0003800000 */
[----:B------:R-:W-:Y:S01]  /*59d0*/  BPT.TRAP 0x1 ;  /* 0x000000040000795c */ /* 0x000fe20000300000 */
.L_x_70:
[----:B------:R-:W-:-:S04]  /*59e0*/  ULEA UR4, UR55, UR43, 0x3 ;  /* 0x0000002b37047291 */ /* 0x000fc8000f8e183f */
[----:B------:R-:W-:-:S04]  /*59f0*/  UIADD3 UR4, UR4, 0x384d0, URZ ;  /* 0x000384d004047890 */ /* 0x000fc8000fffe03f */
[----:B------:R-:W-:-:S09]  /*5a00*/  UPRMT UR4, UR42, 0x654, UR4 ;  /* 0x000006542a047896 */ /* 0x000fd20008000004 */
[----:B------:R-:W-:Y:S01]  /*5a10*/  SYNCS.ARRIVE.TRANS64.RED.A1T0 RZ, [UR4], RZ ;  /* 0x000000ffffff79a7 */ /* 0x000fe20008100404 */
[----:B------:R-:W-:Y:S05]  /*5a20*/  @!P1 BRA `(.L_x_71) ;  /* 0x0000000000049947 */ /* 0x000fea0003800000 */
[----:B------:R-:W-:Y:S01]  /*5a30*/  BPT.TRAP 0x1 ;  /* 0x000000040000795c */ /* 0x000fe20000300000 */
.L_x_71:
[----:B------:R-:W2:Y:S01]  /*5a40*/  SYNCS.PHASECHK.TRANS64.TRYWAIT P3, [UR43+0x384c0], R3 ;  /* 0x0384c003ff0075a7 */ /* 0x000ea2000806016b */
[----:B------:R-:W-:Y:S04]  /*5a50*/  BSSY B0, `(.L_x_72) ;  /* 0x0000002000007945 */ /* 0x000fe80003800000 */
[----:B--2---:R-:W-:Y:S05]  /*5a60*/  @!P3 BRA `(.L_x_73) ;  /* 0x0000006c003cb947 */ /* 0x004fea0003800000 */
.L_x_226:
[----:B------:R-:W-:Y:S05]  /*5a70*/  BSYNC B0 ;  /* 0x0000000000007941 */ /* 0x000fea0003800000 */
.L_x_72:
        /* <DEDUP_REMOVED lines=81> */
.L_x_75:
[----:B------:R-:W-:Y:S05]  /*5f90*/  BSYNC B0 ;  /* 0x0000000000007941 */ /* 0x000fea0003800000 */
.L_x_74:
[----:B------:R-:W-:Y:S06]  /*5fa0*/  BAR.SYNC.DEFER_BLOCKING 0x1, 0x100 ;  /* 0x0044000000007b1d */ /* 0x000fec0000010000 */
[----:B------:R-:W-:Y:S05]  /*5fb0*/  @!P1 BRA `(.L_x_76) ;  /* 0x0000000000049947 */ /* 0x000fea0003800000 */
[----:B------:R-:W-:Y:S01]  /*5fc0*/  BPT.TRAP 0x1 ;  /* 0x000000040000795c */ /* 0x000fe20000300000 */
.L_x_76:
[----:B------:R-:W-:-:S04]  /*5fd0*/  UIADD3 UR55, UR55, 0x1, URZ ;  /* 0x0000000137377890 */ /* 0x000fc8000fffe03f */
[----:B------:R-:W-:-:S04]  /*5fe0*/  UISETP.NE.AND UP0, UPT, UR55, 0x4, UPT ;  /* 0x000000043700788c */ /* 0x000fc8000bf05270 */
[----:B------:R-:W-:-:S04]  /*5ff0*/  USEL UR55, UR55, URZ, UP0 ;  /* 0x0000003f37377287 */ /* 0x000fc80008000000 */
[----:B------:R-:W-:-:S04]  /*6000*/  ULEA UR4, UR55, UR43, 0x3 ;  /* 0x0000002b37047291 */ /* 0x000fc8000f8e183f */
[----:B------:R-:W-:-:S04]  /*6010*/  UIADD3 UR4, UR4, 0x384d0, URZ ;  /* 0x000384d004047890 */ /* 0x000fc8000fffe03f */
[----:B------:R-:W-:-:S09]  /*6020*/  UPRMT UR4, UR42, 0x654, UR4 ;  /* 0x000006542a047896 */ /* 0x000fd20008000004 */
[----:B------:R-:W-:Y:S01]  /*6030*/  SYNCS.ARRIVE.TRANS64.RED.A1T0 RZ, [UR4], RZ ;  /* 0x000000ffffff79a7 */ /* 0x000fe20008100404 */
[----:B------:R-:W-:Y:S05]  /*6040*/  @!P1 BRA `(.L_x_77) ;  /* 0x0000000000049947 */ /* 0x000fea0003800000 */
[----:B------:R-:W-:Y:S01]  /*6050*/  BPT.TRAP 0x1 ;  /* 0x000000040000795c */ /* 0x000fe20000300000 */
.L_x_77:
[----:B------:R-:W2:Y:S01]  /*6060*/  SYNCS.PHASECHK.TRANS64.TRYWAIT P3, [UR43+0x384c8], R3 ;  /* 0x0384c803ff0075a7 */ /* 0x000ea2000806016b */
[----:B------:R-:W-:Y:S04]  /*6070*/  BSSY B0, `(.L_x_78) ;  /* 0x0000002000007945 */ /* 0x000fe80003800000 */
[----:B--2---:R-:W-:Y:S05]  /*6080*/  @!P3 BRA `(.L_x_79) ;  /* 0x0000006400ccb947 */ /* 0x004fea0003800000 */
.L_x_227:
[----:B------:R-:W-:Y:S05]  /*6090*/  BSYNC B0 ;  /* 0x0000000000007941 */ /* 0x000fea0003800000 */
.L_x_78:
[----:B------:R-:W-:Y:S05]  /*60a0*/  @P2 WARPSYNC.ALL ;  /* 0x0000000000002948 */ /* 0x000fea0003800000 */
[----:B------:R-:W3:Y:S01]  /*60b0*/  @P2 LDSM.16.MT88.4 R4, [R12+0x36000] ;  /* 0x036000000c04283b */ /* 0x000ee20000004200 */
[-C--:B------:R-:W-:Y:S01]  /*60c0*/  FMUL R80, R80, R2.reuse ;  /* 0x0000000250507220 */ /* 0x080fe20000400000 */
[-C--:B-1----:R-:W-:Y:S01]  /*60d0*/  FMUL R24, R81, R2.reuse ;  /* 0x0000000251187220 */ /* 0x082fe20000400000 */
[-C--:B------:R-:W-:Y:S01]  /*60e0*/  FMUL R72, R72, R2.reuse ;  /* 0x0000000248487220 */ /* 0x080fe20000400000 */
[----:B------:R-:W1:Y:S01]  /*60f0*/  @P2 LDSM.16.MT88.4 R8, [R12+0x36800] ;  /* 0x036800000c08283b */ /* 0x000e620000004200 */
[-C--:B--2---:R-:W-:Y:S01]  /*6100*/  FMUL R14, R73, R2.reuse ;  /* 0x00000002490e7220 */ /* 0x084fe20000400000 */
[-C--:B------:R-:W-:Y:S01]  /*6110*/  FMUL R74, R74, R2.reuse ;  /* 0x000000024a4a7220 */ /* 0x080fe20000400000 */
        /* <DEDUP_REMOVED lines=10> */
[----:B------:R-:W-:Y:S01]  /*61c0*/  FMUL R2, R87, R2 ;  /* 0x0000000257027220 */ /* 0x000fe20000400000 */
[----:B------:R-:W-:Y:S05]  /*61d0*/  WARPSYNC.ALL ;  /* 0x0000000000007948 */ /* 0x000fea0003800000 */
[----:B------:R-:W-:Y:S01]  /*61e0*/  BSSY B0, `(.L_x_80) ;  /* 0x000003c000007945 */ /* 0x000fe20003800000 */
[----:B---3--:R-:W-:-:S02]  /*61f0*/  HADD2.F32 R15, -RZ, R5.H0_H0 ;  /* 0x20000005ff0f7230 */ /* 0x008fc40000004100 */
[----:B------:R-:W-:Y:S02]  /*6200*/  HADD2.F32 R21, -RZ, R7.H0_H0 ;  /* 0x20000007ff157230 */ /* 0x000fe40000004100 */
[--C-:B-1----:R-:W-:Y:S02]  /*6210*/  HADD2.F32 R25, -RZ, R8.reuse.H0_H0 ;  /* 0x20000008ff197230 */ /* 0x102fe40000004100 */
        /* <DEDUP_REMOVED lines=11> */
[--C-:B------:R-:W-:Y:S02]  /*62d0*/  HADD2.F32 R17, -RZ, R6.reuse.H0_H0 ;  /* 0x20000006ff117230 */ /* 0x100fe40000004100 */
[----:B------:R-:W-:Y:S01]  /*62e0*/  FFMA R14, R13, R0, R14 ;  /* 0x000000000d0e7223 */ /* 0x000fe2000000000e */
[----:B------:R-:W-:-:S02]  /*62f0*/  HADD2.F32 R19, -RZ, R6.H1_H1 ;  /* 0x30000006ff137230 */ /* 0x000fc40000004100 */
        /* <DEDUP_REMOVED lines=40> */
[----:B------:R2:W-:Y:S02]  /*6580*/  UTMASTG.2D [UR8], [UR58] ;  /* 0x000000083a0073b5 */ /* 0x0005e40008008000 */
[----:B--2---:R0:W-:Y:S02]  /*6590*/  UTMACMDFLUSH ;  /* 0x00000000000079b7 */ /* 0x0041e40000000000 */
.L_x_81:
[----:B------:R-:W-:Y:S05]  /*65a0*/  BSYNC B0 ;  /* 0x0000000000007941 */ /* 0x000fea0003800000 */
.L_x_80:
[----:B------:R-:W-:Y:S04]  /*65b0*/  BSSY B0, `(.L_x_82) ;  /* 0x0000003000007945 */ /* 0x000fe80003800000 */
[----:B------:R-:W-:Y:S05]  /*65c0*/  @!P0 BRA `(.L_x_83) ;  /* 0x0000000000048947 */ /* 0x000fea0003800000 */
[----:B------:R-:W-:-:S04]  /*65d0*/  DEPBAR.LE SB0, 0x1 ;  /* 0x000080400000791a */ /* 0x000fc80000000000 */
.L_x_83:
[----:B------:R-:W-:Y:S05]  /*65e0*/  BSYNC B0 ;  /* 0x0000000000007941 */ /* 0x000fea0003800000 */
.L_x_82:
[----:B------:R-:W-:Y:S06]  /*65f0*/  BAR.SYNC.DEFER_BLOCKING 0x1, 0x100 ;  /* 0x0044000000007b1d */ /* 0x000fec0000010000 */
[----:B------:R-:W-:Y:S05]  /*6600*/  @!P1 BRA `(.L_x_84) ;  /* 0x0000000000049947 */ /* 0x000fea0003800000 */
[----:B------:R-:W-:Y:S01]  /*6610*/  BPT.TRAP 0x1 ;  /* 0x000000040000795c */ /* 0x000fe20000300000 */
.L_x_84:
[----:B------:R-:W-:Y:S02]  /*6620*/  UIADD3 UR4, UR55, 0x1, URZ ;  /* 0x0000000137047890 */ /* 0x000fe4000fffe03f */
[----:B------:R-:W-:Y:S02]  /*6630*/  UISETP.NE.AND UP1, UPT, UR47, 0x3, UPT ;  /* 0x000000032f00788c */ /* 0x000fe4000bf25270 */
[----:B------:R-:W-:-:S04]  /*6640*/  UISETP.NE.AND UP0, UPT, UR4, 0x4, UPT ;  /* 0x000000040400788c */ /* 0x000fc8000bf05270 */
[----:B------:R-:W-:Y:S01]  /*6650*/  USEL UR4, UR4, URZ, UP0 ;  /* 0x0000003f04047287 */ /* 0x000fe20008000000 */
[----:B------:R-:W-:-:S03]  /*6660*/  PLOP3.LUT P2, PT, PT, PT, UP1, 0x80, 0x0 ;  /* 0x000000000000781c */ /* 0x000fc60003f4f018 */
[----:B------:R-:W-:Y:S02]  /*6670*/  ULEA UR5, UR4, UR43, 0x3 ;  /* 0x0000002b04057291 */ /* 0x000fe4000f8e183f */
[----:B------:R-:W-:Y:S02]  /*6680*/  UIADD3 UR4, UR4, 0x1, URZ ;  /* 0x0000000104047890 */ /* 0x000fe4000fffe03f */
[----:B------:R-:W-:Y:S02]  /*6690*/  UIADD3 UR5, UR5, 0x384d0, URZ ;  /* 0x000384d005057890 */ /* 0x000fe4000fffe03f */
[----:B------:R-:W-:Y:S02]  /*66a0*/  UISETP.NE.AND UP0, UPT, UR4, 0x4, UPT ;  /* 0x000000040400788c */ /* 0x000fe4000bf05270 */
[----:B------:R-:W-:Y:S02]  /*66b0*/  UPRMT UR5, UR42, 0x654, UR5 ;  /* 0x000006542a057896 */ /* 0x000fe40008000005 */
[----:B------:R-:W-:-:S07]  /*66c0*/  USEL UR55, UR4, URZ, UP0 ;  /* 0x0000003f04377287 */ /* 0x000fce0008000000 */
[----:B------:R-:W-:Y:S01]  /*66d0*/  SYNCS.ARRIVE.TRANS64.RED.A1T0 RZ, [UR5], RZ ;  /* 0x000000ffffff79a7 */ /* 0x000fe20008100405 */
[----:B------:R-:W-:Y:S05]  /*66e0*/  @!P2 BRA `(.L_x_85) ;  /* 0x000000000004a947 */ /* 0x000fea0003800000 */
[----:B------:R-:W-:Y:S01]  /*66f0*/  BPT.TRAP 0x1 ;  /* 0x000000040000795c */ /* 0x000fe20000300000 */
.L_x_85:
[----:B------:R-:W-:Y:S01]  /*6700*/  ULEA UR4, UR38, UR43, 0x3 ;  /* 0x0000002b26047291 */ /* 0x000fe2000f8e183f */
[----:B------:R-:W-:-:S08]  /*6710*/  SHF.L.U32 R0, R91, 0x1f, RZ ;  /* 0x0000001f5b007819 */ /* 0x000fd000000006ff */
[----:B------:R-:W2:Y:S02]  /*6720*/  SYNCS.PHASECHK.TRANS64.TRYWAIT P0, [UR4+0x38400], R0 ;  /* 0x03840000ff0075a7 */ /* 0x000ea40008000144 */
[----:B--2---:R-:W-:Y:S05]  /*6730*/  @!P0 BRA `(.L_x_86) ;  /* 0x0000006000388947 */ /* 0x004fea0003800000 */
.L_x_228:
[----:B------:R-:W-:-:S09]  /*6740*/  ULEA UR5, UR38, UR43, 0x4 ;  /* 0x0000002b26057291 */ /* 0x000fd2000f8e203f */
[----:B------:R-:W3:Y:S01]  /*6750*/  LDS.128 R16, [UR5+0x38500] ;  /* 0x03850005ff107984 */ /* 0x000ee20008000c00 */
[----:B------:R-:W-:Y:S01]  /*6760*/  @!PT LDS RZ, [RZ] ;  /* 0x00000000fffff984 */ /* 0x000fe20000000800 */
[----:B------:R-:W-:Y:S01]  /*6770*/  @!PT LDS RZ, [RZ] ;  /* 0x00000000fffff984 */ /* 0x000fe20000000800 */
[----:B------:R-:W-:Y:S01]  /*6780*/  @!PT LDS RZ, [RZ] ;  /* 0x00000000fffff984 */ /* 0x000fe20000000800 */
[----:B------:R-:W-:Y:S01]  /*6790*/  @!PT LDS RZ, [RZ] ;  /* 0x00000000fffff984 */ /* 0x000fe20000000800 */
[----:B------:R4:W-:Y:S06]  /*67a0*/  MEMBAR.ALL.CTA ;  /* 0x0000000000007992 */ /* 0x0009ec0000008000 */
[----:B----4-:R-:W4:Y:S01]  /*67b0*/  FENCE.VIEW.ASYNC.S ;  /* 0x00000000000073c6 */ /* 0x010f220000000000 */
[----:B------:R-:W-:Y:S05]  /*67c0*/  @!P2 BRA `(.L_x_87) ;  /* 0x000000000004a947 */ /* 0x000fea0003800000 */
[----:B------:R-:W-:Y:S01]  /*67d0*/  BPT.TRAP 0x1 ;  /* 0x000000040000795c */ /* 0x000fe20000300000 */
.L_x_87:
[----:B---3--:R-:W-:Y:S01]  /*67e0*/  ISETP.NE.AND P0, PT, R19, RZ, PT ;  /* 0x000000ff1300720c */ /* 0x008fe20003f05270 */
[----:B------:R-:W-:Y:S01]  /*67f0*/  UIADD3 UR4, UR4, 0x38440, URZ ;  /* 0x0003844004047890 */ /* 0x000fe2000fffe03f */
[CC--:B------:R-:W-:Y:S02]  /*6800*/  ISETP.NE.AND P2, PT, R89.reuse, R18.reuse, PT ;  /* 0x000000125900720c */ /* 0x0c0fe40003f45270 */
[----:B------:R-:W-:Y:S01]  /*6810*/  ISETP.EQ.OR P0, PT, R89, R18, !P0 ;  /* 0x000000125900720c */ /* 0x000fe20004702670 */
[----:B------:R-:W-:-:S09]  /*6820*/  UPRMT UR4, UR42, 0x654, UR4 ;  /* 0x000006542a047896 */ /* 0x000fd20008000004 */
[----:B----4-:R-:W-:Y:S03]  /*6830*/  SYNCS.ARRIVE.TRANS64.RED.A1T0 RZ, [UR4], RZ ;  /* 0x000000ffffff79a7 */ /* 0x010fe60008100404 */
[----:B------:R-:W-:Y:S05]  /*6840*/  @P0 BRA `(.L_x_88) ;  /* 0x0000000000fc0947 */ /* 0x000fea0003800000 */
[----:B------:R-:W-:-:S13]  /*6850*/  ISETP.NE.AND P0, PT, RZ, UR54, PT ;  /* 0x00000036ff007c0c */ /* 0x000fda000bf05270 */
[----:B------:R-:W-:Y:S05]  /*6860*/  @P0 BRA `(.L_x_88) ;  /* 0x0000000000f40947 */ /* 0x000fea0003800000 */
[----:B--2---:R-:W2:Y:S01]  /*6870*/  S2R R0, SR_LANEID ;  /* 0x0000000000007919 */ /* 0x004ea20000000000 */
[----:B------:R-:W-:Y:S01]  /*6880*/  ELECT P0, URZ, PT ;  /* 0x00000000003f782f */ /* 0x000fe20003800000 */
[----:B------:R-:W-:Y:S01]  /*6890*/  BSSY B0, `(.L_x_89) ;  /* 0x000002f000007945 */ /* 0x000fe20003800000 */
[----:B--2---:R-:W-:-:S11]  /*68a0*/  IMAD.SHL.U32 R15, R0, 0x4, RZ ;  /* 0x00000004000f7824 */ /* 0x004fd600078e00ff */
[----:B------:R-:W-:Y:S05]  /*68b0*/  @!P0 BRA `(.L_x_90) ;  /* 0x0000000000b08947 */ /* 0x000fea0003800000 */
[----:B------:R-:W-:Y:S01]  /*68c0*/  IMAD.SHL.U32 R0, R18, 0x8, RZ ;  /* 0x0000000812007824 */ /* 0x000fe200078e00ff */
[----:B------:R-:W-:Y:S01]  /*68d0*/  SHF.R.S32.HI R3, RZ, 0x1f, R18 ;  /* 0x0000001fff037819 */ /* 0x000fe20000011412 */
[----:B------:R-:W-:-:S03]  /*68e0*/  ULDC.64 UR4, c[0x0][0x820] ;  /* 0x0002080000047ab9 */ /* 0x000fc60000000a00 */
[----:B------:R-:W-:Y:S02]  /*68f0*/  SHF.L.U64.HI R8, R18, 0x3, R3 ;  /* 0x0000000312087819 */ /* 0x000fe40000010203 */
[----:B-1----:R-:W-:Y:S01]  /*6900*/  IADD3 R4, P0, R0, UR4, RZ ;  /* 0x0000000400047c10 */ /* 0x002fe2000ff1e0ff */
[----:B------:R-:W1:Y:S03]  /*6910*/  LDC.64 R2, c[0x0][0x290] ;  /* 0x0000a400ff027b82 */ /* 0x000e660000000a00 */
[----:B------:R-:W-:Y:S01]  /*6920*/  IADD3.X R5, R8, UR5, RZ, P0, !PT ;  /* 0x0000000508057c10 */ /* 0x000fe200087fe4ff */
[----:B------:R-:W-:-:S05]  /*6930*/  ULDC.64 UR4, c[0x0][0x818] ;  /* 0x0002060000047ab9 */ /* 0x000fca0000000a00 */
[----:B------:R-:W2:Y:S01]  /*6940*/  LDG.E.64 R4, desc[UR56][R4.64] ;  /* 0x0000003804047981 */ /* 0x000ea2000c1e1b00 */
[----:B-1----:R-:W-:Y:S01]  /*6950*/  IMAD.WIDE R6, R18, 0xc, R2 ;  /* 0x0000000c12067825 */ /* 0x002fe200078e0202 */
[----:B------:R-:W-:Y:S02]  /*6960*/  IADD3 R2, P0, R0, UR4, RZ ;  /* 0x0000000400027c10 */ /* 0x000fe4000ff1e0ff */
[----:B------:R-:W1:Y:S02]  /*6970*/  LDS R0, [UR49+0x1c] ;  /* 0x00001c31ff007984 */ /* 0x000e640008000800 */
[----:B------:R-:W-:Y:S02]  /*6980*/  IADD3.X R3, R8, UR5, RZ, P0, !PT ;  /* 0x0000000508037c10 */ /* 0x000fe400087fe4ff */
[----:B------:R-:W3:Y:S04]  /*6990*/  LDG.E R12, desc[UR56][R6.64] ;  /* 0x00000038060c7981 */ /* 0x000ee8000c1e1900 */
[----:B------:R4:W5:Y:S04]  /*69a0*/  LDG.E R13, desc[UR56][R6.64+0x4] ;  /* 0x00000438060d7981 */ /* 0x000968000c1e1900 */
[----:B------:R-:W5:Y:S01]  /*69b0*/  LDG.E.64 R2, desc[UR56][R2.64] ;  /* 0x0000003802027981 */ /* 0x000f62000c1e1b00 */
[----:B------:R-:W-:-:S03]  /*69c0*/  IMAD.U32 R8, RZ, RZ, UR49 ;  /* 0x00000031ff087e24 */ /* 0x000fc6000f8e00ff */
[----:B------:R-:W-:Y:S02]  /*69d0*/  STS [UR49+0x30], RZ ;  /* 0x000030ffff007988 */ /* 0x000fe40008000831 */
[----:B------:R-:W-:Y:S02]  /*69e0*/  SHF.R.U64 R8, R8, 0x4, RZ ;  /* 0x0000000408087819 */ /* 0x000fe400000012ff */
[----:B----4-:R-:W-:-:S03]  /*69f0*/  CS2R R6, SRZ ;  /* 0x0000000000067805 */ /* 0x010fc6000001ff00 */
[----:B------:R-:W-:Y:S04]  /*6a00*/  STS [UR49+0x10], R8 ;  /* 0x00001008ff007988 */ /* 0x000fe80008000831 */
[----:B------:R-:W-:Y:S01]  /*6a10*/  STS [UR49+0x14], R8 ;  /* 0x00001408ff007988 */ /* 0x000fe20008000831 */
[C---:B--2---:R-:W-:Y:S01]  /*6a20*/  SHF.L.U64.HI R11, R4.reuse, 0x1, R5 ;  /* 0x00000001040b7819 */ /* 0x044fe20000010205 */
[----:B------:R-:W-:-:S03]  /*6a30*/  IMAD.SHL.U32 R10, R4, 0x2, RZ ;  /* 0x00000002040a7824 */ /* 0x000fc600078e00ff */
[----:B------:R-:W-:Y:S02]  /*6a40*/  LOP3.LUT R11, R11, 0x1fffffff, RZ, 0xc0, !PT ;  /* 0x1fffffff0b0b7812 */ /* 0x000fe400078ec0ff */
[----:B------:R-:W-:Y:S02]  /*6a50*/  LOP3.LUT R10, R10, 0xfffffffe, RZ, 0xc0, !PT ;  /* 0xfffffffe0a0a7812 */ /* 0x000fe400078ec0ff */
[--C-:B------:R-:W-:Y:S02]  /*6a60*/  SHF.R.U32.HI R5, RZ, 0x4, R11.reuse ;  /* 0x00000004ff057819 */ /* 0x100fe4000001160b */
[----:B------:R-:W-:Y:S02]  /*6a70*/  SHF.R.U64 R10, R10, 0x4, R11 ;  /* 0x000000040a0a7819 */ /* 0x000fe4000000120b */
[----:B-1----:R-:W-:-:S03]  /*6a80*/  LOP3.LUT R0, R0, 0xf, R5, 0xb8, !PT ;  /* 0x0000000f00007812 */ /* 0x002fc600078eb805 */
[----:B------:R-:W-:Y:S04]  /*6a90*/  STS [UR49+0xc], R10 ;  /* 0x00000c0aff007988 */ /* 0x000fe80008000831 */
[----:B------:R-:W-:Y:S01]  /*6aa0*/  STS [UR49+0x1c], R0 ;  /* 0x00001c00ff007988 */ /* 0x000fe20008000831 */
[----:B---3--:R-:W-:-:S03]  /*6ab0*/  VIADD R4, R12, 0xffffffff ;  /* 0xffffffff0c047836 */ /* 0x008fc60000000000 */
[----:B------:R-:W1:Y:S04]  /*6ac0*/  LDS R5, [UR49+0x1c] ;  /* 0x00001c31ff057984 */ /* 0x000e680008000800 */
[----:B-----5:R-:W-:Y:S01]  /*6ad0*/  STS.64 [UR49], R2 ;  /* 0x00000002ff007988 */ /* 0x020fe20008000a31 */
[----:B-1----:R-:W-:-:S05]  /*6ae0*/  LOP3.LUT R5, R5, 0xf0, RZ, 0xb8, !PT ;  /* 0x000000f005057812 */ /* 0x002fca00078eb8ff */
[----:B------:R1:W-:Y:S04]  /*6af0*/  STS [UR49+0x1c], R5 ;  /* 0x00001c05ff007988 */ /* 0x0003e80008000831 */
[----:B------:R-:W2:Y:S01]  /*6b00*/  LDS R9, [UR49+0x1c] ;  /* 0x00001c31ff097984 */ /* 0x000ea20008000800 */
[----:B-1----:R-:W-:-:S05]  /*6b10*/  VIADD R5, R13, 0xffffffff ;  /* 0xffffffff0d057836 */ /* 0x002fca0000000000 */
[----:B------:R-:W-:Y:S01]  /*6b20*/  STS.128 [UR49+0x20], R4 ;  /* 0x00002004ff007988 */ /* 0x000fe20008000c31 */
[----:B--2---:R-:W-:-:S05]  /*6b30*/  LOP3.LUT R9, R9, 0xf00, RZ, 0xb8, !PT ;  /* 0x00000f0009097812 */ /* 0x004fca00078eb8ff */
[----:B------:R-:W-:Y:S04]  /*6b40*/  STS.64 [UR49+0x18], R8 ;  /* 0x00001808ff007988 */ /* 0x000fe80008000a31 */
[----:B------:R-:W1:Y:S02]  /*6b50*/  LDS R14, [UR49+0x1c] ;  /* 0x00001c31ff0e7984 */ /* 0x000e640008000800 */
[----:B-1----:R-:W-:-:S05]  /*6b60*/  LOP3.LUT R0, R14, 0xf000, RZ, 0xb8, !PT ;  /* 0x0000f0000e007812 */ /* 0x002fca00078eb8ff */
[----:B------:R2:W-:Y:S02]  /*6b70*/  STS [UR49+0x1c], R0 ;  /* 0x00001c00ff007988 */ /* 0x0005e40008000831 */
.L_x_90:
[----:B------:R-:W-:Y:S05]  /*6b80*/  BSYNC B0 ;  /* 0x0000000000007941 */ /* 0x000fea0003800000 */
.L_x_89:
[----:B------:R-:W-:Y:S01]  /*6b90*/  NOP ;  /* 0x0000000000007918 */ /* 0x000fe20000000000 */
[----:B-1----:R1:W3:Y:S01]  /*6ba0*/  LDS R5, [R15+UR49] ;  /* 0x000000310f057984 */ /* 0x0022e20008000800 */
[----:B------:R-:W-:Y:S02]  /*6bb0*/  ELECT P0, URZ, PT ;  /* 0x00000000003f782f */ /* 0x000fe40003800000 */
[----:B------:R-:W-:Y:S01]  /*6bc0*/  IADD3 R2, P3, R15, UR58, RZ ;  /* 0x0000003a0f027c10 */ /* 0x000fe2000ff7e0ff */
[----:B------:R-:W-:Y:S04]  /*6bd0*/  BSSY B0, `(.L_x_91) ;  /* 0x0000005000007945 */ /* 0x000fe80003800000 */
[----:B------:R-:W-:-:S06]  /*6be0*/  IMAD.X R3, RZ, RZ, UR59, P3 ;  /* 0x0000003bff037e24 */ /* 0x000fcc00098e06ff */
[----:B-1----:R-:W-:Y:S05]  /*6bf0*/  @!P0 BRA `(.L_x_92) ;  /* 0x0000000000088947 */ /* 0x002fea0003800000 */
[----:B------:R0:W-:Y:S01]  /*6c00*/  UTMACMDFLUSH ;  /* 0x00000000000079b7 */ /* 0x0001e20000000000 */
[----:B------:R-:W-:-:S04]  /*6c10*/  DEPBAR.LE SB0, 0x0 ;  /* 0x000080000000791a */ /* 0x000fc80000000000 */
.L_x_92:
[----:B------:R-:W-:Y:S05]  /*6c20*/  BSYNC B0 ;  /* 0x0000000000007941 */ /* 0x000fea0003800000 */
.L_x_91:
[----:B---3--:R3:W5:Y:S02]  /*6c30*/  ATOMG.E.EXCH.STRONG.GPU PT, RZ, [R2], R5 ;  /* 0x0000000502ff73a8 */ /* 0x00876400041ee100 */
.L_x_88:
[----:B------:R-:W-:Y:S01]  /*6c40*/  UIMAD.WIDE.U32 UR4, UR60, -0x55555555, URZ ;  /* 0xaaaaaaab3c0478a5 */ /* 0x000fe2000f8e003f */
[----:B------:R-:W-:Y:S01]  /*6c50*/  ISETP.NE.AND P0, PT, R19, RZ, PT ;  /* 0x000000ff1300720c */ /* 0x000fe20003f05270 */
[----:B------:R-:W-:Y:S01]  /*6c60*/  UIADD3 UR38, UR38, 0x1, URZ ;  /* 0x0000000126267890 */ /* 0x000fe2000fffe03f */
[----:B-1----:R-:W-:Y:S01]  /*6c70*/  SEL R4, RZ, 0x1, !P2 ;  /* 0x00000001ff047807 */ /* 0x002fe20005000000 */
[----:B------:R-:W-:Y:S02]  /*6c80*/  USHF.R.U32.HI UR4, URZ, 0x1, UR5 ;  /* 0x000000013f047899 */ /* 0x000fe40008011605 */
[----:B------:R-:W-:Y:S02]  /*6c90*/  UISETP.NE.AND UP0, UPT, UR38, 0x8, UPT ;  /* 0x000000082600788c */ /* 0x000fe4000bf05270 */
[----:B------:R-:W-:Y:S02]  /*6ca0*/  UIMAD UR9, UR4, -0x3, UR60 ;  /* 0xfffffffd040978a4 */ /* 0x000fe4000f8e023c */
[----:B------:R-:W-:-:S02]  /*6cb0*/  USEL UR4, URZ, 0x1, UP0 ;  /* 0x000000013f047887 */ /* 0x000fc40008000000 */
[----:B------:R-:W-:Y:S02]  /*6cc0*/  UIADD3 UR36, UR36, 0x4, URZ ;  /* 0x0000000424247890 */ /* 0x000fe4000fffe03f */
[----:B------:R-:W-:Y:S02]  /*6cd0*/  USEL UR38, UR38, URZ, UP0 ;  /* 0x0000003f26267287 */ /* 0x000fe40008000000 */
[----:B------:R-:W-:Y:S01]  /*6ce0*/  LOP3.LUT R91, R91, UR4, RZ, 0x3c, !PT ;  /* 0x000000045b5b7c12 */ /* 0x000fe2000f8e3cff */
[----:B------:R-:W-:Y:S09]  /*6cf0*/  @P0 BRA `(.L_x_93) ;  /* 0xffffffc8004c0947 */ /* 0x000ff2000383ffff */
[----:B------:R-:W-:-:S04]  /*6d00*/  DEPBAR.LE SB0, 0x0 ;  /* 0x000080000000791a */ /* 0x000fc80000000000 */
[----:B------:R-:W-:Y:S05]  /*6d10*/  @!P1 BRA `(.L_x_94) ;  /* 0x0000000000049947 */ /* 0x000fea0003800000 */
[----:B------:R-:W-:Y:S01]  /*6d20*/  BPT.TRAP 0x1 ;  /* 0x000000040000795c */ /* 0x000fe20000300000 */
.L_x_94:
[----:B------:R-:W-:-:S04]  /*6d30*/  ULEA UR43, UR55, UR43, 0x3 ;  /* 0x0000002b372b7291 */ /* 0x000fc8000f8e183f */
[----:B------:R-:W-:-:S04]  /*6d40*/  UIADD3 UR43, UR43, 0x384d0, URZ ;  /* 0x000384d02b2b7890 */ /* 0x000fc8000fffe03f */
[----:B------:R-:W-:-:S09]  /*6d50*/  UPRMT UR43, UR42, 0x654, UR43 ;  /* 0x000006542a2b7896 */ /* 0x000fd2000800002b */
[----:B-----5:R-:W-:Y:S01]  /*6d60*/  SYNCS.ARRIVE.TRANS64.RED.A1T0 RZ, [UR43], RZ ;  /* 0x000000ffffff79a7 */ /* 0x020fe2000810042b */
[----:B------:R-:W-:Y:S05]  /*6d70*/  EXIT ;  /* 0x000000000000794d */ /* 0x000fea0003800000 */
.L_x_19:
[----:B------:R-:W-:-:S08]  /*6d80*/  NOP ;  /* 0x0000000000007918 */ /* 0x000fd00000000000 */
[----:B----45:R-:W1:-:S00]  /*6d90*/  USETMAXREG.DEALLOC.CTAPOOL 0x28 ;  /* 0x00000028000079c8 */ /* 0x030e4000080e0500 */
[----:B------:R-:W-:-:S06]  /*6da0*/  UISETP.NE.AND UP1, UPT, UR54, 0x3, UPT ;  /* 0x000000033600788c */ /* 0x000fcc000bf25270 */
[----:B------:R-:W-:-:S13]  /*6db0*/  PLOP3.LUT P1, PT, PT, PT, UP1, 0x80, 0x0 ;  /* 0x000000000000781c */ /* 0x000fda0003f2f018 */
[----:B-1----:R-:W-:Y:S05]  /*6dc0*/  @!P1 BRA `(.L_x_95) ;  /* 0x0000003400209947 */ /* 0x002fea0003800000 */
[----:B------:R-:W-:-:S13]  /*6dd0*/  ISETP.NE.AND P0, PT, RZ, UR54, PT ;  /* 0x00000036ff007c0c */ /* 0x000fda000bf05270 */
[----:B------:R-:W-:Y:S05]  /*6de0*/  @!P0 BRA `(.L_x_96) ;  /* 0x0000001800208947 */ /* 0x000fea0003800000 */
[----:B------:R-:W-:-:S06]  /*6df0*/  UISETP.NE.AND UP0, UPT, UR54, 0x2, UPT ;  /* 0x000000023600788c */ /* 0x000fcc000bf05270 */
[----:B------:R-:W-:-:S13]  /*6e00*/  PLOP3.LUT P0, PT, PT, PT, UP0, 0x80, 0x0 ;  /* 0x000000000000781c */ /* 0x000fda0003f0f008 */
[----:B--2---:R-:W-:Y:S05]  /*6e10*/  @P0 EXIT ;  /* 0x000000000000094d */ /* 0x004fea0003800000 */
[----:B------:R-:W1:Y:S01]  /*6e20*/  S2UR UR4, SR_CTAID.Y ;  /* 0x00000000000479c3 */ /* 0x000e620000002600 */
[----:B------:R-:W-:Y:S01]  /*6e30*/  ELECT P0, URZ, PT ;  /* 0x00000000003f782f */ /* 0x000fe20003800000 */
[----:B------:R-:W-:Y:S01]  /*6e40*/  BSSY B0, `(.L_x_97) ;  /* 0x000001d000007945 */ /* 0x000fe20003800000 */
[----:B-1----:R-:W-:-:S11]  /*6e50*/  UIMAD UR4, UR4, UR39, UR40 ;  /* 0x00000027040472a4 */ /* 0x002fd6000f8e0228 */
[----:B------:R-:W-:Y:S05]  /*6e60*/  @!P0 BRA `(.L_x_98) ;  /* 0x0000000000688947 */ /* 0x000fea0003800000 */
[----:B------:R-:W1:Y:S01]  /*6e70*/  LDC.64 R4, c[0x0][0x600] ;  /* 0x00018000ff047b82 */ /* 0x000e620000000a00 */
[----:B------:R-:W-:Y:S02]  /*6e80*/  UMOV UR5, 0x400 ;  /* 0x0000040000057882 */ /* 0x000fe40000000000 */
[----:B------:R-:W-:-:S05]  /*6e90*/  ULEA UR5, UR41, UR5, 0x18 ;  /* 0x0000000529057291 */ /* 0x000fca000f8ec03f */
[----:B------:R-:W1:Y:S08]  /*6ea0*/  LDC.64 R6, c[0x0][0x608] ;  /* 0x00018200ff067b82 */ /* 0x000e700000000a00 */
[----:B------:R-:W2:Y:S08]  /*6eb0*/  LDC.64 R32, c[0x0][0x610] ;  /* 0x00018400ff207b82 */ /* 0x000eb00000000a00 */
[----:B------:R-:W2:Y:S01]  /*6ec0*/  LDC.64 R34, c[0x0][0x618] ;  /* 0x00018600ff227b82 */ /* 0x000ea20000000a00 */
[----:B-1----:R1:W-:Y:S07]  /*6ed0*/  STS.128 [UR5+0x38680], R4 ;  /* 0x03868004ff007988 */ /* 0x0023ee0008000c05 */
[----:B------:R-:W3:Y:S08]  /*6ee0*/  LDC.64 R28, c[0x0][0x620] ;  /* 0x00018800ff1c7b82 */ /* 0x000ef00000000a00 */
[----:B------:R-:W3:Y:S01]  /*6ef0*/  LDC.64 R30, c[0x0][0x628] ;  /* 0x00018a00ff1e7b82 */ /* 0x000ee20000000a00 */
[----:B--2---:R2:W-:Y:S07]  /*6f00*/  STS.128 [UR5+0x38690], R32 ;  /* 0x03869020ff007988 */ /* 0x0045ee0008000c05 */
[----:B------:R-:W4:Y:S08]  /*6f10*/  LDC.64 R24, c[0x0][0x630] ;  /* 0x00018c00ff187b82 */ /* 0x000f300000000a00 */
[----:B------:R-:W4:Y:S08]  /*6f20*/  LDC.64 R26, c[0x0][0x638] ;  /* 0x00018e00ff1a7b82 */ /* 0x000f300000000a00 */
[----:B------:R-:W5:Y:S01]  /*6f30*/  LDC.64 R20, c[0x0][0x640] ;  /* 0x00019000ff147b82 */ /* 0x000f620000000a00 */
[----:B---3--:R2:W-:Y:S07]  /*6f40*/  STS.128 [UR5+0x386a0], R28 ;  /* 0x0386a01cff007988 */ /* 0x0085ee0008000c05 */
[----:B------:R-:W5:Y:S08]  /*6f50*/  LDC.64 R22, c[0x0][0x648] ;  /* 0x00019200ff167b82 */ /* 0x000f700000000a00 */
[----:B------:R-:W3:Y:S01]  /*6f60*/  LDC.64 R12, c[0x0][0x650] ;  /* 0x00019400ff0c7b82 */ /* 0x000ee20000000a00 */
[----:B----4-:R2:W-:Y:S07]  /*6f70*/  STS.128 [UR5+0x386b0], R24 ;  /* 0x0386b018ff007988 */ /* 0x0105ee0008000c05 */
[----:B------:R-:W3:Y:S08]  /*6f80*/  LDC.64 R14, c[0x0][0x658] ;  /* 0x00019600ff0e7b82 */ /* 0x000ef00000000a00 */
[----:B------:R-:W4:Y:S01]  /*6f90*/  LDC.64 R8, c[0x0][0x660] ;  /* 0x00019800ff087b82 */ /* 0x000f220000000a00 */
[----:B-----5:R2:W-:Y:S07]  /*6fa0*/  STS.128 [UR5+0x386c0], R20 ;  /* 0x0386c014ff007988 */ /* 0x0205ee0008000c05 */
[----:B------:R-:W4:Y:S08]  /*6fb0*/  LDC.64 R10, c[0x0][0x668] ;  /* 0x00019a00ff0a7b82 */ /* 0x000f300000000a00 */
[----:B-1----:R-:W1:Y:S01]  /*6fc0*/  LDC.64 R4, c[0x0][0x670] ;  /* 0x00019c00ff047b82 */ /* 0x002e620000000a00 */
[----:B---3--:R2:W-:Y:S07]  /*6fd0*/  STS.128 [UR5+0x386d0], R12 ;  /* 0x0386d00cff007988 */ /* 0x0085ee0008000c05 */
[----:B------:R-:W1:Y:S01]  /*6fe0*/  LDC.64 R6, c[0x0][0x678] ;  /* 0x00019e00ff067b82 */ /* 0x000e620000000a00 */
[----:B----4-:R2:W-:Y:S04]  /*6ff0*/  STS.128 [UR5+0x386e0], R8 ;  /* 0x0386e008ff007988 */ /* 0x0105e80008000c05 */
[----:B-1----:R2:W-:Y:S02]  /*7000*/  STS.128 [UR5+0x386f0], R4 ;  /* 0x0386f004ff007988 */ /* 0x0025e40008000c05 */
.L_x_98:
[----:B------:R-:W-:Y:S05]  /*7010*/  BSYNC B0 ;  /* 0x0000000000007941 */ /* 0x000fea0003800000 */
.L_x_97:
[----:B------:R-:W-:Y:S01]  /*7020*/  ELECT P0, URZ, PT ;  /* 0x00000000003f782f */ /* 0x000fe20003800000 */
[----:B------:R-:W-:Y:S01]  /*7030*/  NOP ;  /* 0x0000000000007918 */ /* 0x000fe20000000000 */
[----:B------:R-:W-:Y:S01]  /*7040*/  ULDC UR5, c[0x0][0x884] ;  /* 0x0002210000057ab9 */ /* 0x000fe20000000800 */
[----:B------:R-:W-:Y:S01]  /*7050*/  ULDC.64 UR6, c[0x0][0x800] ;  /* 0x0002000000067ab9 */ /* 0x000fe20000000a00 */
[----:B------:R-:W-:Y:S01]  /*7060*/  ULEA UR4, UR5, UR4, 0x1 ;  /* 0x0000000405047291 */ /* 0x000fe2000f8e083f */
[----:B------:R-:W-:Y:S03]  /*7070*/  BSSY B0, `(.L_x_99) ;  /* 0x0000033000007945 */ /* 0x000fe60003800000 */
[----:B------:R-:W-:-:S05]  /*7080*/  UIMAD.WIDE UR6, UR4, 0x80, UR6 ;  /* 0x00000080040678a5 */ /* 0x000fca000f8e0206 */
[----:B------:R-:W-:Y:S07]  /*7090*/  @!P0 BRA `(.L_x_100) ;  /* 0x0000000000c08947 */ /* 0x000fee0003800000 */
[----:B------:R-:W-:Y:S01]  /*70a0*/  ULDC.64 UR4, c[0x0][0x808] ;  /* 0x0002020000047ab9 */ /* 0x000fe20000000a00 */
[----:B------:R-:W-:Y:S01]  /*70b0*/  ULDC.64 UR8, c[0x0][0x810] ;  /* 0x0002040000087ab9 */ /* 0x000fe20000000a00 */
[----:B------:R-:W-:Y:S02]  /*70c0*/  ISETP.NE.U32.AND P0, PT, RZ, UR4, PT ;  /* 0x00000004ff007c0c */ /* 0x000fe4000bf05070 */
[----:B------:R-:W-:Y:S02]  /*70d0*/  ISETP.NE.U32.AND P1, PT, RZ, UR8, PT ;  /* 0x00000008ff007c0c */ /* 0x000fe4000bf25070 */
[----:B------:R-:W-:Y:S02]  /*70e0*/  ISETP.NE.AND.EX P0, PT, RZ, UR5, PT, P0 ;  /* 0x00000005ff007c0c */ /* 0x000fe4000bf05300 */
[----:B------:R-:W-:-:S11]  /*70f0*/  ISETP.NE.AND.EX P1, PT, RZ, UR9, PT, P1 ;  /* 0x00000009ff007c0c */ /* 0x000fd6000bf25310 */
[----:B------:R-:W-:Y:S05]  /*7100*/  @!P0 BRA `(.L_x_101) ;  /* 0x0000000000188947 */ /* 0x000fea0003800000 */
[----:B--2---:R-:W-:-:S04]  /*7110*/  LEA R4, P0, R18, UR4, 0x3 ;  /* 0x0000000412047c11 */ /* 0x004fc8000f8018ff */
[----:B------:R-:W-:-:S06]  /*7120*/  LEA.HI.X R5, R18, UR5, R3, 0x3, P0 ;  /* 0x0000000512057c11 */ /* 0x000fcc00080f1c03 */
[----:B------:R-:W2:Y:S01]  /*7130*/  LDG.E.64 R4, desc[UR56][R4.64] ;  /* 0x0000003804047981 */ /* 0x000ea2000c1e1b00 */
[----:B------:R-:W-:Y:S02]  /*7140*/  UMOV UR4, 0x400 ;  /* 0x0000040000047882 */ /* 0x000fe40000000000 */
[----:B------:R-:W-:-:S09]  /*7150*/  ULEA UR4, UR41, UR4, 0x18 ;  /* 0x0000000429047291 */ /* 0x000fd2000f8ec03f */
[----:B--2---:R1:W-:Y:S03]  /*7160*/  STS.64 [UR4+0x38680], R4 ;  /* 0x03868004ff007988 */ /* 0x0043e60008000a04 */
.L_x_101:
[----:B------:R-:W-:Y:S05]  /*7170*/  @!P1 BRA `(.L_x_100) ;  /* 0x0000000000889947 */ /* 0x000fea0003800000 */
[----:B-12---:R-:W-:-:S04]  /*7180*/  LEA R4, P0, R18, UR8, 0x3 ;  /* 0x0000000812047c11 */ /* 0x006fc8000f8018ff */
[----:B------:R-:W-:-:S06]  /*7190*/  LEA.HI.X R5, R18, UR9, R3, 0x3, P0 ;  /* 0x0000000912057c11 */ /* 0x000fcc00080f1c03 */
[----:B------:R-:W2:Y:S01]  /*71a0*/  LDG.E.64 R4, desc[UR56][R4.64] ;  /* 0x0000003804047981 */ /* 0x000ea2000c1e1b00 */
[----:B------:R-:W-:Y:S02]  /*71b0*/  UMOV UR4, 0x400 ;  /* 0x0000040000047882 */ /* 0x000fe40000000000 */
[----:B------:R-:W-:-:S04]  /*71c0*/  ULEA UR4, UR41, UR4, 0x18 ;  /* 0x0000000429047291 */ /* 0x000fc8000f8ec03f */
[----:B------:R-:W-:-:S05]  /*71d0*/  UIADD3 UR5, UR4, 0x38680, URZ ;  /* 0x0003868004057890 */ /* 0x000fca000fffe03f */
[----:B------:R-:W1:Y:S01]  /*71e0*/  LDS R3, [UR4+0x3869c] ;  /* 0x03869c04ff037984 */ /* 0x000e620008000800 */
[----:B------:R-:W-:-:S03]  /*71f0*/  IMAD.U32 R8, RZ, RZ, UR5 ;  /* 0x00000005ff087e24 */ /* 0x000fc6000f8e00ff */
[----:B------:R-:W-:Y:S02]  /*7200*/  STS [UR4+0x386b0], RZ ;  /* 0x0386b0ffff007988 */ /* 0x000fe40008000804 */
[----:B------:R-:W-:-:S05]  /*7210*/  SHF.R.U64 R8, R8, 0x4, RZ ;  /* 0x0000000408087819 */ /* 0x000fca00000012ff */
[----:B------:R-:W-:Y:S04]  /*7220*/  STS [UR4+0x38690], R8 ;  /* 0x03869008ff007988 */ /* 0x000fe80008000804 */
[----:B------:R-:W-:Y:S01]  /*7230*/  STS [UR4+0x38694], R8 ;  /* 0x03869408ff007988 */ /* 0x000fe20008000804 */
[----:B--2---:R-:W-:Y:S01]  /*7240*/  SHF.L.U64.HI R11, R4, 0x1, R5 ;  /* 0x00000001040b7819 */ /* 0x004fe20000010205 */
[----:B------:R-:W-:-:S03]  /*7250*/  VIADD R5, R0, 0xffffffff ;  /* 0xffffffff00057836 */ /* 0x000fc60000000000 */
[----:B------:R-:W-:-:S04]  /*7260*/  LOP3.LUT R11, R11, 0x1fffffff, RZ, 0xc0, !PT ;  /* 0x1fffffff0b0b7812 */ /* 0x000fc800078ec0ff */
[----:B------:R-:W-:-:S04]  /*7270*/  SHF.R.U32.HI R6, RZ, 0x4, R11 ;  /* 0x00000004ff067819 */ /* 0x000fc8000001160b */
[----:B-1----:R-:W-:-:S05]  /*7280*/  LOP3.LUT R3, R3, 0xf, R6, 0xb8, !PT ;  /* 0x0000000f03037812 */ /* 0x002fca00078eb806 */
[----:B------:R1:W-:Y:S04]  /*7290*/  STS [UR4+0x3869c], R3 ;  /* 0x03869c03ff007988 */ /* 0x0003e80008000804 */
[----:B------:R-:W2:Y:S01]  /*72a0*/  LDS R6, [UR4+0x3869c] ;  /* 0x03869c04ff067984 */ /* 0x000ea20008000800 */
[----:B-1----:R-:W-:Y:S02]  /*72b0*/  IMAD.SHL.U32 R3, R4, 0x2, RZ ;  /* 0x0000000204037824 */ /* 0x002fe400078e00ff */
[----:B------:R-:W-:-:S03]  /*72c0*/  VIADD R4, R2, 0xffffffff ;  /* 0xffffffff02047836 */ /* 0x000fc60000000000 */
[----:B------:R-:W-:-:S04]  /*72d0*/  LOP3.LUT R2, R3, 0xfffffffe, RZ, 0xc0, !PT ;  /* 0xfffffffe03027812 */ /* 0x000fc800078ec0ff */
[----:B------:R-:W-:-:S05]  /*72e0*/  SHF.R.U64 R2, R2, 0x4, R11 ;  /* 0x0000000402027819 */ /* 0x000fca000000120b */
[----:B------:R-:W-:Y:S01]  /*72f0*/  STS [UR4+0x3868c], R2 ;  /* 0x03868c02ff007988 */ /* 0x000fe20008000804 */
[----:B--2---:R-:W-:-:S05]  /*7300*/  LOP3.LUT R6, R6, 0xf0, RZ, 0xb8, !PT ;  /* 0x000000f006067812 */ /* 0x004fca00078eb8ff */
[----:B------:R1:W-:Y:S04]  /*7310*/  STS [UR4+0x3869c], R6 ;  /* 0x03869c06ff007988 */ /* 0x0003e80008000804 */
[----:B------:R-:W2:Y:S01]  /*7320*/  LDS R9, [UR4+0x3869c] ;  /* 0x03869c04ff097984 */ /* 0x000ea20008000800 */
[----:B-1----:R-:W-:-:S05]  /*7330*/  CS2R R6, SRZ ;  /* 0x0000000000067805 */ /* 0x002fca000001ff00 */
[----:B------:R-:W-:Y:S01]  /*7340*/  STS.128 [UR4+0x386a0], R4 ;  /* 0x0386a004ff007988 */ /* 0x000fe20008000c04 */
[----:B--2---:R-:W-:-:S05]  /*7350*/  LOP3.LUT R9, R9, 0xf00, RZ, 0xb8, !PT ;  /* 0x00000f0009097812 */ /* 0x004fca00078eb8ff */
[----:B------:R-:W-:Y:S04]  /*7360*/  STS.64 [UR4+0x38698], R8 ;  /* 0x03869808ff007988 */ /* 0x000fe80008000a04 */
[----:B------:R-:W1:Y:S02]  /*7370*/  LDS R10, [UR4+0x3869c] ;  /* 0x03869c04ff0a7984 */ /* 0x000e640008000800 */
[----:B-1----:R-:W-:-:S05]  /*7380*/  LOP3.LUT R0, R10, 0xf000, RZ, 0xb8, !PT ;  /* 0x0000f0000a007812 */ /* 0x002fca00078eb8ff */
[----:B------:R3:W-:Y:S02]  /*7390*/  STS [UR4+0x3869c], R0 ;  /* 0x03869c00ff007988 */ /* 0x0007e40008000804 */
.L_x_100:
[----:B------:R-:W-:Y:S05]  /*73a0*/  BSYNC B0 ;  /* 0x0000000000007941 */ /* 0x000fea0003800000 */
.L_x_99:
[----:B---3--:R-:W3:Y:S01]  /*73b0*/  S2R R0, SR_LANEID ;  /* 0x0000000000007919 */ /* 0x008ee20000000000 */
[----:B------:R-:W-:Y:S01]  /*73c0*/  ELECT P0, URZ, PT ;  /* 0x00000000003f782f */ /* 0x000fe20003800000 */
[----:B------:R-:W-:Y:S01]  /*73d0*/  NOP ;  /* 0x0000000000007918 */ /* 0x000fe20000000000 */
[----:B------:R-:W-:Y:S01]  /*73e0*/  UMOV UR4, URZ ;  /* 0x0000003f00047c82 */ /* 0x000fe20008000000 */
[----:B------:R-:W-:Y:S10]  /*73f0*/  BSSY B0, `(.L_x_102) ;  /* 0x0000004000007945 */ /* 0x000ff40003800000 */
[----:B------:R-:W-:Y:S05]  /*7400*/  @!P0 BRA `(.L_x_103) ;  /* 0x0000000000088947 */ /* 0x000fea0003800000 */
[----:B------:R0:W-:Y:S01]  /*7410*/  UTMACMDFLUSH ;  /* 0x00000000000079b7 */ /* 0x0001e20000000000 */
[----:B------:R-:W-:-:S04]  /*7420*/  DEPBAR.LE SB0, 0x0 ;  /* 0x000080000000791a */ /* 0x000fc80000000000 */
.L_x_103:
[----:B------:R-:W-:Y:S05]  /*7430*/  BSYNC B0 ;  /* 0x0000000000007941 */ /* 0x000fea0003800000 */
.L_x_102:
[----:B------:R-:W-:Y:S01]  /*7440*/  UMOV UR5, 0x400 ;  /* 0x0000040000057882 */ /* 0x000fe20000000000 */
[----:B-123--:R-:W-:Y:S01]  /*7450*/  IMAD.SHL.U32 R4, R0, 0x4, RZ ;  /* 0x0000000400047824 */ /* 0x00efe200078e00ff */
[----:B------:R-:W-:-:S04]  /*7460*/  ULEA UR5, UR41, UR5, 0x18 ;  /* 0x0000000529057291 */ /* 0x000fc8000f8ec03f */
[----:B------:R-:W-:Y:S01]  /*7470*/  UIADD3 UR24, UR5, 0x38680, URZ ;  /* 0x0003868005187890 */ /* 0x000fe2000fffe03f */
[----:B------:R-:W-:Y:S01]  /*7480*/  IADD3 R2, P0, R4, UR6, RZ ;  /* 0x0000000604027c10 */ /* 0x000fe2000ff1e0ff */
[----:B------:R-:W-:-:S04]  /*7490*/  IMAD.MOV.U32 R0, RZ, RZ, RZ ;  /* 0x000000ffff007224 */ /* 0x000fc800078e00ff */
[----:B------:R-:W-:-:S03]  /*74a0*/  IMAD.X R3, RZ, RZ, UR7, P0 ;  /* 0x00000007ff037e24 */ /* 0x000fc600080e06ff */
[----:B------:R-:W1:Y:S01]  /*74b0*/  LDS R5, [R4+UR24] ;  /* 0x0000001804057984 */ /* 0x000e620008000800 */
[----:B------:R-:W-:-:S03]  /*74c0*/  SHF.L.U32 R0, R0, 0x1f, RZ ;  /* 0x0000001f00007819 */ /* 0x000fc600000006ff */
[----:B-1----:R1:W2:Y:S02]  /*74d0*/  ATOMG.E.EXCH.STRONG.GPU PT, RZ, [R2], R5 ;  /* 0x0000000502ff73a8 */ /* 0x0022a400041ee100 */
[----:B--2---:R-:W2:Y:S01]  /*74e0*/  SYNCS.PHASECHK.TRANS64.TRYWAIT P0, [UR5+0x384f8], R0 ;  /* 0x0384f800ff0075a7 */ /* 0x004ea20008000145 */
[----:B------:R-:W-:Y:S02]  /*74f0*/  ULOP3.LUT UR25, UR53, 0x1, URZ, 0xfc, !UPT ;  /* 0x0000000135197892 */ /* 0x000fe4000f8efc3f */
[----:B------:R-:W-:Y:S01]  /*7500*/  ULOP3.LUT UR26, UR51, 0x2, URZ, 0xfc, !UPT ;  /* 0x00000002331a7892 */ /* 0x000fe2000f8efc3f */
[----:B-12---:R-:W-:Y:S11]  /*7510*/  @!P0 BRA `(.L_x_104) ;  /* 0x0000005000d88947 */ /* 0x006ff60003800000 */
.L_x_229:
[----:B------:R-:W-:Y:S01]  /*7520*/  IMAD.MOV.U32 R2, RZ, RZ, 0x1 ;  /* 0x00000001ff027424 */ /* 0x000fe200078e00ff */
[----:B------:R-:W-:Y:S01]  /*7530*/  ULDC UR27, c[0x0][0x598] ;  /* 0x00016600001b7ab9 */ /* 0x000fe20000000800 */
[----:B-1----:R-:W-:Y:S01]  /*7540*/  IMAD.MOV.U32 R0, RZ, RZ, 0x1 ;  /* 0x00000001ff007424 */ /* 0x002fe200078e00ff */
[----:B------:R-:W-:Y:S01]  /*7550*/  ULDC UR28, c[0x0][0x580] ;  /* 0x00016000001c7ab9 */ /* 0x000fe20000000800 */
[----:B------:R-:W-:Y:S01]  /*7560*/  IMAD.MOV.U32 R12, RZ, RZ, RZ ;  /* 0x000000ffff0c7224 */ /* 0x000fe200078e00ff */
[----:B------:R-:W-:Y:S01]  /*7570*/  ULDC.64 UR20, c[0x0][0x590] ;  /* 0x0001640000147ab9 */ /* 0x000fe20000000a00 */
[----:B------:R-:W-:-:S05]  /*7580*/  ULDC.64 UR22, c[0x0][0x588] ;  /* 0x0001620000167ab9 */ /* 0x000fca0000000a00 */
.L_x_141:
[----:B------:R-:W-:-:S06]  /*7590*/  UISETP.NE.AND UP0, UPT, UR25, 0x3, UPT ;  /* 0x000000031900788c */ /* 0x000fcc000bf05270 */
[----:B------:R-:W-:-:S13]  /*75a0*/  PLOP3.LUT P1, PT, PT, PT, UP0, 0x80, 0x0 ;  /* 0x000000000000781c */ /* 0x000fda0003f2f008 */
[----:B-1-345:R-:W-:Y:S05]  /*75b0*/  @!P1 BRA `(.L_x_105) ;  /* 0x0000000000049947 */ /* 0x03afea0003800000 */
[----:B------:R-:W-:Y:S01]  /*75c0*/  BPT.TRAP 0x1 ;  /* 0x000000040000795c */ /* 0x000fe20000300000 */
.L_x_105:
[----:B------:R-:W-:Y:S01]  /*75d0*/  ULEA UR8, UR4, UR5, 0x3 ;  /* 0x0000000504087291 */ /* 0x000fe2000f8e183f */
[----:B------:R-:W-:-:S08]  /*75e0*/  SHF.L.U32 R3, R12, 0x1f, RZ ;  /* 0x0000001f0c037819 */ /* 0x000fd000000006ff */
[----:B------:R-:W1:Y:S02]  /*75f0*/  SYNCS.PHASECHK.TRANS64.TRYWAIT P0, [UR8+0x38400], R3 ;  /* 0x03840003ff0075a7 */ /* 0x000e640008000148 */
[----:B-1----:R-:W-:Y:S05]  /*7600*/  @!P0 BRA `(.L_x_106) ;  /* 0x0000005000b48947 */ /* 0x002fea0003800000 */
.L_x_230:
[----:B------:R-:W-:-:S09]  /*7610*/  ULEA UR9, UR4, UR5, 0x4 ;  /* 0x0000000504097291 */ /* 0x000fd2000f8e203f */
[----:B-1----:R-:W1:Y:S01]  /*7620*/  LDS.128 R4, [UR9+0x38500] ;  /* 0x03850009ff047984 */ /* 0x002e620008000c00 */
[----:B------:R-:W-:Y:S01]  /*7630*/  @!PT LDS RZ, [RZ] ;  /* 0x00000000fffff984 */ /* 0x000fe20000000800 */
[----:B------:R-:W-:Y:S01]  /*7640*/  @!PT LDS RZ, [RZ] ;  /* 0x00000000fffff984 */ /* 0x000fe20000000800 */
[----:B------:R-:W-:Y:S01]  /*7650*/  @!PT LDS RZ, [RZ] ;  /* 0x00000000fffff984 */ /* 0x000fe20000000800 */
[----:B------:R-:W-:Y:S01]  /*7660*/  @!PT LDS RZ, [RZ] ;  /* 0x00000000fffff984 */ /* 0x000fe20000000800 */
[----:B------:R2:W-:Y:S06]  /*7670*/  MEMBAR.ALL.CTA ;  /* 0x0000000000007992 */ /* 0x0005ec0000008000 */
[----:B--2---:R-:W2:Y:S01]  /*7680*/  FENCE.VIEW.ASYNC.S ;  /* 0x00000000000073c6 */ /* 0x004ea20000000000 */
[----:B------:R-:W-:Y:S05]  /*7690*/  @!P1 BRA `(.L_x_107) ;  /* 0x0000000000049947 */ /* 0x000fea0003800000 */
[----:B------:R-:W-:Y:S01]  /*76a0*/  BPT.TRAP 0x1 ;  /* 0x000000040000795c */ /* 0x000fe20000300000 */
.L_x_107:
[----:B------:R-:W-:Y:S01]  /*76b0*/  UIADD3 UR8, UR8, 0x38440, URZ ;  /* 0x0003844008087890 */ /* 0x000fe2000fffe03f */
[----:B------:R-:W-:Y:S02]  /*76c0*/  R2UR UR10, R16 ;  /* 0x00000000100a72ca */ /* 0x000fe400000e0000 */
[----:B------:R-:W-:Y:S01]  /*76d0*/  R2UR UR11, R17 ;  /* 0x00000000110b72ca */ /* 0x000fe200000e0000 */
[----:B------:R-:W-:Y:S01]  /*76e0*/  UPRMT UR8, UR41, 0x654, UR8 ;  /* 0x0000065429087896 */ /* 0x000fe20008000008 */
[----:B------:R-:W-:Y:S02]  /*76f0*/  LOP3.LUT P1, RZ, R2, 0xff, RZ, 0xc0, !PT ;  /* 0x000000ff02ff7812 */ /* 0x000fe4000782c0ff */
[----:B------:R-:W-:-:S04]  /*7700*/  ISETP.NE.U32.AND P0, PT, RZ, UR20, PT ;  /* 0x00000014ff007c0c */ /* 0x000fc8000bf05070 */
[----:B------:R-:W-:Y:S02]  /*7710*/  ISETP.NE.AND.EX P0, PT, RZ, UR21, PT, P0 ;  /* 0x00000015ff007c0c */ /* 0x000fe4000bf05300 */
[----:B--2---:R-:W-:Y:S01]  /*7720*/  SYNCS.ARRIVE.TRANS64.RED.A1T0 RZ, [UR8], RZ ;  /* 0x000000ffffff79a7 */ /* 0x004fe20008100408 */
[----:B------:R-:W-:Y:S02]  /*7730*/  USHF.L.U32 UR10, UR10, 0x7, URZ ;  /* 0x000000070a0a7899 */ /* 0x000fe4000800063f */
[----:B------:R-:W-:Y:S02]  /*7740*/  USHF.L.U32 UR11, UR11, 0x7, URZ ;  /* 0x000000070b0b7899 */ /* 0x000fe4000800063f */
[----:B------:R-:W-:Y:S10]  /*7750*/  @!P1 BRA `(.L_x_108) ;  /* 0x00000000000c9947 */ /* 0x000ff40003800000 */
[----:B------:R-:W-:-:S04]  /*7760*/  DEPBAR {5,4,3,2,1,0} ;  /* 0x0000003f0000791a */ /* 0x000fc80000000000 */
[----:B------:R2:W-:Y:S02]  /*7770*/  UTMACCTL.IV [UR6] ;  /* 0x00000000060079b9 */ /* 0x0005e40008000000 */
[----:B--2---:R-:W-:Y:S01]  /*7780*/  NOP ;  /* 0x0000000000007918 */ /* 0x004fe20000000000 */
.L_x_108:
[----:B------:R-:W-:Y:S05]  /*7790*/  @!P0 BRA `(.L_x_109) ;  /* 0x0000000000188947 */ /* 0x000fea0003800000 */
[----:B------:R-:W2:Y:S02]  /*77a0*/  LDC.64 R2, c[0x0][0x590] ;  /* 0x00016400ff027b82 */ /* 0x000ea40000000a00 */
[----:B--2---:R-:W-:-:S06]  /*77b0*/  IMAD.WIDE R2, R18, 0x8, R2 ;  /* 0x0000000812027825 */ /* 0x004fcc00078e0202 */
[----:B------:R-:W2:Y:S04]  /*77c0*/  LDG.E.64 R2, desc[UR56][R2.64] ;  /* 0x0000003802027981 */ /* 0x000ea8000c1e1b00 */
[----:B--2---:R-:W2:Y:S02]  /*77d0*/  LD.E R8, desc[UR56][R2.64] ;  /* 0x0000003802087980 */ /* 0x004ea4000c101900 */
[----:B--2---:R-:W-:Y:S01]  /*77e0*/  FSETP.NEU.AND P0, PT, R8, RZ, PT ;  /* 0x000000ff0800720b */ /* 0x004fe20003f0d000 */
[----:B------:R-:W-:-:S12]  /*77f0*/  BRA `(.L_x_110) ;  /* 0x0000000000247947 */ /* 0x000fd80003800000 */
.L_x_109:
[----:B------:R-:W-:Y:S02]  /*7800*/  ISETP.NE.U32.AND P1, PT, RZ, UR22, PT ;  /* 0x00000016ff007c0c */ /* 0x000fe4000bf25070 */
[----:B------:R-:W-:Y:S02]  /*7810*/  FSETP.NEU.AND P0, PT, RZ, UR28, PT ;  /* 0x0000001cff007c0b */ /* 0x000fe4000bf0d000 */
[----:B------:R-:W-:-:S13]  /*7820*/  ISETP.NE.AND.EX P1, PT, RZ, UR23, PT, P1 ;  /* 0x00000017ff007c0c */ /* 0x000fda000bf25310 */
[----:B------:R-:W-:Y:S05]  /*7830*/  @!P1 BRA `(.L_x_110) ;  /* 0x0000000000149947 */ /* 0x000fea0003800000 */
[----:B------:R-:W2:Y:S01]  /*7840*/  LDC.64 R2, c[0x0][0x588] ;  /* 0x00016200ff027b82 */ /* 0x000ea20000000a00 */
[----:B------:R-:W-:-:S04]  /*7850*/  IMAD R9, R18, UR27, RZ ;  /* 0x0000001b12097c24 */ /* 0x000fc8000f8e02ff */
[----:B--2---:R-:W-:-:S06]  /*7860*/  IMAD.WIDE R2, R9, 0x4, R2 ;  /* 0x0000000409027825 */ /* 0x004fcc00078e0202 */
[----:B------:R-:W2:Y:S02]  /*7870*/  LDG.E R2, desc[UR56][R2.64] ;  /* 0x0000003802027981 */ /* 0x000ea4000c1e1900 */
[----:B--2---:R-:W-:-:S13]  /*7880*/  FSETP.NEU.AND P0, PT, R2, RZ, PT ;  /* 0x000000ff0200720b */ /* 0x004fda0003f0d000 */
.L_x_110:
[----:B------:R-:W-:Y:S01]  /*7890*/  UISETP.NE.AND UP0, UPT, UR26, 0x3, UPT ;  /* 0x000000031a00788c */ /* 0x000fe2000bf05270 */
[----:B------:R-:W-:-:S05]  /*78a0*/  ELECT P1, URZ, PT ;  /* 0x00000000003f782f */ /* 0x000fca0003820000 */
[----:B------:R-:W-:Y:S02]  /*78b0*/  PLOP3.LUT P2, PT, PT, PT, UP0, 0x80, 0x0 ;  /* 0x000000000000781c */ /* 0x000fe40003f4f008 */
[----:B------:R-:W-:-:S11]  /*78c0*/  PLOP3.LUT P0, PT, P0, P1, PT, 0x2a, 0x0 ;  /* 0x000000000000781c */ /* 0x000fd60000702572 */
[----:B------:R-:W-:Y:S05]  /*78d0*/  @!P2 BRA `(.L_x_111) ;  /* 0x000000000004a947 */ /* 0x000fea0003800000 */
[----:B------:R-:W-:Y:S01]  /*78e0*/  BPT.TRAP 0x1 ;  /* 0x000000040000795c */ /* 0x000fe20000300000 */
.L_x_111:
[----:B------:R-:W-:-:S04]  /*78f0*/  SHF.L.U32 R2, R0, 0x1f, RZ ;  /* 0x0000001f00027819 */ /* 0x000fc800000006ff */
[----:B------:R-:W2:Y:S02]  /*7900*/  SYNCS.PHASECHK.TRANS64.TRYWAIT P1, [UR5+0x384d0], R2 ;  /* 0x0384d002ff0075a7 */ /* 0x000ea40008020145 */
[----:B--2---:R-:W-:Y:S05]  /*7910*/  @!P1 BRA `(.L_x_112) ;  /* 0x0000005000089947 */ /* 0x004fea0003800000 */
.L_x_231:
[----:B------:R-:W-:Y:S04]  /*7920*/  BSSY B0, `(.L_x_113) ;  /* 0x0000010000007945 */ /* 0x000fe80003800000 */
[----:B------:R-:W-:Y:S05]  /*7930*/  @P0 BRA `(.L_x_114) ;  /* 0x0000000000380947 */ /* 0x000fea0003800000 */
[----:B------:R-:W-:Y:S02]  /*7940*/  UIADD3 UR8, UR5, 0x30000, URZ ;  /* 0x0003000005087890 */ /* 0x000fe4000fffe03f */
[----:B------:R-:W-:Y:S02]  /*7950*/  UIADD3 UR9, UR5, 0x384b0, URZ ;  /* 0x000384b005097890 */ /* 0x000fe4000fffe03f */
[----:B------:R-:W-:Y:S02]  /*7960*/  UIADD3 UR14, UR10, 0x40, URZ ;  /* 0x000000400a0e7890 */ /* 0x000fe4000fffe03f */
[----:B------:R-:W-:Y:S01]  /*7970*/  UIADD3 UR12, UR5, 0x31000, URZ ;  /* 0x00031000050c7890 */ /* 0x000fe2000fffe03f */
[----:B------:R-:W-:Y:S01]  /*7980*/  UMOV UR16, 0x0 ;  /* 0x0000000000107882 */ /* 0x000fe20000000000 */
[----:B------:R-:W-:Y:S01]  /*7990*/  UMOV UR17, 0x10000000 ;  /* 0x1000000000117882 */ /* 0x000fe20000000000 */
[----:B------:R-:W-:Y:S01]  /*79a0*/  UMOV UR15, UR11 ;  /* 0x0000000b000f7c82 */ /* 0x000fe20008000000 */
[----:B------:R-:W-:Y:S01]  /*79b0*/  UMOV UR13, UR9 ;  /* 0x00000009000d7c82 */ /* 0x000fe20008000000 */
[----:B------:R3:W-:Y:S04]  /*79c0*/  UTMALDG.2D [UR8], [UR6], desc[UR16] ;  /* 0x00001008060075b4 */ /* 0x0007e80008009000 */
[----:B------:R3:W-:Y:S02]  /*79d0*/  UTMALDG.2D [UR12], [UR6], desc[UR16] ;  /* 0x0000100c060075b4 */ /* 0x0007e40008009000 */
[----:B---3--:R-:W-:Y:S05]  /*79e0*/  @!P2 BRA `(.L_x_115) ;  /* 0x000000000004a947 */ /* 0x008fea0003800000 */
[----:B------:R-:W-:Y:S01]  /*79f0*/  BPT.TRAP 0x1 ;  /* 0x000000040000795c */ /* 0x000fe20000300000 */
.L_x_115:
[----:B--2---:R-:W2:Y:S02]  /*7a00*/  LDC R3, c[0x0][0x828] ;  /* 0x00020a00ff037b82 */ /* 0x004ea40000000800 */
[----:B--2---:R3:W-:Y:S02]  /*7a10*/  SYNCS.ARRIVE.TRANS64.RED.A0TR RZ, [UR5+0x384b0], R3 ;  /* 0x0384b003ffff79a7 */ /* 0x0047e40008300405 */
.L_x_114:
[----:B------:R-:W-:Y:S05]  /*7a20*/  BSYNC B0 ;  /* 0x0000000000007941 */ /* 0x000fea0003800000 */
.L_x_113:
[----:B------:R-:W-:Y:S05]  /*7a30*/  @!P2 BRA `(.L_x_116) ;  /* 0x000000000004a947 */ /* 0x000fea0003800000 */
[----:B------:R-:W-:Y:S01]  /*7a40*/  BPT.TRAP 0x1 ;  /* 0x000000040000795c */ /* 0x000fe20000300000 */
.L_x_116:
[----:B------:R-:W-:-:S04]  /*7a50*/  UIADD3 UR8, UR5, 0x384b0, URZ ;  /* 0x000384b005087890 */ /* 0x000fc8000fffe03f */
[----:B------:R-:W-:-:S09]  /*7a60*/  UPRMT UR8, UR41, 0x654, UR8 ;  /* 0x0000065429087896 */ /* 0x000fd20008000008 */
[----:B------:R-:W-:Y:S01]  /*7a70*/  SYNCS.ARRIVE.TRANS64.RED.A1T0 RZ, [UR8], RZ ;  /* 0x000000ffffff79a7 */ /* 0x000fe20008100408 */
[----:B------:R-:W-:Y:S05]  /*7a80*/  @!P2 BRA `(.L_x_117) ;  /* 0x000000000004a947 */ /* 0x000fea0003800000 */
[----:B------:R-:W-:Y:S01]  /*7a90*/  BPT.TRAP 0x1 ;  /* 0x000000040000795c */ /* 0x000fe20000300000 */
.L_x_117:
[----:B------:R-:W4:Y:S02]  /*7aa0*/  SYNCS.PHASECHK.TRANS64.TRYWAIT P1, [UR5+0x384d8], R2 ;  /* 0x0384d802ff0075a7 */ /* 0x000f240008020145 */
[----:B----4-:R-:W-:Y:S05]  /*7ab0*/  @!P1 BRA `(.L_x_118) ;  /* 0x0000004c00b89947 */ /* 0x010fea0003800000 */
.L_x_232:
[----:B------:R-:W-:Y:S04]  /*7ac0*/  BSSY B0, `(.L_x_119) ;  /* 0x0000012000007945 */ /* 0x000fe80003800000 */
[----:B------:R-:W-:Y:S05]  /*7ad0*/  @P0 BRA `(.L_x_120) ;  /* 0x0000000000400947 */ /* 0x000fea0003800000 */
[----:B------:R-:W-:Y:S02]  /*7ae0*/  UIADD3 UR19, UR11, 0x20, URZ ;  /* 0x000000200b137890 */ /* 0x000fe4000fffe03f */
        /* <DEDUP_REMOVED lines=8> */
[----:B------:R-:W-:Y:S01]  /*7b70*/  UMOV UR15, UR19 ;  /* 0x00000013000f7c82 */ /* 0x000fe20008000000 */
[----:B------:R4:W-:Y:S03]  /*7b80*/  UTMALDG.2D [UR16], [UR6], desc[UR8] ;  /* 0x00000810060075b4 */ /* 0x0009e60008009000 */
[----:B------:R4:W-:Y:S02]  /*7b90*/  UTMALDG.2D [UR12], [UR6], desc[UR8] ;  /* 0x0000080c060075b4 */ /* 0x0009e40008009000 */
[----:B----4-:R-:W-:Y:S05]  /*7ba0*/  @!P2 BRA `(.L_x_121) ;  /* 0x000000000004a947 */ /* 0x010fea0003800000 */
[----:B------:R-:W-:Y:S01]  /*7bb0*/  BPT.TRAP 0x1 ;  /* 0x000000040000795c */ /* 0x000fe20000300000 */
.L_x_121:
[----:B--23--:R-:W2:Y:S02]  /*7bc0*/  LDC R3, c[0x0][0x828] ;  /* 0x00020a00ff037b82 */ /* 0x00cea40000000800 */
[----:B--2---:R4:W-:Y:S02]  /*7bd0*/  SYNCS.ARRIVE.TRANS64.RED.A0TR RZ, [UR5+0x384b8], R3 ;  /* 0x0384b803ffff79a7 */ /* 0x0049e40008300405 */
.L_x_120:
[----:B------:R-:W-:Y:S05]  /*7be0*/  BSYNC B0 ;  /* 0x0000000000007941 */ /* 0x000fea0003800000 */
.L_x_119:
[----:B------:R-:W-:Y:S05]  /*7bf0*/  @!P2 BRA `(.L_x_122) ;  /* 0x000000000004a947 */ /* 0x000fea0003800000 */
[----:B------:R-:W-:Y:S01]  /*7c00*/  BPT.TRAP 0x1 ;  /* 0x000000040000795c */ /* 0x000fe20000300000 */
.L_x_122:
[----:B------:R-:W-:-:S04]  /*7c10*/  UIADD3 UR8, UR5, 0x384b8, URZ ;  /* 0x000384b805087890 */ /* 0x000fc8000fffe03f */
[----:B------:R-:W-:-:S09]  /*7c20*/  UPRMT UR8, UR41, 0x654, UR8 ;  /* 0x0000065429087896 */ /* 0x000fd20008000008 */
[----:B------:R-:W-:Y:S01]  /*7c30*/  SYNCS.ARRIVE.TRANS64.RED.A1T0 RZ, [UR8], RZ ;  /* 0x000000ffffff79a7 */ /* 0x000fe20008100408 */
[----:B------:R-:W-:Y:S05]  /*7c40*/  @!P2 BRA `(.L_x_123) ;  /* 0x000000000004a947 */ /* 0x000fea0003800000 */
[----:B------:R-:W-:Y:S01]  /*7c50*/  BPT.TRAP 0x1 ;  /* 0x000000040000795c */ /* 0x000fe20000300000 */
.L_x_123:
[----:B------:R-:W5:Y:S02]  /*7c60*/  SYNCS.PHASECHK.TRANS64.TRYWAIT P1, [UR5+0x384e0], R2 ;  /* 0x0384e002ff0075a7 */ /* 0x000f640008020145 */
[----:B-----5:R-:W-:Y:S05]  /*7c70*/  @!P1 BRA `(.L_x_124) ;  /* 0x0000004c00609947 */ /* 0x020fea0003800000 */
.L_x_233:
        /* <DEDUP_REMOVED lines=14> */
[----:B-1----:R-:W-:Y:S05]  /*7d60*/  @!P2 BRA `(.L_x_127) ;  /* 0x000000000004a947 */ /* 0x002fea0003800000 */
[----:B------:R-:W-:Y:S01]  /*7d70*/  BPT.TRAP 0x1 ;  /* 0x000000040000795c */ /* 0x000fe20000300000 */
.L_x_127:
[----:B--234-:R-:W1:Y:S02]  /*7d80*/  LDC R3, c[0x0][0x828] ;  /* 0x00020a00ff037b82 */ /* 0x01ce640000000800 */
[----:B-1----:R1:W-:Y:S02]  /*7d90*/  SYNCS.ARRIVE.TRANS64.RED.A0TR RZ, [UR5+0x384c0], R3 ;  /* 0x0384c003ffff79a7 */ /* 0x0023e40008300405 */
.L_x_126:
[----:B------:R-:W-:Y:S05]  /*7da0*/  BSYNC B0 ;  /* 0x0000000000007941 */ /* 0x000fea0003800000 */
.L_x_125:
[----:B------:R-:W-:Y:S05]  /*7db0*/  @!P2 BRA `(.L_x_128) ;  /* 0x000000000004a947 */ /* 0x000fea0003800000 */
[----:B------:R-:W-:Y:S01]  /*7dc0*/  BPT.TRAP 0x1 ;  /* 0x000000040000795c */ /* 0x000fe20000300000 */
.L_x_128:
[----:B------:R-:W-:-:S04]  /*7dd0*/  UIADD3 UR8, UR5, 0x384c0, URZ ;  /* 0x000384c005087890 */ /* 0x000fc8000fffe03f */
[----:B------:R-:W-:-:S09]  /*7de0*/  UPRMT UR8, UR41, 0x654, UR8 ;  /* 0x0000065429087896 */ /* 0x000fd20008000008 */
[----:B------:R-:W-:Y:S01]  /*7df0*/  SYNCS.ARRIVE.TRANS64.RED.A1T0 RZ, [UR8], RZ ;  /* 0x000000ffffff79a7 */ /* 0x000fe20008100408 */
[----:B------:R-:W-:Y:S05]  /*7e00*/  @!P2 BRA `(.L_x_129) ;  /* 0x000000000004a947 */ /* 0x000fea0003800000 */
[----:B------:R-:W-:Y:S01]  /*7e10*/  BPT.TRAP 0x1 ;  /* 0x000000040000795c */ /* 0x000fe20000300000 */
.L_x_129:
[----:B------:R-:W5:Y:S02]  /*7e20*/  SYNCS.PHASECHK.TRANS64.TRYWAIT P1, [UR5+0x384e8], R2 ;  /* 0x0384e802ff0075a7 */ /* 0x000f640008020145 */
[----:B-----5:R-:W-:Y:S05]  /*7e30*/  @!P1 BRA `(.L_x_130) ;  /* 0x0000004c00089947 */ /* 0x020fea0003800000 */
.L_x_234:
        /* <DEDUP_REMOVED lines=16> */
.L_x_133:
[----:B--2---:R-:W1:Y:S02]  /*7f40*/  LDC R2, c[0x0][0x828] ;  /* 0x00020a00ff027b82 */ /* 0x004e640000000800 */
[----:B-1----:R1:W-:Y:S02]  /*7f50*/  SYNCS.ARRIVE.TRANS64.RED.A0TR RZ, [UR5+0x384c8], R2 ;  /* 0x0384c802ffff79a7 */ /* 0x0023e40008300405 */
.L_x_132:
[----:B------:R-:W-:Y:S05]  /*7f60*/  BSYNC B0 ;  /* 0x0000000000007941 */ /* 0x000fea0003800000 */
.L_x_131:
[----:B------:R-:W-:Y:S05]  /*7f70*/  @!P2 BRA `(.L_x_134) ;  /* 0x000000000004a947 */ /* 0x000fea0003800000 */
[----:B------:R-:W-:Y:S01]  /*7f80*/  BPT.TRAP 0x1 ;  /* 0x000000040000795c */ /* 0x000fe20000300000 */
.L_x_134:
[----:B-1----:R-:W-:Y:S01]  /*7f90*/  ISETP.NE.AND P0, PT, R7, RZ, PT ;  /* 0x000000ff0700720c */ /* 0x002fe20003f05270 */
[----:B------:R-:W-:Y:S01]  /*7fa0*/  UIADD3 UR8, UR5, 0x384c8, URZ ;  /* 0x000384c805087890 */ /* 0x000fe2000fffe03f */
[CC--:B------:R-:W-:Y:S02]  /*7fb0*/  ISETP.NE.AND P3, PT, R18.reuse, R6.reuse, PT ;  /* 0x000000061200720c */ /* 0x0c0fe40003f65270 */
[----:B------:R-:W-:Y:S01]  /*7fc0*/  ISETP.EQ.OR P0, PT, R18, R6, !P0 ;  /* 0x000000061200720c */ /* 0x000fe20004702670 */
[----:B------:R-:W-:Y:S01]  /*7fd0*/  UPRMT UR8, UR41, 0x654, UR8 ;  /* 0x0000065429087896 */ /* 0x000fe20008000008 */
[----:B------:R-:W-:-:S08]  /*7fe0*/  LOP3.LUT R0, R0, 0x1, RZ, 0x3c, !PT ;  /* 0x0000000100007812 */ /* 0x000fd000078e3cff */
[----:B------:R-:W-:Y:S03]  /*7ff0*/  SYNCS.ARRIVE.TRANS64.RED.A1T0 RZ, [UR8], RZ ;  /* 0x000000ffffff79a7 */ /* 0x000fe60008100408 */
[----:B------:R-:W-:Y:S05]  /*8000*/  @P0 BRA `(.L_x_135) ;  /* 0x0000000400040947 */ /* 0x000fea0003800000 */
[----:B------:R-:W-:Y:S01]  /*8010*/  ELECT P0, URZ, PT ;  /* 0x00000000003f782f */ /* 0x000fe20003800000 */
[----:B------:R-:W-:-:S12]  /*8020*/  BSSY B0, `(.L_x_136) ;  /* 0x0000032000007945 */ /* 0x000fd80003800000 */
[----:B------:R-:W-:Y:S05]  /*8030*/  @!P0 BRA `(.L_x_137) ;  /* 0x0000000000c08947 */ /* 0x000fea0003800000 */
[----:B--234-:R-:W1:Y:S08]  /*8040*/  LDC.64 R2, c[0x0][0x290] ;  /* 0x0000a400ff027b82 */ /* 0x01ce700000000a00 */
[----:B------:R-:W2:Y:S08]  /*8050*/  LDC.64 R14, c[0x0][0x808] ;  /* 0x00020200ff0e7b82 */ /* 0x000eb00000000a00 */
[----:B------:R-:W3:Y:S01]  /*8060*/  LDC.64 R16, c[0x0][0x810] ;  /* 0x00020400ff107b82 */ /* 0x000ee20000000a00 */
[----:B-1----:R-:W-:-:S05]  /*8070*/  IMAD.WIDE R2, R6, 0xc, R2 ;  /* 0x0000000c06027825 */ /* 0x002fca00078e0202 */
[----:B------:R1:W5:Y:S04]  /*8080*/  LDG.E R10, desc[UR56][R2.64] ;  /* 0x00000038020a7981 */ /* 0x000368000c1e1900 */
[----:B------:R1:W5:Y:S01]  /*8090*/  LDG.E R13, desc[UR56][R2.64+0x4] ;  /* 0x00000438020d7981 */ /* 0x000362000c1e1900 */
[----:B--2---:R-:W-:Y:S02]  /*80a0*/  ISETP.NE.U32.AND P0, PT, R14, RZ, PT ;  /* 0x000000ff0e00720c */ /* 0x004fe40003f05070 */
[----:B------:R-:W-:Y:S02]  /*80b0*/  SHF.R.S32.HI R8, RZ, 0x1f, R6 ;  /* 0x0000001fff087819 */ /* 0x000fe40000011406 */
[----:B------:R-:W-:Y:S02]  /*80c0*/  ISETP.NE.AND.EX P0, PT, R15, RZ, PT, P0 ;  /* 0x000000ff0f00720c */ /* 0x000fe40003f05300 */
[----:B---3--:R-:W-:-:S04]  /*80d0*/  ISETP.NE.U32.AND P1, PT, R16, RZ, PT ;  /* 0x000000ff1000720c */ /* 0x008fc80003f25070 */
[----:B------:R-:W-:-:S07]  /*80e0*/  ISETP.NE.AND.EX P1, PT, R17, RZ, PT, P1 ;  /* 0x000000ff1100720c */ /* 0x000fce0003f25310 */
[----:B-1----:R-:W-:Y:S06]  /*80f0*/  @!P0 BRA `(.L_x_138) ;  /* 0x0000000000108947 */ /* 0x002fec0003800000 */
[----:B------:R-:W-:-:S04]  /*8100*/  LEA R2, P0, R6, R14, 0x3 ;  /* 0x0000000e06027211 */ /* 0x000fc800078018ff */
[----:B------:R-:W-:-:S06]  /*8110*/  LEA.HI.X R3, R6, R15, R8, 0x3, P0 ;  /* 0x0000000f06037211 */ /* 0x000fcc00000f1c08 */
[----:B------:R-:W2:Y:S04]  /*8120*/  LDG.E.64 R2, desc[UR56][R2.64] ;  /* 0x0000003802027981 */ /* 0x000ea8000c1e1b00 */
[----:B--2---:R1:W-:Y:S02]  /*8130*/  STS.64 [UR24], R2 ;  /* 0x00000002ff007988 */ /* 0x0043e40008000a18 */
.L_x_138:
[----:B------:R-:W-:Y:S05]  /*8140*/  @!P1 BRA `(.L_x_137) ;  /* 0x00000000007c9947 */ /* 0x000fea0003800000 */
[----:B-1----:R-:W-:-:S04]  /*8150*/  LEA R2, P0, R6, R16, 0x3 ;  /* 0x0000001006027211 */ /* 0x002fc800078018ff */
[----:B------:R-:W-:Y:S02]  /*8160*/  LEA.HI.X R3, R6, R17, R8, 0x3, P0 ;  /* 0x0000001106037211 */ /* 0x000fe400000f1c08 */
[----:B------:R-:W1:Y:S04]  /*8170*/  LDS R8, [UR24+0x1c] ;  /* 0x00001c18ff087984 */ /* 0x000e680008000800 */
[----:B------:R-:W2:Y:S01]  /*8180*/  LDG.E.64 R2, desc[UR56][R2.64] ;  /* 0x0000003802027981 */ /* 0x000ea2000c1e1b00 */
        /* <DEDUP_REMOVED lines=13> */
[----:B------:R1:W-:Y:S04]  /*8260*/  STS [UR24+0x1c], R8 ;  /* 0x00001c08ff007988 */ /* 0x0003e80008000818 */
[----:B------:R-:W2:Y:S01]  /*8270*/  LDS R11, [UR24+0x1c] ;  /* 0x00001c18ff0b7984 */ /* 0x000ea20008000800 */
[----:B-1---5:R-:W-:Y:S01]  /*8280*/  VIADD R8, R10, 0xffffffff ;  /* 0xffffffff0a087836 */ /* 0x022fe20000000000 */
[----:B--2---:R-:W-:-:S05]  /*8290*/  LOP3.LUT R11, R11, 0xf0, RZ, 0xb8, !PT ;  /* 0x000000f00b0b7812 */ /* 0x004fca00078eb8ff */
[----:B------:R1:W-:Y:S04]  /*82a0*/  STS [UR24+0x1c], R11 ;  /* 0x00001c0bff007988 */ /* 0x0003e80008000818 */
[----:B------:R-:W2:Y:S01]  /*82b0*/  LDS R9, [UR24+0x1c] ;  /* 0x00001c18ff097984 */ /* 0x000ea20008000800 */
[----:B-1----:R-:W-:Y:S02]  /*82c0*/  CS2R R10, SRZ ;  /* 0x00000000000a7805 */ /* 0x002fe4000001ff00 */
[----:B--2---:R-:W-:Y:S01]  /*82d0*/  LOP3.LUT R17, R9, 0xf00, RZ, 0xb8, !PT ;  /* 0x00000f0009117812 */ /* 0x004fe200078eb8ff */
[----:B------:R-:W-:-:S04]  /*82e0*/  VIADD R9, R13, 0xffffffff ;  /* 0xffffffff0d097836 */ /* 0x000fc80000000000 */
[----:B------:R-:W-:Y:S04]  /*82f0*/  STS.64 [UR24+0x18], R16 ;  /* 0x00001810ff007988 */ /* 0x000fe80008000a18 */
[----:B------:R-:W1:Y:S04]  /*8300*/  LDS R15, [UR24+0x1c] ;  /* 0x00001c18ff0f7984 */ /* 0x000e680008000800 */
[----:B------:R2:W-:Y:S01]  /*8310*/  STS.128 [UR24+0x20], R8 ;  /* 0x00002008ff007988 */ /* 0x0005e20008000c18 */
[----:B-1----:R-:W-:-:S05]  /*8320*/  LOP3.LUT R2, R15, 0xf000, RZ, 0xb8, !PT ;  /* 0x0000f0000f027812 */ /* 0x002fca00078eb8ff */
[----:B------:R2:W-:Y:S02]  /*8330*/  STS [UR24+0x1c], R2 ;  /* 0x00001c02ff007988 */ /* 0x0005e40008000818 */
.L_x_137:
[----:B------:R-:W-:Y:S05]  /*8340*/  BSYNC B0 ;  /* 0x0000000000007941 */ /* 0x000fea0003800000 */
.L_x_136:
[----:B-12---:R-:W1:Y:S01]  /*8350*/  S2R R2, SR_LANEID ;  /* 0x0000000000027919 */ /* 0x006e620000000000 */
[----:B------:R-:W-:Y:S01]  /*8360*/  NOP ;  /* 0x0000000000007918 */ /* 0x000fe20000000000 */
[----:B------:R-:W-:Y:S01]  /*8370*/  ELECT P0, URZ, PT ;  /* 0x00000000003f782f */ /* 0x000fe20003800000 */
[----:B------:R-:W-:Y:S01]  /*8380*/  BSSY B0, `(.L_x_139) ;  /* 0x0000008000007945 */ /* 0x000fe20003800000 */
[----:B-1----:R-:W-:-:S05]  /*8390*/  IMAD.SHL.U32 R8, R2, 0x4, RZ ;  /* 0x0000000402087824 */ /* 0x002fca00078e00ff */
[----:B------:R1:W2:Y:S01]  /*83a0*/  LDS R9, [R8+UR24] ;  /* 0x0000001808097984 */ /* 0x0002a20008000800 */
[----:B------:R-:W-:-:S05]  /*83b0*/  IADD3 R2, P1, R8, UR6, RZ ;  /* 0x0000000608027c10 */ /* 0x000fca000ff3e0ff */
[----:B---34-:R-:W-:Y:S01]  /*83c0*/  IMAD.X R3, RZ, RZ, UR7, P1 ;  /* 0x00000007ff037e24 */ /* 0x018fe200088e06ff */
[----:B------:R-:W-:Y:S07]  /*83d0*/  @!P0 BRA `(.L_x_140) ;  /* 0x0000000000088947 */ /* 0x000fee0003800000 */
[----:B------:R0:W-:Y:S01]  /*83e0*/  UTMACMDFLUSH ;  /* 0x00000000000079b7 */ /* 0x0001e20000000000 */
[----:B------:R-:W-:-:S04]  /*83f0*/  DEPBAR.LE SB0, 0x0 ;  /* 0x000080000000791a */ /* 0x000fc80000000000 */
.L_x_140:
[----:B------:R-:W-:Y:S05]  /*8400*/  BSYNC B0 ;  /* 0x0000000000007941 */ /* 0x000fea0003800000 */
.L_x_139:
[----:B--2---:R2:W5:Y:S02]  /*8410*/  ATOMG.E.EXCH.STRONG.GPU PT, RZ, [R2], R9 ;  /* 0x0000000902ff73a8 */ /* 0x00456400041ee100 */
.L_x_135:
[----:B------:R-:W-:Y:S01]  /*8420*/  UIADD3 UR4, UR4, 0x1, URZ ;  /* 0x0000000104047890 */ /* 0x000fe2000fffe03f */
[----:B------:R-:W-:Y:S01]  /*8430*/  ISETP.NE.AND P0, PT, R7, RZ, PT ;  /* 0x000000ff0700720c */ /* 0x000fe20003f05270 */
[----:B------:R-:W-:Y:S01]  /*8440*/  IMAD.MOV.U32 R16, RZ, RZ, R4 ;  /* 0x000000ffff107224 */ /* 0x000fe200078e0004 */
[----:B--2---:R-:W-:Y:S01]  /*8450*/  SEL R2, RZ, 0x1, !P3 ;  /* 0x00000001ff027807 */ /* 0x004fe20005800000 */
[----:B------:R-:W-:Y:S01]  /*8460*/  UISETP.NE.AND UP0, UPT, UR4, 0x8, UPT ;  /* 0x000000080400788c */ /* 0x000fe2000bf05270 */
[----:B------:R-:W-:Y:S02]  /*8470*/  IMAD.MOV.U32 R17, RZ, RZ, R5 ;  /* 0x000000ffff117224 */ /* 0x000fe400078e0005 */
[----:B------:R-:W-:Y:S01]  /*8480*/  IMAD.MOV.U32 R18, RZ, RZ, R6 ;  /* 0x000000ffff127224 */ /* 0x000fe200078e0006 */
[----:B------:R-:W-:Y:S02]  /*8490*/  USEL UR8, URZ, 0x1, UP0 ;  /* 0x000000013f087887 */ /* 0x000fe40008000000 */
[----:B------:R-:W-:-:S04]  /*84a0*/  USEL UR4, UR4, URZ, UP0 ;  /* 0x0000003f04047287 */ /* 0x000fc80008000000 */
[----:B------:R-:W-:Y:S01]  /*84b0*/  LOP3.LUT R12, R12, UR8, RZ, 0x3c, !PT ;  /* 0x000000080c0c7c12 */ /* 0x000fe2000f8e3cff */
[----:B------:R-:W-:Y:S07]  /*84c0*/  @P0 BRA `(.L_x_141) ;  /* 0xfffffff000300947 */ /* 0x000fee000383ffff */
[----:B-----5:R-:W-:Y:S01]  /*84d0*/  ELECT P0, URZ, PT ;  /* 0x00000000003f782f */ /* 0x020fe20003800000 */
[----:B------:R-:W-:-:S12]  /*84e0*/  BSSY B0, `(.L_x_142) ;  /* 0x0000017000007945 */ /* 0x000fd80003800000 */
[----:B------:R-:W-:Y:S05]  /*84f0*/  @!P0 BRA `(.L_x_143) ;  /* 0x0000000000548947 */ /* 0x000fea0003800000 */
[----:B------:R-:W-:Y:S05]  /*8500*/  @!P2 BRA `(.L_x_144) ;  /* 0x000000000004a947 */ /* 0x000fea0003800000 */
[----:B------:R-:W-:Y:S01]  /*8510*/  BPT.TRAP 0x1 ;  /* 0x000000040000795c */ /* 0x000fe20000300000 */
.L_x_144:
[----:B------:R-:W-:-:S04]  /*8520*/  SHF.L.U32 R2, R0, 0x1f, RZ ;  /* 0x0000001f00027819 */ /* 0x000fc800000006ff */
[----:B------:R-:W2:Y:S02]  /*8530*/  SYNCS.PHASECHK.TRANS64.TRYWAIT P0, [UR5+0x384d0], R2 ;  /* 0x0384d002ff0075a7 */ /* 0x000ea40008000145 */
[----:B--2---:R-:W-:Y:S05]  /*8540*/  @!P0 BRA `(.L_x_145) ;  /* 0x00000044005c8947 */ /* 0x004fea0003800000 */
.L_x_235:
[----:B------:R-:W-:Y:S05]  /*8550*/  @!P2 BRA `(.L_x_146) ;  /* 0x000000000004a947 */ /* 0x000fea0003800000 */
[----:B------:R-:W-:Y:S01]  /*8560*/  BPT.TRAP 0x1 ;  /* 0x000000040000795c */ /* 0x000fe20000300000 */
.L_x_146:
[----:B------:R-:W5:Y:S02]  /*8570*/  SYNCS.PHASECHK.TRANS64.TRYWAIT P0, [UR5+0x384d8], R2 ;  /* 0x0384d802ff0075a7 */ /* 0x000f640008000145 */
[----:B-----5:R-:W-:Y:S05]  /*8580*/  @!P0 BRA `(.L_x_147) ;  /* 0x0000004400648947 */ /* 0x020fea0003800000 */
.L_x_236:
[----:B------:R-:W-:Y:S05]  /*8590*/  @!P2 BRA `(.L_x_148) ;  /* 0x000000000004a947 */ /* 0x000fea0003800000 */
[----:B------:R-:W-:Y:S01]  /*85a0*/  BPT.TRAP 0x1 ;  /* 0x000000040000795c */ /* 0x000fe20000300000 */
.L_x_148:
[----:B------:R-:W5:Y:S02]  /*85b0*/  SYNCS.PHASECHK.TRANS64.TRYWAIT P0, [UR5+0x384e0], R2 ;  /* 0x0384e002ff0075a7 */ /* 0x000f640008000145 */
[----:B-----5:R-:W-:Y:S05]  /*85c0*/  @!P0 BRA `(.L_x_149) ;  /* 0x00000044006c8947 */ /* 0x020fea0003800000 */
.L_x_237:
[----:B------:R-:W-:Y:S05]  /*85d0*/  @!P2 BRA `(.L_x_150) ;  /* 0x000000000004a947 */ /* 0x000fea0003800000 */
[----:B------:R-:W-:Y:S01]  /*85e0*/  BPT.TRAP 0x1 ;  /* 0x000000040000795c */ /* 0x000fe20000300000 */
.L_x_150:
[----:B--2---:R-:W-:Y:S01]  /*85f0*/  SHF.L.U32 R2, R0, 0x1f, RZ ;  /* 0x0000001f00027819 */ /* 0x004fe200000006ff */
[----:B---34-:R-:W-:-:S04]  /*8600*/  IMAD.U32 R3, RZ, RZ, UR5 ;  /* 0x00000005ff037e24 */ /* 0x018fc8000f8e00ff */
[----:B------:R2:W3:Y:S03]  /*8610*/  SYNCS.PHASECHK.TRANS64.TRYWAIT P0, [R3+URZ+0x384e8], R2 ;  /* 0x0384e802030075a7 */ /* 0x0004e6000800017f */
[----:B---3--:R-:W-:Y:S05]  /*8620*/  @!P0 NANOSLEEP.SYNCS 0x989680 ;  /* 0x009896800000895d */ /* 0x008fea0003900000 */
[----:B------:R-:W3:Y:S02]  /*8630*/  @!P0 SYNCS.PHASECHK.TRANS64 P0, [R3+URZ+0x384e8], R2 ;  /* 0x0384e802030085a7 */ /* 0x000ee4000800007f */
[----:B---3--:R-:W-:Y:S05]  /*8640*/  @!P0 BRA `(.L_x_150) ;  /* 0xfffffffc00e88947 */ /* 0x008fea000383ffff */
.L_x_143:
[----:B------:R-:W-:Y:S05]  /*8650*/  BSYNC B0 ;  /* 0x0000000000007941 */ /* 0x000fea0003800000 */
.L_x_142:
[----:B------:R-:W-:Y:S05]  /*8660*/  EXIT ;  /* 0x000000000000794d */ /* 0x000fea0003800000 */
.L_x_96:
[----:B------:R-:W1:Y:S01]  /*8670*/  S2UR UR4, SR_CTAID.Y ;  /* 0x00000000000479c3 */ /* 0x000e620000002600 */
[----:B------:R-:W3:Y:S01]  /*8680*/  S2R R32, SR_LANEID ;  /* 0x0000000000207919 */ /* 0x000ee20000000000 */
[----:B------:R-:W-:Y:S01]  /*8690*/  ELECT P0, URZ, PT ;  /* 0x00000000003f782f */ /* 0x000fe20003800000 */
[----:B------:R-:W-:Y:S01]  /*86a0*/  BSSY B0, `(.L_x_151) ;  /* 0x0000037000007945 */ /* 0x000fe20003800000 */
[----:B------:R-:W-:Y:S01]  /*86b0*/  ULDC.64 UR12, c[0x0][0x508] ;  /* 0x00014200000c7ab9 */ /* 0x000fe20000000a00 */
[----:B-1----:R-:W-:-:S04]  /*86c0*/  UIMAD UR4, UR4, UR39, UR40 ;  /* 0x00000027040472a4 */ /* 0x002fc8000f8e0228 */
[----:B------:R-:W-:-:S06]  /*86d0*/  UIMAD.WIDE UR12, UR4, 0x80, UR12 ;  /* 0x00000080040c78a5 */ /* 0x000fcc000f8e020c */
[----:B------:R-:W-:Y:S06]  /*86e0*/  @!P0 BRA `(.L_x_152) ;  /* 0x0000000000c88947 */ /* 0x000fec0003800000 */
[----:B------:R-:W1:Y:S01]  /*86f0*/  LDC.64 R20, c[0x0][0x300] ;  /* 0x0000c000ff147b82 */ /* 0x000e620000000a00 */
[----:B------:R-:W-:Y:S02]  /*8700*/  UMOV UR4, 0x400 ;  /* 0x0000040000047882 */ /* 0x000fe40000000000 */
[----:B--2---:R-:W-:-:S05]  /*8710*/  ULEA UR4, UR41, UR4, 0x18 ;  /* 0x0000000429047291 */ /* 0x004fca000f8ec03f */
[----:B------:R-:W1:Y:S08]  /*8720*/  LDC.64 R22, c[0x0][0x308] ;  /* 0x0000c200ff167b82 */ /* 0x000e700000000a00 */
[----:B------:R-:W2:Y:S08]  /*8730*/  LDC.64 R12, c[0x0][0x310] ;  /* 0x0000c400ff0c7b82 */ /* 0x000eb00000000a00 */
[----:B------:R-:W2:Y:S08]  /*8740*/  LDC.64 R14, c[0x0][0x318] ;  /* 0x0000c600ff0e7b82 */ /* 0x000eb00000000a00 */
[----:B------:R-:W4:Y:S01]  /*8750*/  LDC.64 R8, c[0x0][0x320] ;  /* 0x0000c800ff087b82 */ /* 0x000f220000000a00 */
[----:B-1----:R1:W-:Y:S07]  /*8760*/  STS.128 [UR4+0x38580], R20 ;  /* 0x03858014ff007988 */ /* 0x0023ee0008000c04 */
[----:B------:R-:W4:Y:S08]  /*8770*/  LDC.64 R10, c[0x0][0x328] ;  /* 0x0000ca00ff0a7b82 */ /* 0x000f300000000a00 */
[----:B------:R-:W5:Y:S01]  /*8780*/  LDC.64 R4, c[0x0][0x330] ;  /* 0x0000cc00ff047b82 */ /* 0x000f620000000a00 */
[----:B--2---:R2:W-:Y:S07]  /*8790*/  STS.128 [UR4+0x38590], R12 ;  /* 0x0385900cff007988 */ /* 0x0045ee0008000c04 */
[----:B------:R-:W5:Y:S01]  /*87a0*/  LDC.64 R6, c[0x0][0x338] ;  /* 0x0000ce00ff067b82 */ /* 0x000f620000000a00 */
[----:B----4-:R4:W-:Y:S07]  /*87b0*/  STS.128 [UR4+0x385a0], R8 ;  /* 0x0385a008ff007988 */ /* 0x0109ee0008000c04 */
[----:B------:R-:W3:Y:S08]  /*87c0*/  LDC.64 R28, c[0x0][0x340] ;  /* 0x0000d000ff1c7b82 */ /* 0x000ef00000000a00 */
[----:B------:R-:W3:Y:S01]  /*87d0*/  LDC.64 R30, c[0x0][0x348] ;  /* 0x0000d200ff1e7b82 */ /* 0x000ee20000000a00 */
[----:B-----5:R5:W-:Y:S07]  /*87e0*/  STS.128 [UR4+0x385b0], R4 ;  /* 0x0385b004ff007988 */ /* 0x020bee0008000c04 */
[----:B------:R-:W4:Y:S08]  /*87f0*/  LDC.64 R24, c[0x0][0x350] ;  /* 0x0000d400ff187b82 */ /* 0x000f300000000a00 */
[----:B------:R-:W4:Y:S08]  /*8800*/  LDC.64 R26, c[0x0][0x358] ;  /* 0x0000d600ff1a7b82 */ /* 0x000f300000000a00 */
[----:B-1----:R-:W1:Y:S01]  /*8810*/  LDC.64 R20, c[0x0][0x360] ;  /* 0x0000d800ff147b82 */ /* 0x002e620000000a00 */
[----:B---3--:R3:W-:Y:S07]  /*8820*/  STS.128 [UR4+0x385c0], R28 ;  /* 0x0385c01cff007988 */ /* 0x0087ee0008000c04 */
[----:B------:R-:W1:Y:S08]  /*8830*/  LDC.64 R22, c[0x0][0x368] ;  /* 0x0000da00ff167b82 */ /* 0x000e700000000a00 */
[----:B--2---:R-:W2:Y:S01]  /*8840*/  LDC.64 R12, c[0x0][0x370] ;  /* 0x0000dc00ff0c7b82 */ /* 0x004ea20000000a00 */
[----:B----4-:R4:W-:Y:S07]  /*8850*/  STS.128 [UR4+0x385d0], R24 ;  /* 0x0385d018ff007988 */ /* 0x0109ee0008000c04 */
[----:B------:R-:W2:Y:S08]  /*8860*/  LDC.64 R14, c[0x0][0x378] ;  /* 0x0000de00ff0e7b82 */ /* 0x000eb00000000a00 */
[----:B------:R-:W3:Y:S01]  /*8870*/  LDC.64 R8, c[0x0][0x400] ;  /* 0x00010000ff087b82 */ /* 0x000ee20000000a00 */
[----:B-1----:R1:W-:Y:S07]  /*8880*/  STS.128 [UR4+0x385e0], R20 ;  /* 0x0385e014ff007988 */ /* 0x0023ee0008000c04 */
[----:B------:R-:W3:Y:S08]  /*8890*/  LDC.64 R10, c[0x0][0x408] ;  /* 0x00010200ff0a7b82 */ /* 0x000ef00000000a00 */
[----:B-----5:R-:W5:Y:S01]  /*88a0*/  LDC.64 R4, c[0x0][0x410] ;  /* 0x00010400ff047b82 */ /* 0x020f620000000a00 */
[----:B--2---:R2:W-:Y:S07]  /*88b0*/  STS.128 [UR4+0x385f0], R12 ;  /* 0x0385f00cff007988 */ /* 0x0045ee0008000c04 */
[----:B------:R-:W5:Y:S01]  /*88c0*/  LDC.64 R6, c[0x0][0x418] ;  /* 0x00010600ff067b82 */ /* 0x000f620000000a00 */
[----:B---3--:R3:W-:Y:S07]  /*88d0*/  STS.128 [UR4+0x38600], R8 ;  /* 0x03860008ff007988 */ /* 0x0087ee0008000c04 */
[----:B------:R-:W2:Y:S08]  /*88e0*/  LDC.64 R28, c[0x0][0x420] ;  /* 0x00010800ff1c7b82 */ /* 0x000eb00000000a00 */
[----:B------:R-:W2:Y:S01]  /*88f0*/  LDC.64 R30, c[0x0][0x428] ;  /* 0x00010a00ff1e7b82 */ /* 0x000ea20000000a00 */
[----:B-----5:R5:W-:Y:S07]  /*8900*/  STS.128 [UR4+0x38610], R4 ;  /* 0x03861004ff007988 */ /* 0x020bee0008000c04 */
[----:B----4-:R-:W4:Y:S08]  /*8910*/  LDC.64 R24, c[0x0][0x430] ;  /* 0x00010c00ff187b82 */ /* 0x010f300000000a00 */
[----:B------:R-:W4:Y:S08]  /*8920*/  LDC.64 R26, c[0x0][0x438] ;  /* 0x00010e00ff1a7b82 */ /* 0x000f300000000a00 */
[----:B-1----:R-:W1:Y:S01]  /*8930*/  LDC.64 R20, c[0x0][0x440] ;  /* 0x00011000ff147b82 */ /* 0x002e620000000a00 */
[----:B--2---:R2:W-:Y:S07]  /*8940*/  STS.128 [UR4+0x38620], R28 ;  /* 0x0386201cff007988 */ /* 0x0045ee0008000c04 */
[----:B------:R-:W1:Y:S08]  /*8950*/  LDC.64 R22, c[0x0][0x448] ;  /* 0x00011200ff167b82 */ /* 0x000e700000000a00 */
[----:B------:R-:W2:Y:S01]  /*8960*/  LDC.64 R12, c[0x0][0x450] ;  /* 0x00011400ff0c7b82 */ /* 0x000ea20000000a00 */
[----:B----4-:R4:W-:Y:S07]  /*8970*/  STS.128 [UR4+0x38630], R24 ;  /* 0x03863018ff007988 */ /* 0x0109ee0008000c04 */
[----:B------:R-:W2:Y:S08]  /*8980*/  LDC.64 R14, c[0x0][0x458] ;  /* 0x00011600ff0e7b82 */ /* 0x000eb00000000a00 */
[----:B---3--:R-:W3:Y:S01]  /*8990*/  LDC.64 R8, c[0x0][0x460] ;  /* 0x00011800ff087b82 */ /* 0x008ee20000000a00 */
[----:B-1----:R4:W-:Y:S07]  /*89a0*/  STS.128 [UR4+0x38640], R20 ;  /* 0x03864014ff007988 */ /* 0x0029ee0008000c04 */
[----:B------:R-:W3:Y:S08]  /*89b0*/  LDC.64 R10, c[0x0][0x468] ;  /* 0x00011a00ff0a7b82 */ /* 0x000ef00000000a00 */
[----:B-----5:R-:W1:Y:S01]  /*89c0*/  LDC.64 R4, c[0x0][0x470] ;  /* 0x00011c00ff047b82 */ /* 0x020e620000000a00 */
[----:B--2---:R4:W-:Y:S07]  /*89d0*/  STS.128 [UR4+0x38650], R12 ;  /* 0x0386500cff007988 */ /* 0x0049ee0008000c04 */
[----:B------:R-:W1:Y:S01]  /*89e0*/  LDC.64 R6, c[0x0][0x478] ;  /* 0x00011e00ff067b82 */ /* 0x000e620000000a00 */
[----:B---3--:R4:W-:Y:S04]  /*89f0*/  STS.128 [UR4+0x38660], R8 ;  /* 0x03866008ff007988 */ /* 0x0089e80008000c04 */
[----:B-1----:R4:W-:Y:S02]  /*8a00*/  STS.128 [UR4+0x38670], R4 ;  /* 0x03867004ff007988 */ /* 0x0029e40008000c04 */
.L_x_152:
[----:B--2---:R-:W-:Y:S05]  /*8a10*/  BSYNC B0 ;  /* 0x0000000000007941 */ /* 0x004fea0003800000 */
.L_x_151:
[----:B------:R-:W-:Y:S01]  /*8a20*/  ELECT P0, URZ, PT ;  /* 0x00000000003f782f */ /* 0x000fe20003800000 */
[----:B------:R-:W-:Y:S01]  /*8a30*/  NOP ;  /* 0x0000000000007918 */ /* 0x000fe20000000000 */
[----:B------:R-:W-:Y:S11]  /*8a40*/  BSSY B0, `(.L_x_153) ;  /* 0x0000050000007945 */ /* 0x000ff60003800000 */
[----:B------:R-:W-:Y:S05]  /*8a50*/  @!P0 BRA `(.L_x_154) ;  /* 0x0000000400388947 */ /* 0x000fea0003800000 */
[C---:B----4-:R-:W-:Y:S01]  /*8a60*/  IMAD.SHL.U32 R12, R18.reuse, 0x8, RZ ;  /* 0x00000008120c7824 */ /* 0x050fe200078e00ff */
[----:B------:R-:W-:Y:S01]  /*8a70*/  ULDC.64 UR4, c[0x0][0x518] ;  /* 0x0001460000047ab9 */ /* 0x000fe20000000a00 */
[----:B------:R-:W-:Y:S01]  /*8a80*/  ULDC.64 UR6, c[0x0][0x528] ;  /* 0x00014a0000067ab9 */ /* 0x000fe20000000a00 */
[----:B------:R-:W-:Y:S02]  /*8a90*/  SHF.L.U64.HI R3, R18, 0x3, R3 ;  /* 0x0000000312037819 */ /* 0x000fe40000010203 */
[C---:B------:R-:W-:Y:S02]  /*8aa0*/  IADD3 R10, P0, R12.reuse, UR4, RZ ;  /* 0x000000040c0a7c10 */ /* 0x040fe4000ff1e0ff */
[----:B------:R-:W-:Y:S02]  /*8ab0*/  IADD3 R8, P1, R12, UR6, RZ ;  /* 0x000000060c087c10 */ /* 0x000fe4000ff3e0ff */
[C---:B------:R-:W-:Y:S01]  /*8ac0*/  IADD3.X R11, R3.reuse, UR5, RZ, P0, !PT ;  /* 0x00000005030b7c10 */ /* 0x040fe200087fe4ff */
[----:B------:R-:W-:Y:S01]  /*8ad0*/  ULDC.64 UR4, c[0x0][0x510] ;  /* 0x0001440000047ab9 */ /* 0x000fe20000000a00 */
[----:B------:R-:W-:Y:S01]  /*8ae0*/  IADD3.X R9, R3, UR7, RZ, P1, !PT ;  /* 0x0000000703097c10 */ /* 0x000fe20008ffe4ff */
[----:B------:R-:W-:-:S03]  /*8af0*/  ULDC.64 UR6, c[0x0][0x520] ;  /* 0x0001480000067ab9 */ /* 0x000fc60000000a00 */
[----:B------:R-:W2:Y:S04]  /*8b00*/  LDG.E.64 R10, desc[UR56][R10.64] ;  /* 0x000000380a0a7981 */ /* 0x000ea8000c1e1b00 */
[----:B------:R-:W4:Y:S01]  /*8b10*/  LDG.E.64 R8, desc[UR56][R8.64] ;  /* 0x0000003808087981 */ /* 0x000f22000c1e1b00 */
[C---:B------:R-:W-:Y:S02]  /*8b20*/  IADD3 R14, P0, R12.reuse, UR4, RZ ;  /* 0x000000040c0e7c10 */ /* 0x040fe4000ff1e0ff */
[----:B------:R-:W-:Y:S02]  /*8b30*/  IADD3 R12, P1, R12, UR6, RZ ;  /* 0x000000060c0c7c10 */ /* 0x000fe4000ff3e0ff */
[C---:B------:R-:W-:Y:S02]  /*8b40*/  IADD3.X R15, R3.reuse, UR5, RZ, P0, !PT ;  /* 0x00000005030f7c10 */ /* 0x040fe400087fe4ff */
[----:B------:R-:W-:-:S04]  /*8b50*/  IADD3.X R13, R3, UR7, RZ, P1, !PT ;  /* 0x00000007030d7c10 */ /* 0x000fc80008ffe4ff */
[----:B------:R-:W5:Y:S04]  /*8b60*/  LDG.E.64 R14, desc[UR56][R14.64] ;  /* 0x000000380e0e7981 */ /* 0x000f68000c1e1b00 */
[----:B------:R-:W3:Y:S01]  /*8b70*/  LDG.E.64 R12, desc[UR56][R12.64] ;  /* 0x000000380c0c7981 */ /* 0x000ee2000c1e1b00 */
[----:B------:R-:W-:Y:S02]  /*8b80*/  UMOV UR4, 0x400 ;  /* 0x0000040000047882 */ /* 0x000fe40000000000 */
[----:B------:R-:W-:-:S04]  /*8b90*/  ULEA UR4, UR41, UR4, 0x18 ;  /* 0x0000000429047291 */ /* 0x000fc8000f8ec03f */
[----:B------:R-:W-:Y:S02]  /*8ba0*/  UIADD3 UR5, UR4, 0x38580, URZ ;  /* 0x0003858004057890 */ /* 0x000fe4000fffe03f */
[----:B------:R-:W-:-:S03]  /*8bb0*/  UIADD3 UR6, UR4, 0x38600, URZ ;  /* 0x0003860004067890 */ /* 0x000fc6000fffe03f */
[----:B------:R-:W1:Y:S01]  /*8bc0*/  LDS R4, [UR4+0x3859c] ;  /* 0x03859c04ff047984 */ /* 0x000e620008000800 */
[----:B------:R-:W-:Y:S02]  /*8bd0*/  IMAD.U32 R20, RZ, RZ, UR5 ;  /* 0x00000005ff147e24 */ /* 0x000fe4000f8e00ff */
[----:B------:R-:W-:Y:S01]  /*8be0*/  IMAD.U32 R22, RZ, RZ, UR6 ;  /* 0x00000006ff167e24 */ /* 0x000fe2000f8e00ff */
[----:B------:R-:W5:Y:S02]  /*8bf0*/  LDS R5, [UR4+0x3861c] ;  /* 0x03861c04ff057984 */ /* 0x000f640008000800 */
[----:B------:R-:W-:Y:S02]  /*8c00*/  SHF.R.U64 R20, R20, 0x4, RZ ;  /* 0x0000000414147819 */ /* 0x000fe400000012ff */
[----:B------:R-:W-:Y:S01]  /*8c10*/  SHF.R.U64 R22, R22, 0x4, RZ ;  /* 0x0000000416167819 */ /* 0x000fe200000012ff */
[----:B------:R-:W-:Y:S04]  /*8c20*/  STS [UR4+0x385b0], RZ ;  /* 0x0385b0ffff007988 */ /* 0x000fe80008000804 */
[----:B------:R-:W-:Y:S04]  /*8c30*/  STS [UR4+0x38590], R20 ;  /* 0x03859014ff007988 */ /* 0x000fe80008000804 */
[----:B------:R-:W-:Y:S04]  /*8c40*/  STS [UR4+0x38594], R20 ;  /* 0x03859414ff007988 */ /* 0x000fe80008000804 */
[----:B------:R-:W-:Y:S04]  /*8c50*/  STS [UR4+0x38610], R22 ;  /* 0x03861016ff007988 */ /* 0x000fe80008000804 */
[----:B------:R-:W-:Y:S04]  /*8c60*/  STS [UR4+0x38614], R22 ;  /* 0x03861416ff007988 */ /* 0x000fe80008000804 */
[----:B------:R-:W-:Y:S01]  /*8c70*/  STS [UR4+0x38630], RZ ;  /* 0x038630ffff007988 */ /* 0x000fe20008000804 */
[----:B--2---:R-:W-:-:S02]  /*8c80*/  SHF.L.U64.HI R11, R10, 0x1, R11 ;  /* 0x000000010a0b7819 */ /* 0x004fc4000001020b */
[----:B----4-:R-:W-:Y:S02]  /*8c90*/  SHF.L.U64.HI R3, R8, 0x1, R9 ;  /* 0x0000000108037819 */ /* 0x010fe40000010209 */
[----:B------:R-:W-:Y:S02]  /*8ca0*/  LOP3.LUT R11, R11, 0x1fffffff, RZ, 0xc0, !PT ;  /* 0x1fffffff0b0b7812 */ /* 0x000fe400078ec0ff */
[----:B------:R-:W-:Y:S02]  /*8cb0*/  LOP3.LUT R3, R3, 0x1fffffff, RZ, 0xc0, !PT ;  /* 0x1fffffff03037812 */ /* 0x000fe400078ec0ff */
[----:B------:R-:W-:Y:S02]  /*8cc0*/  SHF.R.U32.HI R7, RZ, 0x4, R11 ;  /* 0x00000004ff077819 */ /* 0x000fe4000001160b */
[----:B------:R-:W-:Y:S02]  /*8cd0*/  SHF.R.U32.HI R6, RZ, 0x4, R3 ;  /* 0x00000004ff067819 */ /* 0x000fe40000011603 */
[----:B-1----:R-:W-:Y:S01]  /*8ce0*/  LOP3.LUT R4, R4, 0xf, R7, 0xb8, !PT ;  /* 0x0000000f04047812 */ /* 0x002fe200078eb807 */
[----:B-----5:R-:W-:Y:S01]  /*8cf0*/  STS.64 [UR4+0x38580], R14 ;  /* 0x0385800eff007988 */ /* 0x020fe20008000a04 */
[----:B------:R-:W-:-:S03]  /*8d00*/  LOP3.LUT R6, R5, 0xf, R6, 0xb8, !PT ;  /* 0x0000000f05067812 */ /* 0x000fc600078eb806 */
[----:B------:R1:W-:Y:S04]  /*8d10*/  STS [UR4+0x3859c], R4 ;  /* 0x03859c04ff007988 */ /* 0x0003e80008000804 */
[----:B------:R-:W-:Y:S04]  /*8d20*/  STS [UR4+0x3861c], R6 ;  /* 0x03861c06ff007988 */ /* 0x000fe80008000804 */
[----:B------:R-:W2:Y:S01]  /*8d30*/  LDS R5, [UR4+0x3859c] ;  /* 0x03859c04ff057984 */ /* 0x000ea20008000800 */
[----:B-1----:R-:W-:-:S03]  /*8d40*/  VIADD R4, R19, 0xffffffff ;  /* 0xffffffff13047836 */ /* 0x002fc60000000000 */
[----:B------:R-:W1:Y:S04]  /*8d50*/  LDS R7, [UR4+0x3861c] ;  /* 0x03861c04ff077984 */ /* 0x000e680008000800 */
[----:B---3--:R-:W-:Y:S01]  /*8d60*/  STS.64 [UR4+0x38600], R12 ;  /* 0x0386000cff007988 */ /* 0x008fe20008000a04 */
[----:B--2---:R-:W-:Y:S02]  /*8d70*/  LOP3.LUT R5, R5, 0xf0, RZ, 0xb8, !PT ;  /* 0x000000f005057812 */ /* 0x004fe400078eb8ff */
[----:B-1----:R-:W-:-:S03]  /*8d80*/  LOP3.LUT R7, R7, 0xf0, RZ, 0xb8, !PT ;  /* 0x000000f007077812 */ /* 0x002fc600078eb8ff */
[----:B------:R1:W-:Y:S04]  /*8d90*/  STS [UR4+0x3859c], R5 ;  /* 0x03859c05ff007988 */ /* 0x0003e80008000804 */
[----:B------:R2:W-:Y:S04]  /*8da0*/  STS [UR4+0x3861c], R7 ;  /* 0x03861c07ff007988 */ /* 0x0005e80008000804 */
[----:B------:R-:W3:Y:S01]  /*8db0*/  LDS R21, [UR4+0x3859c] ;  /* 0x03859c04ff157984 */ /* 0x000ee20008000800 */
[----:B-1----:R-:W-:Y:S02]  /*8dc0*/  VIADD R5, R2, 0xffffffff ;  /* 0xffffffff02057836 */ /* 0x002fe40000000000 */
[----:B------:R-:W-:Y:S01]  /*8dd0*/  IMAD.SHL.U32 R2, R10, 0x2, RZ ;  /* 0x000000020a027824 */ /* 0x000fe200078e00ff */
[----:B------:R-:W1:Y:S01]  /*8de0*/  LDS R23, [UR4+0x3861c] ;  /* 0x03861c04ff177984 */ /* 0x000e620008000800 */
[----:B--2---:R-:W-:-:S03]  /*8df0*/  CS2R R6, SRZ ;  /* 0x0000000000067805 */ /* 0x004fc6000001ff00 */
[----:B------:R-:W-:Y:S02]  /*8e00*/  LOP3.LUT R2, R2, 0xfffffffe, RZ, 0xc0, !PT ;  /* 0xfffffffe02027812 */ /* 0x000fe400078ec0ff */
[----:B------:R2:W-:Y:S02]  /*8e10*/  STS.128 [UR4+0x385a0], R4 ;  /* 0x0385a004ff007988 */ /* 0x0005e40008000c04 */
[----:B------:R-:W-:-:S05]  /*8e20*/  SHF.R.U64 R11, R2, 0x4, R11 ;  /* 0x00000004020b7819 */ /* 0x000fca000000120b */
[----:B------:R-:W-:Y:S01]  /*8e30*/  STS [UR4+0x3858c], R11 ;  /* 0x03858c0bff007988 */ /* 0x000fe20008000804 */
[----:B--2---:R-:W-:Y:S02]  /*8e40*/  VIADD R5, R0, 0xffffffff ;  /* 0xffffffff00057836 */ /* 0x004fe40000000000 */
[----:B------:R-:W-:-:S03]  /*8e50*/  IMAD.SHL.U32 R0, R8, 0x2, RZ ;  /* 0x0000000208007824 */ /* 0x000fc600078e00ff */
[----:B------:R-:W-:Y:S02]  /*8e60*/  STS.128 [UR4+0x38620], R4 ;  /* 0x03862004ff007988 */ /* 0x000fe40008000c04 */
[----:B------:R-:W-:-:S04]  /*8e70*/  LOP3.LUT R0, R0, 0xfffffffe, RZ, 0xc0, !PT ;  /* 0xfffffffe00007812 */ /* 0x000fc800078ec0ff */
[----:B------:R-:W-:Y:S02]  /*8e80*/  SHF.R.U64 R3, R0, 0x4, R3 ;  /* 0x0000000400037819 */ /* 0x000fe40000001203 */
[----:B---3--:R-:W-:-:S03]  /*8e90*/  LOP3.LUT R21, R21, 0xf00, RZ, 0xb8, !PT ;  /* 0x00000f0015157812 */ /* 0x008fc600078eb8ff */
[----:B------:R-:W-:Y:S01]  /*8ea0*/  STS [UR4+0x3860c], R3 ;  /* 0x03860c03ff007988 */ /* 0x000fe20008000804 */
[----:B-1----:R-:W-:-:S03]  /*8eb0*/  LOP3.LUT R23, R23, 0xf00, RZ, 0xb8, !PT ;  /* 0x00000f0017177812 */ /* 0x002fc600078eb8ff */
[----:B------:R-:W-:Y:S04]  /*8ec0*/  STS.64 [UR4+0x38598], R20 ;  /* 0x03859814ff007988 */ /* 0x000fe80008000a04 */
[----:B------:R-:W-:Y:S04]  /*8ed0*/  STS.64 [UR4+0x38618], R22 ;  /* 0x03861816ff007988 */ /* 0x000fe80008000a04 */
[----:B------:R-:W1:Y:S04]  /*8ee0*/  LDS R24, [UR4+0x3859c] ;  /* 0x03859c04ff187984 */ /* 0x000e680008000800 */
[----:B------:R-:W2:Y:S01]  /*8ef0*/  LDS R9, [UR4+0x3861c] ;  /* 0x03861c04ff097984 */ /* 0x000ea20008000800 */
[----:B-1----:R-:W-:-:S02]  /*8f00*/  LOP3.LUT R0, R24, 0xf000, RZ, 0xb8, !PT ;  /* 0x0000f00018007812 */ /* 0x002fc400078eb8ff */
[----:B--2---:R-:W-:-:S03]  /*8f10*/  LOP3.LUT R9, R9, 0xf000, RZ, 0xb8, !PT ;  /* 0x0000f00009097812 */ /* 0x004fc600078eb8ff */
[----:B------:R1:W-:Y:S04]  /*8f20*/  STS [UR4+0x3859c], R0 ;  /* 0x03859c00ff007988 */ /* 0x0003e80008000804 */
[----:B------:R1:W-:Y:S02]  /*8f30*/  STS [UR4+0x3861c], R9 ;  /* 0x03861c09ff007988 */ /* 0x0003e40008000804 */
.L_x_154:
[----:B------:R-:W-:Y:S05]  /*8f40*/  BSYNC B0 ;  /* 0x0000000000007941 */ /* 0x000fea0003800000 */
.L_x_153:
[----:B------:R-:W-:Y:S01]  /*8f50*/  ELECT P0, URZ, PT ;  /* 0x00000000003f782f */ /* 0x000fe20003800000 */
[----:B------:R-:W-:Y:S01]  /*8f60*/  NOP ;  /* 0x0000000000007918 */ /* 0x000fe20000000000 */
[----:B------:R-:W-:Y:S11]  /*8f70*/  BSSY B0, `(.L_x_155) ;  /* 0x0000004000007945 */ /* 0x000ff60003800000 */
[----:B------:R-:W-:Y:S05]  /*8f80*/  @!P0 BRA `(.L_x_156) ;  /* 0x0000000000088947 */ /* 0x000fea0003800000 */
[----:B------:R0:W-:Y:S01]  /*8f90*/  UTMACMDFLUSH ;  /* 0x00000000000079b7 */ /* 0x0001e20000000000 */
[----:B------:R-:W-:-:S04]  /*8fa0*/  DEPBAR.LE SB0, 0x0 ;  /* 0x000080000000791a */ /* 0x000fc80000000000 */
.L_x_156:
[----:B------:R-:W-:Y:S05]  /*8fb0*/  BSYNC B0 ;  /* 0x0000000000007941 */ /* 0x000fea0003800000 */
.L_x_155:
[----:B------:R-:W-:Y:S01]  /*8fc0*/  UMOV UR4, 0x400 ;  /* 0x0000040000047882 */ /* 0x000fe20000000000 */
[----:B---3--:R-:W-:Y:S01]  /*8fd0*/  IMAD.SHL.U32 R32, R32, 0x4, RZ ;  /* 0x0000000420207824 */ /* 0x008fe200078e00ff */
[----:B------:R-:W-:Y:S01]  /*8fe0*/  ULEA UR18, UR41, UR4, 0x18 ;  /* 0x0000000429127291 */ /* 0x000fe2000f8ec03f */
[----:B------:R-:W-:-:S03]  /*8ff0*/  ULDC UR14, c[0x0][0x884] ;  /* 0x00022100000e7ab9 */ /* 0x000fc60000000800 */
[----:B------:R-:W-:Y:S01]  /*9000*/  UIADD3 UR28, UR18, 0x38580, URZ ;  /* 0x00038580121c7890 */ /* 0x000fe2000fffe03f */
[----:B----4-:R-:W-:Y:S01]  /*9010*/  IADD3 R4, P0, R32, UR12, RZ ;  /* 0x0000000c20047c10 */ /* 0x010fe2000ff1e0ff */
[----:B------:R-:W-:Y:S01]  /*9020*/  UIMAD.WIDE UR14, UR14, 0x80, UR12 ;  /* 0x000000800e0e78a5 */ /* 0x000fe2000f8e020c */
[----:B------:R-:W-:-:S03]  /*9030*/  IMAD.MOV.U32 R6, RZ, RZ, 0x1 ;  /* 0x00000001ff067424 */ /* 0x000fc600078e00ff */
[----:B------:R-:W-:Y:S02]  /*9040*/  IMAD.X R5, RZ, RZ, UR13, P0 ;  /* 0x0000000dff057e24 */ /* 0x000fe400080e06ff */
[----:B------:R-:W-:Y:S01]  /*9050*/  IADD3 R2, P1, R32, UR14, RZ ;  /* 0x0000000e20027c10 */ /* 0x000fe2000ff3e0ff */
[----:B------:R-:W2:Y:S04]  /*9060*/  LDS R7, [R32+UR28] ;  /* 0x0000001c20077984 */ /* 0x000ea80008000800 */
[----:B-1----:R-:W1:Y:S01]  /*9070*/  LDS R9, [R32+UR28+0x80] ;  /* 0x0000801c20097984 */ /* 0x002e620008000800 */
[----:B------:R-:W-:Y:S01]  /*9080*/  IMAD.X R3, RZ, RZ, UR15, P1 ;  /* 0x0000000fff037e24 */ /* 0x000fe200088e06ff */
[----:B------:R-:W-:Y:S01]  /*9090*/  LOP3.LUT P1, RZ, R33, 0x7f, RZ, 0xc0, !PT ;  /* 0x0000007f21ff7812 */ /* 0x000fe2000782c0ff */
[----:B------:R-:W-:Y:S01]  /*90a0*/  IMAD.MOV.U32 R8, RZ, RZ, 0x1 ;  /* 0x00000001ff087424 */ /* 0x000fe200078e00ff */
[----:B------:R-:W-:Y:S01]  /*90b0*/  BSSY B0, `(.L_x_157) ;  /* 0x00000f3000007945 */ /* 0x000fe20003800000 */
[----:B------:R-:W-:Y:S01]  /*90c0*/  IMAD.MOV.U32 R0, RZ, RZ, RZ ;  /* 0x000000ffff007224 */ /* 0x000fe200078e00ff */
[----:B------:R-:W-:Y:S01]  /*90d0*/  ISETP.EQ.OR P2, PT, R34, RZ, P1 ;  /* 0x000000ff2200720c */ /* 0x000fe20000f42670 */
[----:B------:R-:W-:-:S02]  /*90e0*/  IMAD.MOV.U32 R20, RZ, RZ, 0x1 ;  /* 0x00000001ff147424 */ /* 0x000fc400078e00ff */
[----:B------:R-:W-:Y:S02]  /*90f0*/  IMAD.MOV.U32 R21, RZ, RZ, RZ ;  /* 0x000000ffff157224 */ /* 0x000fe400078e00ff */
[----:B------:R-:W-:Y:S01]  /*9100*/  IMAD.MOV.U32 R22, RZ, RZ, RZ ;  /* 0x000000ffff167224 */ /* 0x000fe200078e00ff */
[----:B------:R-:W-:Y:S02]  /*9110*/  ULOP3.LUT UR30, UR53, 0x1, URZ, 0xfc, !UPT ;  /* 0x00000001351e7892 */ /* 0x000fe4000f8efc3f */
[----:B------:R-:W-:Y:S02]  /*9120*/  ULOP3.LUT UR19, UR52, 0x2, URZ, 0xfc, !UPT ;  /* 0x0000000234137892 */ /* 0x000fe4000f8efc3f */
[----:B------:R-:W-:Y:S01]  /*9130*/  UIADD3 UR29, UR18, 0x38600, URZ ;  /* 0x00038600121d7890 */ /* 0x000fe2000fffe03f */
[----:B--2---:R-:W5:Y:S04]  /*9140*/  ATOMG.E.EXCH.STRONG.GPU PT, RZ, [R4], R7 ;  /* 0x0000000704ff73a8 */ /* 0x004f6800041ee100 */
[----:B-1----:R1:W5:Y:S02]  /*9150*/  ATOMG.E.EXCH.STRONG.GPU PT, RZ, [R2], R9 ;  /* 0x0000000902ff73a8 */ /* 0x00236400041ee100 */
[----:B-1----:R-:W-:-:S02]  /*9160*/  PRMT R2, R6, 0x7610, R2 ;  /* 0x0000761006027816 */ /* 0x002fc40000000002 */
[----:B------:R-:W-:-:S07]  /*9170*/  PRMT R3, R8, 0x7610, R3 ;  /* 0x0000761008037816 */ /* 0x000fce0000000003 */
.L_x_177:
[----:B------:R-:W-:Y:S01]  /*9180*/  LOP3.LUT P0, RZ, R3, 0xff, RZ, 0xc0, !PT ;  /* 0x000000ff03ff7812 */ /* 0x000fe2000780c0ff */
[----:B-----5:R-:W-:Y:S01]  /*9190*/  VIADD R4, R19, 0x7f ;  /* 0x0000007f13047836 */ /* 0x020fe20000000000 */
[----:B------:R-:W-:Y:S05]  /*91a0*/  YIELD ;  /* 0x0000000000007946 */ /* 0x000fea0003800000 */
[----:B------:R-:W-:Y:S01]  /*91b0*/  SHF.R.S32.HI R5, RZ, 0x1f, R4 ;  /* 0x0000001fff057819 */ /* 0x000fe20000011404 */
[----:B------:R-:W-:Y:S03]  /*91c0*/  BSSY B1, `(.L_x_158) ;  /* 0x0000008000017945 */ /* 0x000fe60003800000 */
[----:B------:R-:W-:-:S02]  /*91d0*/  LEA.HI R5, R5, R4, RZ, 0x7 ;  /* 0x0000000405057211 */ /* 0x000fc400078f38ff */
[----:B------:R-:W-:Y:S05]  /*91e0*/  @!P0 BRA `(.L_x_159) ;  /* 0x0000000000148947 */ /* 0x000fea0003800000 */
[----:B------:R-:W-:-:S04]  /*91f0*/  DEPBAR {5,4,3,2,1,0} ;  /* 0x0000003f0000791a */ /* 0x000fc80000000000 */
[----:B------:R1:W-:Y:S01]  /*9200*/  UTMACCTL.IV [UR12] ;  /* 0x000000000c0079b9 */ /* 0x0003e20008000000 */
[----:B------:R-:W-:-:S04]  /*9210*/  DEPBAR {5,4,3,2,1,0} ;  /* 0x0000003f0000791a */ /* 0x000fc80000000000 */
[----:B------:R1:W-:Y:S02]  /*9220*/  UTMACCTL.IV [UR14] ;  /* 0x000000000e0079b9 */ /* 0x0003e40008000000 */
[----:B-1----:R-:W-:Y:S01]  /*9230*/  NOP ;  /* 0x0000000000007918 */ /* 0x002fe20000000000 */
.L_x_159:
[----:B------:R-:W-:Y:S05]  /*9240*/  BSYNC B1 ;  /* 0x0000000000017941 */ /* 0x000fea0003800000 */
.L_x_158:
[----:B------:R-:W-:Y:S01]  /*9250*/  UMOV UR4, 0xffffffff ;  /* 0xffffffff00047882 */ /* 0x000fe20000000000 */
[----:B------:R-:W-:Y:S02]  /*9260*/  SHF.R.S32.HI R7, RZ, 0x7, R5 ;  /* 0x00000007ff077819 */ /* 0x000fe40000011405 */
[----:B------:R-:W-:Y:S05]  /*9270*/  BRA.DIV UR4, `(.L_x_160) ;  /* 0x0000003a04587947 */ /* 0x000fea000b800000 */
[----:B-----5:R-:W-:-:S13]  /*9280*/  ELECT P6, URZ, PT ;  /* 0x00000000003f782f */ /* 0x020fda00038c0000 */
.L_x_240:
[----:B------:R-:W-:Y:S01]  /*9290*/  ISETP.LT.OR P6, PT, R19, 0x1, !P6 ;  /* 0x000000011300780c */ /* 0x000fe200077c1670 */
[----:B------:R-:W-:-:S12]  /*92a0*/  BSSY B1, `(.L_x_161) ;  /* 0x0000037000017945 */ /* 0x000fd80003800000 */
[----:B------:R-:W-:Y:S05]  /*92b0*/  @P6 BRA `(.L_x_162) ;  /* 0x0000000000d46947 */ /* 0x000fea0003800000 */
[----:B------:R-:W-:Y:S02]  /*92c0*/  IMAD.SHL.U32 R16, R16, 0x80, RZ ;  /* 0x0000008010107824 */ /* 0x000fe400078e00ff */
[----:B------:R-:W-:Y:S02]  /*92d0*/  IMAD.SHL.U32 R17, R17, 0x80, RZ ;  /* 0x0000008011117824 */ /* 0x000fe400078e00ff */
[----:B------:R-:W-:Y:S02]  /*92e0*/  VIADD R9, R7, 0x1 ;  /* 0x0000000107097836 */ /* 0x000fe40000000000 */
[----:B------:R-:W-:Y:S02]  /*92f0*/  IMAD.MOV.U32 R10, RZ, RZ, RZ ;  /* 0x000000ffff0a7224 */ /* 0x000fe400078e00ff */
[----:B------:R-:W-:Y:S02]  /*9300*/  IMAD.MOV.U32 R3, RZ, RZ, R20 ;  /* 0x000000ffff037224 */ /* 0x000fe400078e0014 */
[----:B------:R-:W-:-:S07]  /*9310*/  IMAD.MOV.U32 R4, RZ, RZ, R0 ;  /* 0x000000ffff047224 */ /* 0x000fce00078e0000 */
.L_x_166:
[----:B--2---:R-:W-:Y:S01]  /*9320*/  LEA R8, R4, UR18, 0x3 ;  /* 0x0000001204087c11 */ /* 0x004fe2000f8e18ff */
[----:B------:R-:W-:Y:S05]  /*9330*/  YIELD ;  /* 0x0000000000007946 */ /* 0x000fea0003800000 */
[----:B------:R-:W-:Y:S01]  /*9340*/  SHF.L.U32 R5, R3, 0x1f, RZ ;  /* 0x0000001f03057819 */ /* 0x000fe200000006ff */
[----:B------:R-:W1:Y:S03]  /*9350*/  @!P1 LDC R6, c[0x0][0x500] ;  /* 0x00014000ff069b82 */ /* 0x000e660000000800 */
[----:B------:R-:W2:Y:S02]  /*9360*/  SYNCS.PHASECHK.TRANS64.TRYWAIT P0, [R8+URZ+0x38498], R5 ;  /* 0x03849805080075a7 */ /* 0x000ea4000800017f */
[----:B--2---:R-:W-:Y:S05]  /*9370*/  @!P0 BRA `(.L_x_163) ;  /* 0x0000003800388947 */ /* 0x004fea0003800000 */
.L_x_241:
[----:B------:R-:W-:Y:S01]  /*9380*/  UPRMT UR4, UR19, 0x9910, URZ ;  /* 0x0000991013047896 */ /* 0x000fe2000800003f */
[----:B-1----:R1:W-:Y:S03]  /*9390*/  @!P1 SYNCS.ARRIVE.TRANS64 RZ, [R8+URZ+0x38480], R6 ;  /* 0x0384800608ff99a7 */ /* 0x0023e6000800003f */
[----:B------:R-:W-:-:S06]  /*93a0*/  UISETP.NE.AND UP0, UPT, UR4, 0x2, UPT ;  /* 0x000000020400788c */ /* 0x000fcc000bf05270 */
[----:B------:R-:W-:-:S13]  /*93b0*/  PLOP3.LUT P0, PT, PT, PT, UP0, 0x80, 0x0 ;  /* 0x000000000000781c */ /* 0x000fda0003f0f008 */
[----:B-1----:R-:W-:Y:S05]  /*93c0*/  @P0 BRA `(.L_x_164) ;  /* 0x0000000000040947 */ /* 0x002fea0003800000 */
[----:B------:R-:W-:Y:S01]  /*93d0*/  BPT.TRAP 0x1 ;  /* 0x000000040000795c */ /* 0x000fe20000300000 */
.L_x_164:
[----:B------:R-:W-:Y:S05]  /*93e0*/  @P2 BRA `(.L_x_165) ;  /* 0x0000000000042947 */ /* 0x000fea0003800000 */
[----:B------:R-:W-:Y:S01]  /*93f0*/  BPT.TRAP 0x1 ;  /* 0x000000040000795c */ /* 0x000fe20000300000 */
.L_x_165:
[----:B------:R-:W-:Y:S01]  /*9400*/  R2UR UR4, R4 ;  /* 0x00000000040472ca */ /* 0x000fe200000e0000 */
[----:B------:R-:W-:Y:S01]  /*9410*/  VIADD R9, R9, 0xffffffff ;  /* 0xffffffff09097836 */ /* 0x000fe20000000000 */
[----:B------:R-:W-:Y:S01]  /*9420*/  R2UR UR5, R8 ;  /* 0x00000000080572ca */ /* 0x000fe200000e0000 */
[----:B------:R-:W-:Y:S01]  /*9430*/  VIADD R4, R4, 0x1 ;  /* 0x0000000104047836 */ /* 0x000fe20000000000 */
[----:B------:R-:W-:Y:S01]  /*9440*/  R2UR UR6, R10 ;  /* 0x000000000a0672ca */ /* 0x000fe200000e0000 */
[----:B------:R-:W-:Y:S01]  /*9450*/  UMOV UR16, 0x0 ;  /* 0x0000000000107882 */ /* 0x000fe20000000000 */
[----:B------:R-:W-:Y:S01]  /*9460*/  R2UR UR7, R16 ;  /* 0x00000000100772ca */ /* 0x000fe200000e0000 */
[----:B------:R-:W-:Y:S01]  /*9470*/  UMOV UR17, 0x10000000 ;  /* 0x1000000000117882 */ /* 0x000fe20000000000 */
[----:B------:R-:W-:Y:S01]  /*9480*/  R2UR UR23, R17 ;  /* 0x00000000111772ca */ /* 0x000fe200000e0000 */
[----:B------:R-:W-:Y:S01]  /*9490*/  VIADD R10, R10, 0x80 ;  /* 0x000000800a0a7836 */ /* 0x000fe20000000000 */
[----:B------:R-:W-:-:S02]  /*94a0*/  ISETP.GT.AND P3, PT, R9, 0x1, PT ;  /* 0x000000010900780c */ /* 0x000fc40003f64270 */
[C---:B------:R-:W-:Y:S01]  /*94b0*/  ISETP.NE.AND P0, PT, R4.reuse, 0x3, PT ;  /* 0x000000030400780c */ /* 0x040fe20003f05270 */
[----:B------:R-:W-:Y:S02]  /*94c0*/  ULEA UR4, UR4, UR18, 0xf ;  /* 0x0000001204047291 */ /* 0x000fe4000f8e783f */
[----:B------:R-:W-:Y:S01]  /*94d0*/  UIADD3 UR5, UR5, 0x38480, URZ ;  /* 0x0003848005057890 */ /* 0x000fe2000fffe03f */
[----:B------:R-:W-:Y:S01]  /*94e0*/  SEL R6, RZ, 0x1, P0 ;  /* 0x00000001ff067807 */ /* 0x000fe20000000000 */
[----:B------:R-:W-:Y:S01]  /*94f0*/  UIADD3 UR10, UR6, 0x40, URZ ;  /* 0x00000040060a7890 */ /* 0x000fe2000fffe03f */
[----:B------:R-:W-:Y:S01]  /*9500*/  SEL R4, R4, RZ, P0 ;  /* 0x000000ff04047207 */ /* 0x000fe20000000000 */
[----:B------:R-:W-:Y:S01]  /*9510*/  UIADD3 UR8, UR4, 0x4000, URZ ;  /* 0x0000400004087890 */ /* 0x000fe2000fffe03f */
[----:B------:R-:W-:Y:S01]  /*9520*/  LOP3.LUT R3, R3, R6, RZ, 0x3c, !PT ;  /* 0x0000000603037212 */ /* 0x000fe200078e3cff */
[----:B------:R-:W-:Y:S02]  /*9530*/  UIADD3 UR20, UR4, 0x18000, URZ ;  /* 0x0001800004147890 */ /* 0x000fe4000fffe03f */
[----:B------:R-:W-:-:S02]  /*9540*/  UIADD3 UR24, UR4, 0x1c000, URZ ;  /* 0x0001c00004187890 */ /* 0x000fc4000fffe03f */
[----:B------:R1:W-:Y:S01]  /*9550*/  UTMALDG.2D [UR4], [UR12], desc[UR16] ;  /* 0x000010040c0075b4 */ /* 0x0003e20008009000 */
[----:B------:R-:W-:Y:S01]  /*9560*/  UMOV UR11, UR7 ;  /* 0x00000007000b7c82 */ /* 0x000fe20008000000 */
[----:B------:R-:W-:Y:S01]  /*9570*/  UMOV UR9, UR5 ;  /* 0x0000000500097c82 */ /* 0x000fe20008000000 */
[----:B------:R-:W-:Y:S01]  /*9580*/  UMOV UR22, UR6 ;  /* 0x0000000600167c82 */ /* 0x000fe20008000000 */
[----:B------:R-:W-:Y:S01]  /*9590*/  UMOV UR21, UR5 ;  /* 0x0000000500157c82 */ /* 0x000fe20008000000 */
[----:B------:R-:W-:Y:S01]  /*95a0*/  UMOV UR27, UR23 ;  /* 0x00000017001b7c82 */ /* 0x000fe20008000000 */
[----:B------:R-:W-:Y:S01]  /*95b0*/  UMOV UR25, UR5 ;  /* 0x0000000500197c82 */ /* 0x000fe20008000000 */
[----:B------:R-:W-:Y:S01]  /*95c0*/  UMOV UR26, UR10 ;  /* 0x0000000a001a7c82 */ /* 0x000fe20008000000 */
[----:B------:R1:W-:Y:S01]  /*95d0*/  UTMALDG.2D [UR8], [UR12], desc[UR16] ;  /* 0x000010080c0075b4 */ /* 0x0003e20008009000 */
[----:B------:R1:W-:Y:S01]  /*95e0*/  UTMALDG.2D [UR20], [UR14], desc[UR16] ;  /* 0x000010140e0075b4 */ /* 0x0003e20008009000 */
[----:B------:R1:W-:Y:S02]  /*95f0*/  UTMALDG.2D [UR24], [UR14], desc[UR16] ;  /* 0x000010180e0075b4 */ /* 0x0003e40008009000 */
[----:B-1----:R-:W-:Y:S05]  /*9600*/  @P3 BRA `(.L_x_166) ;  /* 0xfffffffc00443947 */ /* 0x002fea000383ffff */
.L_x_162:
[----:B------:R-:W-:Y:S05]  /*9610*/  BSYNC B1 ;  /* 0x0000000000017941 */ /* 0x000fea0003800000 */
.L_x_161:
[----:B------:R-:W-:Y:S01]  /*9620*/  LOP3.LUT P3, RZ, R2, 0xff, RZ, 0xc0, !PT ;  /* 0x000000ff02ff7812 */ /* 0x000fe2000786c0ff */
[C---:B------:R-:W-:Y:S02]  /*9630*/  IMAD.IADD R0, R7.reuse, 0x1, R0 ;  /* 0x0000000107007824 */ /* 0x040fe400078e0200 */
[----:B------:R-:W-:Y:S02]  /*9640*/  IMAD.U32 R4, RZ, RZ, UR30 ;  /* 0x0000001eff047e24 */ /* 0x000fe4000f8e00ff */
[C---:B------:R-:W-:Y:S01]  /*9650*/  IMAD.WIDE.U32 R2, R0.reuse, -0x55555555, RZ ;  /* 0xaaaaaaab00027825 */ /* 0x040fe200078e00ff */
[----:B------:R-:W-:Y:S02]  /*9660*/  ISETP.GT.U32.AND P0, PT, R0, 0x2, PT ;  /* 0x000000020000780c */ /* 0x000fe40003f04070 */
[----:B------:R-:W-:Y:S02]  /*9670*/  ISETP.NE.AND P4, PT, R4, 0x3, PT ;  /* 0x000000030400780c */ /* 0x000fe40003f85270 */
[----:B------:R-:W-:-:S02]  /*9680*/  ISETP.LT.U32.AND P0, PT, R7, 0x3, P0 ;  /* 0x000000030700780c */ /* 0x000fc40000701070 */
[----:B------:R-:W-:Y:S01]  /*9690*/  SHF.R.U32.HI R3, RZ, 0x1, R3 ;  /* 0x00000001ff037819 */ /* 0x000fe20000011603 */
[----:B------:R-:W-:Y:S01]  /*96a0*/  @P3 SYNCS.ARRIVE.TRANS64.A1T0 RZ, [UR18+0x384f8], RZ ;  /* 0x0384f8ffffff39a7 */ /* 0x000fe20008100012 */
[----:B------:R-:W-:Y:S02]  /*96b0*/  ISETP.GE.U32.AND P3, PT, R7, 0x3, PT ;  /* 0x000000030700780c */ /* 0x000fe40003f66070 */
[----:B--2---:R-:W-:Y:S01]  /*96c0*/  SEL R5, RZ, 0x1, !P0 ;  /* 0x00000001ff057807 */ /* 0x004fe20004000000 */
[----:B------:R-:W-:-:S03]  /*96d0*/  IMAD R0, R3, -0x3, R0 ;  /* 0xfffffffd03007824 */ /* 0x000fc600078e0200 */
[----:B------:R-:W-:-:S07]  /*96e0*/  LOP3.LUT R20, R20, R5, RZ, 0x3c, !PT ;  /* 0x0000000514147212 */ /* 0x000fce00078e3cff */
[----:B------:R-:W-:Y:S01]  /*96f0*/  @P3 LOP3.LUT R20, R20, 0x1, R3, 0x78, !PT ;  /* 0x0000000114143812 */ /* 0x000fe200078e7803 */
[----:B------:R-:W-:Y:S06]  /*9700*/  @!P4 BRA `(.L_x_167) ;  /* 0x000000000004c947 */ /* 0x000fec0003800000 */
[----:B------:R-:W-:Y:S01]  /*9710*/  BPT.TRAP 0x1 ;  /* 0x000000040000795c */ /* 0x000fe20000300000 */
.L_x_167:
[C---:B------:R-:W-:Y:S01]  /*9720*/  LEA R3, R21.reuse, UR18, 0x3 ;  /* 0x0000001215037c11 */ /* 0x040fe2000f8e18ff */
[----:B------:R-:W-:Y:S01]  /*9730*/  BSSY B1, `(.L_x_168) ;  /* 0x0000005000017945 */ /* 0x000fe20003800000 */
[----:B------:R-:W-:Y:S02]  /*9740*/  SHF.L.U32 R2, R22, 0x1f, RZ ;  /* 0x0000001f16027819 */ /* 0x000fe400000006ff */
[----:B------:R-:W-:Y:S02]  /*9750*/  LEA R8, R21, UR18, 0x4 ;  /* 0x0000001215087c11 */ /* 0x000fe4000f8e20ff */
[----:B------:R-:W1:Y:S02]  /*9760*/  SYNCS.PHASECHK.TRANS64.TRYWAIT P0, [R3+URZ+0x38400], R2 ;  /* 0x03840002030075a7 */ /* 0x000e64000800017f */
[----:B-1----:R-:W-:Y:S05]  /*9770*/  @!P0 BRA `(.L_x_169) ;  /* 0x00000034004c8947 */ /* 0x002fea0003800000 */
.L_x_242:
[----:B------:R-:W-:Y:S05]  /*9780*/  BSYNC B1 ;  /* 0x0000000000017941 */ /* 0x000fea0003800000 */
.L_x_168:
[----:B------:R-:W2:Y:S01]  /*9790*/  LDS.128 R8, [R8+0x38500] ;  /* 0x0385000008087984 */ /* 0x000ea20000000c00 */
[----:B------:R-:W-:Y:S01]  /*97a0*/  @!PT LDS RZ, [RZ] ;  /* 0x00000000fffff984 */ /* 0x000fe20000000800 */
[----:B------:R-:W-:Y:S01]  /*97b0*/  @!PT LDS RZ, [RZ] ;  /* 0x00000000fffff984 */ /* 0x000fe20000000800 */
[----:B------:R-:W-:Y:S01]  /*97c0*/  @!PT LDS RZ, [RZ] ;  /* 0x00000000fffff984 */ /* 0x000fe20000000800 */
[----:B------:R-:W-:Y:S01]  /*97d0*/  @!PT LDS RZ, [RZ] ;  /* 0x00000000fffff984 */ /* 0x000fe20000000800 */
[----:B------:R3:W-:Y:S06]  /*97e0*/  MEMBAR.ALL.CTA ;  /* 0x0000000000007992 */ /* 0x0007ec0000008000 */
[----:B---3--:R-:W3:Y:S01]  /*97f0*/  FENCE.VIEW.ASYNC.S ;  /* 0x00000000000073c6 */ /* 0x008ee20000000000 */
[----:B--2---:R-:W-:Y:S02]  /*9800*/  IMAD.MOV.U32 R17, RZ, RZ, R9 ;  /* 0x000000ffff117224 */ /* 0x004fe400078e0009 */
[----:B------:R-:W-:Y:S01]  /*9810*/  IMAD.MOV.U32 R16, RZ, RZ, R8 ;  /* 0x000000ffff107224 */ /* 0x000fe200078e0008 */
[----:B---3--:R-:W-:Y:S06]  /*9820*/  @!P4 BRA `(.L_x_170) ;  /* 0x000000000004c947 */ /* 0x008fec0003800000 */
[----:B------:R-:W-:Y:S01]  /*9830*/  BPT.TRAP 0x1 ;  /* 0x000000040000795c */ /* 0x000fe20000300000 */
.L_x_170:
[----:B------:R-:W2:Y:S01]  /*9840*/  S2R R5, SR_CgaCtaId ;  /* 0x0000000000057919 */ /* 0x000ea20000008800 */
[----:B------:R-:W-:Y:S01]  /*9850*/  ISETP.NE.AND P0, PT, R11, RZ, PT ;  /* 0x000000ff0b00720c */ /* 0x000fe20003f05270 */
[----:B-1----:R-:W-:Y:S01]  /*9860*/  VIADD R2, R3, 0x38440 ;  /* 0x0003844003027836 */ /* 0x002fe20000000000 */
[CC--:B------:R-:W-:Y:S02]  /*9870*/  ISETP.NE.AND P3, PT, R10.reuse, R18.reuse, PT ;  /* 0x000000120a00720c */ /* 0x0c0fe40003f65270 */
[----:B------:R-:W-:Y:S02]  /*9880*/  ISETP.EQ.OR P0, PT, R10, R18, !P0 ;  /* 0x000000120a00720c */ /* 0x000fe40004702670 */
[----:B--2---:R-:W-:-:S04]  /*9890*/  PRMT R2, R5, 0x654, R2 ;  /* 0x0000065405027816 */ /* 0x004fc80000000002 */
[----:B------:R1:W-:Y:S07]  /*98a0*/  SYNCS.ARRIVE.TRANS64.RED.A1T0 RZ, [R2+URZ], RZ ;  /* 0x000000ff02ff79a7 */ /* 0x0003ee000810043f */
[----:B------:R-:W-:Y:S05]  /*98b0*/  @P0 BRA `(.L_x_171) ;  /* 0x0000000400a40947 */ /* 0x000fea0003800000 */
[----:B-1----:R-:W1:Y:S02]  /*98c0*/  LDC.64 R2, c[0x0][0x290] ;  /* 0x0000a400ff027b82 */ /* 0x002e640000000a00 */
[----:B-1----:R-:W-:-:S05]  /*98d0*/  IMAD.WIDE R2, R10, 0xc, R2 ;  /* 0x0000000c0a027825 */ /* 0x002fca00078e0202 */
[----:B------:R1:W5:Y:S01]  /*98e0*/  LDG.E R19, desc[UR56][R2.64+0x8] ;  /* 0x0000083802137981 */ /* 0x000362000c1e1900 */
[----:B------:R-:W-:-:S03]  /*98f0*/  UMOV UR4, 0xffffffff ;  /* 0xffffffff00047882 */ /* 0x000fc60000000000 */
[----:B------:R-:W-:Y:S05]  /*9900*/  BRA.DIV UR4, `(.L_x_172) ;  /* 0x0000003204fc7947 */ /* 0x000fea000b800000 */
[----:B------:R-:W-:-:S13]  /*9910*/  ELECT P6, URZ, PT ;  /* 0x00000000003f782f */ /* 0x000fda00038c0000 */
.L_x_245:
[----:B------:R-:W-:Y:S04]  /*9920*/  BSSY B1, `(.L_x_173) ;  /* 0x000004f000017945 */ /* 0x000fe80003800000 */
[----:B------:R-:W-:Y:S05]  /*9930*/  @!P6 BRA `(.L_x_174) ;  /* 0x000000040034e947 */ /* 0x000fea0003800000 */
[C---:B------:R-:W-:Y:S01]  /*9940*/  IMAD.SHL.U32 R4, R10.reuse, 0x8, RZ ;  /* 0x000000080a047824 */ /* 0x040fe200078e00ff */
[----:B------:R-:W-:Y:S01]  /*9950*/  SHF.R.S32.HI R5, RZ, 0x1f, R10 ;  /* 0x0000001fff057819 */ /* 0x000fe2000001140a */
[----:B------:R-:W-:Y:S01]  /*9960*/  ULDC.64 UR4, c[0x0][0x510] ;  /* 0x0001440000047ab9 */ /* 0x000fe20000000a00 */
[----:B------:R-:W-:Y:S01]  /*9970*/  ULDC.64 UR6, c[0x0][0x520] ;  /* 0x0001480000067ab9 */ /* 0x000fe20000000a00 */
[----:B------:R-:W2:Y:S01]  /*9980*/  LDG.E R18, desc[UR56][R2.64] ;  /* 0x0000003802127981 */ /* 0x000ea2000c1e1900 */
[----:B------:R-:W-:Y:S02]  /*9990*/  SHF.L.U64.HI R5, R10, 0x3, R5 ;  /* 0x000000030a057819 */ /* 0x000fe40000010205 */
[C---:B------:R-:W-:Y:S02]  /*99a0*/  IADD3 R12, P0, R4.reuse, UR4, RZ ;  /* 0x00000004040c7c10 */ /* 0x040fe4000ff1e0ff */
[C---:B------:R-:W-:Y:S02]  /*99b0*/  IADD3 R8, P4, R4.reuse, UR6, RZ ;  /* 0x0000000604087c10 */ /* 0x040fe4000ff9e0ff */
[C---:B------:R-:W-:Y:S01]  /*99c0*/  IADD3.X R13, R5.reuse, UR5, RZ, P0, !PT ;  /* 0x00000005050d7c10 */ /* 0x040fe200087fe4ff */
[----:B------:R-:W-:Y:S01]  /*99d0*/  ULDC.64 UR4, c[0x0][0x518] ;  /* 0x0001460000047ab9 */ /* 0x000fe20000000a00 */
[----:B------:R-:W-:Y:S01]  /*99e0*/  IADD3.X R9, R5, UR7, RZ, P4, !PT ;  /* 0x0000000705097c10 */ /* 0x000fe2000a7fe4ff */
[----:B-1----:R1:W3:Y:S04]  /*99f0*/  LDG.E R2, desc[UR56][R2.64+0x4] ;  /* 0x0000043802027981 */ /* 0x0022e8000c1e1900 */
[----:B------:R-:W4:Y:S04]  /*9a00*/  LDG.E.64 R12, desc[UR56][R12.64] ;  /* 0x000000380c0c7981 */ /* 0x000f28000c1e1b00 */
[----:B------:R-:W2:Y:S01]  /*9a10*/  LDG.E.64 R8, desc[UR56][R8.64] ;  /* 0x0000003808087981 */ /* 0x000ea2000c1e1b00 */
[----:B------:R-:W-:-:S04]  /*9a20*/  IADD3 R6, P0, R4, UR4, RZ ;  /* 0x0000000404067c10 */ /* 0x000fc8000ff1e0ff */
[----:B------:R-:W-:Y:S01]  /*9a30*/  IADD3.X R7, R5, UR5, RZ, P0, !PT ;  /* 0x0000000505077c10 */ /* 0x000fe200087fe4ff */
[----:B------:R-:W-:-:S05]  /*9a40*/  ULDC.64 UR4, c[0x0][0x528] ;  /* 0x00014a0000047ab9 */ /* 0x000fca0000000a00 */
[----:B------:R-:W3:Y:S01]  /*9a50*/  LDG.E.64 R6, desc[UR56][R6.64] ;  /* 0x0000003806067981 */ /* 0x000ee2000c1e1b00 */
[----:B------:R-:W-:-:S04]  /*9a60*/  IADD3 R4, P0, R4, UR4, RZ ;  /* 0x0000000404047c10 */ /* 0x000fc8000ff1e0ff */
[----:B------:R-:W-:-:S06]  /*9a70*/  IADD3.X R5, R5, UR5, RZ, P0, !PT ;  /* 0x0000000505057c10 */ /* 0x000fcc00087fe4ff */
[----:B------:R-:W3:Y:S04]  /*9a80*/  LDG.E.64 R4, desc[UR56][R4.64] ;  /* 0x0000003804047981 */ /* 0x000ee8000c1e1b00 */
[----:B----4-:R-:W-:Y:S04]  /*9a90*/  STS.64 [UR28], R12 ;  /* 0x0000000cff007988 */ /* 0x010fe80008000a1c */
[----:B--2---:R-:W-:Y:S04]  /*9aa0*/  STS.64 [UR29], R8 ;  /* 0x00000008ff007988 */ /* 0x004fe80008000a1d */
[----:B------:R-:W2:Y:S01]  /*9ab0*/  LDS R14, [UR28+0x1c] ;  /* 0x00001c1cff0e7984 */ /* 0x000ea20008000800 */
[----:B---3--:R-:W-:-:S04]  /*9ac0*/  SHF.L.U64.HI R24, R6, 0x1, R7 ;  /* 0x0000000106187819 */ /* 0x008fc80000010207 */
[----:B------:R-:W-:-:S04]  /*9ad0*/  LOP3.LUT R24, R24, 0x1fffffff, RZ, 0xc0, !PT ;  /* 0x1fffffff18187812 */ /* 0x000fc800078ec0ff */
[----:B------:R-:W-:-:S04]  /*9ae0*/  SHF.R.U32.HI R7, RZ, 0x4, R24 ;  /* 0x00000004ff077819 */ /* 0x000fc80000011618 */
[----:B--2---:R-:W-:-:S05]  /*9af0*/  LOP3.LUT R14, R14, 0xf, R7, 0xb8, !PT ;  /* 0x0000000f0e0e7812 */ /* 0x004fca00078eb807 */
[----:B------:R-:W-:Y:S04]  /*9b00*/  STS [UR28+0x1c], R14 ;  /* 0x00001c0eff007988 */ /* 0x000fe8000800081c */
[----:B------:R-:W2:Y:S02]  /*9b10*/  LDS R7, [UR28+0x1c] ;  /* 0x00001c1cff077984 */ /* 0x000ea40008000800 */
[----:B--2---:R-:W-:-:S05]  /*9b20*/  LOP3.LUT R7, R7, 0xf0, RZ, 0xb8, !PT ;  /* 0x000000f007077812 */ /* 0x004fca00078eb8ff */
[----:B------:R-:W-:Y:S04]  /*9b30*/  STS [UR28+0x1c], R7 ;  /* 0x00001c07ff007988 */ /* 0x000fe8000800081c */
[----:B------:R-:W2:Y:S01]  /*9b40*/  LDS R9, [UR28+0x1c] ;  /* 0x00001c1cff097984 */ /* 0x000ea20008000800 */
[----:B------:R-:W-:-:S05]  /*9b50*/  IMAD.U32 R8, RZ, RZ, UR28 ;  /* 0x0000001cff087e24 */ /* 0x000fca000f8e00ff */
[----:B------:R-:W-:Y:S02]  /*9b60*/  SHF.R.U64 R8, R8, 0x4, RZ ;  /* 0x0000000408087819 */ /* 0x000fe400000012ff */
[----:B--2---:R-:W-:-:S05]  /*9b70*/  LOP3.LUT R9, R9, 0xf00, RZ, 0xb8, !PT ;  /* 0x00000f0009097812 */ /* 0x004fca00078eb8ff */
[----:B------:R-:W-:Y:S04]  /*9b80*/  STS.64 [UR28+0x18], R8 ;  /* 0x00001808ff007988 */ /* 0x000fe80008000a1c */
[----:B------:R-:W1:Y:S01]  /*9b90*/  LDS R25, [UR28+0x1c] ;  /* 0x00001c1cff197984 */ /* 0x000e620008000800 */
[----:B------:R-:W-:Y:S01]  /*9ba0*/  IMAD.SHL.U32 R23, R6, 0x2, RZ ;  /* 0x0000000206177824 */ /* 0x000fe200078e00ff */
[----:B------:R-:W-:-:S04]  /*9bb0*/  CS2R R14, SRZ ;  /* 0x00000000000e7805 */ /* 0x000fc8000001ff00 */
[----:B------:R-:W-:Y:S01]  /*9bc0*/  LOP3.LUT R23, R23, 0xfffffffe, RZ, 0xc0, !PT ;  /* 0xfffffffe17177812 */ /* 0x000fe200078ec0ff */
[----:B-----5:R-:W-:Y:S02]  /*9bd0*/  VIADD R12, R19, 0xffffffff ;  /* 0xffffffff130c7836 */ /* 0x020fe40000000000 */
[----:B------:R-:W-:Y:S01]  /*9be0*/  VIADD R13, R18, 0xffffffff ;  /* 0xffffffff120d7836 */ /* 0x000fe20000000000 */
[----:B------:R-:W-:Y:S01]  /*9bf0*/  SHF.R.U64 R23, R23, 0x4, R24 ;  /* 0x0000000417177819 */ /* 0x000fe20000001218 */
[----:B------:R-:W-:Y:S04]  /*9c00*/  STS [UR28+0x10], R8 ;  /* 0x00001008ff007988 */ /* 0x000fe8000800081c */
[----:B------:R-:W-:Y:S04]  /*9c10*/  STS [UR28+0x14], R8 ;  /* 0x00001408ff007988 */ /* 0x000fe8000800081c */
[----:B------:R-:W-:Y:S04]  /*9c20*/  STS.128 [UR28+0x20], R12 ;  /* 0x0000200cff007988 */ /* 0x000fe80008000c1c */
[----:B------:R-:W-:Y:S04]  /*9c30*/  STS [UR28+0xc], R23 ;  /* 0x00000c17ff007988 */ /* 0x000fe8000800081c */
[----:B------:R-:W-:Y:S01]  /*9c40*/  STS [UR28+0x30], RZ ;  /* 0x000030ffff007988 */ /* 0x000fe2000800081c */
[----:B-1----:R-:W-:-:S05]  /*9c50*/  LOP3.LUT R3, R25, 0xf000, RZ, 0xb8, !PT ;  /* 0x0000f00019037812 */ /* 0x002fca00078eb8ff */
[----:B------:R-:W-:Y:S04]  /*9c60*/  STS [UR28+0x1c], R3 ;  /* 0x00001c03ff007988 */ /* 0x000fe8000800081c */
[----:B------:R-:W1:Y:S01]  /*9c70*/  LDS R6, [UR29+0x1c] ;  /* 0x00001c1dff067984 */ /* 0x000e620008000800 */
[----:B------:R-:W-:-:S04]  /*9c80*/  SHF.L.U64.HI R18, R4, 0x1, R5 ;  /* 0x0000000104127819 */ /* 0x000fc80000010205 */
[----:B------:R-:W-:-:S04]  /*9c90*/  LOP3.LUT R18, R18, 0x1fffffff, RZ, 0xc0, !PT ;  /* 0x1fffffff12127812 */ /* 0x000fc800078ec0ff */
[----:B------:R-:W-:-:S04]  /*9ca0*/  SHF.R.U32.HI R5, RZ, 0x4, R18 ;  /* 0x00000004ff057819 */ /* 0x000fc80000011612 */
[----:B-1----:R-:W-:-:S05]  /*9cb0*/  LOP3.LUT R5, R6, 0xf, R5, 0xb8, !PT ;  /* 0x0000000f06057812 */ /* 0x002fca00078eb805 */
[----:B------:R-:W-:Y:S04]  /*9cc0*/  STS [UR29+0x1c], R5 ;  /* 0x00001c05ff007988 */ /* 0x000fe8000800081d */
[----:B------:R-:W1:Y:S02]  /*9cd0*/  LDS R8, [UR29+0x1c] ;  /* 0x00001c1dff087984 */ /* 0x000e640008000800 */
[----:B-1----:R-:W-:-:S05]  /*9ce0*/  LOP3.LUT R8, R8, 0xf0, RZ, 0xb8, !PT ;  /* 0x000000f008087812 */ /* 0x002fca00078eb8ff */
[----:B------:R-:W-:Y:S04]  /*9cf0*/  STS [UR29+0x1c], R8 ;  /* 0x00001c08ff007988 */ /* 0x000fe8000800081d */
[----:B------:R-:W1:Y:S01]  /*9d00*/  LDS R7, [UR29+0x1c] ;  /* 0x00001c1dff077984 */ /* 0x000e620008000800 */
[----:B------:R-:W-:-:S05]  /*9d10*/  IMAD.U32 R6, RZ, RZ, UR29 ;  /* 0x0000001dff067e24 */ /* 0x000fca000f8e00ff */
[----:B------:R-:W-:Y:S02]  /*9d20*/  SHF.R.U64 R6, R6, 0x4, RZ ;  /* 0x0000000406067819 */ /* 0x000fe400000012ff */
[----:B-1----:R-:W-:-:S05]  /*9d30*/  LOP3.LUT R7, R7, 0xf00, RZ, 0xb8, !PT ;  /* 0x00000f0007077812 */ /* 0x002fca00078eb8ff */
[----:B------:R-:W-:Y:S04]  /*9d40*/  STS.64 [UR29+0x18], R6 ;  /* 0x00001806ff007988 */ /* 0x000fe80008000a1d */
[----:B------:R-:W1:Y:S01]  /*9d50*/  LDS R9, [UR29+0x1c] ;  /* 0x00001c1dff097984 */ /* 0x000e620008000800 */
[----:B------:R-:W-:Y:S02]  /*9d60*/  IMAD.SHL.U32 R3, R4, 0x2, RZ ;  /* 0x0000000204037824 */ /* 0x000fe400078e00ff */
[----:B------:R-:W-:-:S03]  /*9d70*/  VIADD R13, R2, 0xffffffff ;  /* 0xffffffff020d7836 */ /* 0x000fc60000000000 */
[----:B------:R-:W-:-:S04]  /*9d80*/  LOP3.LUT R3, R3, 0xfffffffe, RZ, 0xc0, !PT ;  /* 0xfffffffe03037812 */ /* 0x000fc800078ec0ff */
[----:B------:R-:W-:Y:S01]  /*9d90*/  SHF.R.U64 R3, R3, 0x4, R18 ;  /* 0x0000000403037819 */ /* 0x000fe20000001212 */
[----:B------:R2:W-:Y:S04]  /*9da0*/  STS.128 [UR29+0x20], R12 ;  /* 0x0000200cff007988 */ /* 0x0005e80008000c1d */
[----:B------:R2:W-:Y:S04]  /*9db0*/  STS [UR29+0xc], R3 ;  /* 0x00000c03ff007988 */ /* 0x0005e8000800081d */
[----:B------:R2:W-:Y:S04]  /*9dc0*/  STS [UR29+0x10], R6 ;  /* 0x00001006ff007988 */ /* 0x0005e8000800081d */
[----:B------:R2:W-:Y:S04]  /*9dd0*/  STS [UR29+0x14], R6 ;  /* 0x00001406ff007988 */ /* 0x0005e8000800081d */
[----:B------:R-:W-:Y:S01]  /*9de0*/  STS [UR29+0x30], RZ ;  /* 0x000030ffff007988 */ /* 0x000fe2000800081d */
[----:B-1----:R-:W-:-:S05]  /*9df0*/  LOP3.LUT R2, R9, 0xf000, RZ, 0xb8, !PT ;  /* 0x0000f00009027812 */ /* 0x002fca00078eb8ff */
[----:B------:R2:W-:Y:S02]  /*9e00*/  STS [UR29+0x1c], R2 ;  /* 0x00001c02ff007988 */ /* 0x0005e4000800081d */
.L_x_174:
[----:B------:R-:W-:Y:S05]  /*9e10*/  BSYNC B1 ;  /* 0x0000000000017941 */ /* 0x000fea0003800000 */
.L_x_173:
[----:B------:R-:W-:-:S03]  /*9e20*/  UMOV UR4, 0xffffffff ;  /* 0xffffffff00047882 */ /* 0x000fc60000000000 */
[----:B------:R-:W-:Y:S05]  /*9e30*/  BRA.DIV UR4, `(.L_x_175) ;  /* 0x0000002e04d07947 */ /* 0x000fea000b800000 */
[----:B------:R-:W-:Y:S01]  /*9e40*/  ELECT P6, URZ, PT ;  /* 0x00000000003f782f */ /* 0x000fe200038c0000 */
[----:B------:R-:W-:-:S12]  /*9e50*/  NOP ;  /* 0x0000000000007918 */ /* 0x000fd80000000000 */
.L_x_249:
[----:B-12---:R-:W1:Y:S02]  /*9e60*/  S2R R2, SR_LANEID ;  /* 0x0000000000027919 */ /* 0x006e640000000000 */
[----:B-1----:R-:W-:-:S05]  /*9e70*/  IMAD.SHL.U32 R6, R2, 0x4, RZ ;  /* 0x0000000402067824 */ /* 0x002fca00078e00ff */
[----:B------:R1:W2:Y:S01]  /*9e80*/  LDS R7, [R6+UR28] ;  /* 0x0000001c06077984 */ /* 0x0002a20008000800 */
[C---:B------:R-:W-:Y:S02]  /*9e90*/  IADD3 R4, P0, R6.reuse, UR12, RZ ;  /* 0x0000000c06047c10 */ /* 0x040fe4000ff1e0ff */
[----:B------:R-:W-:Y:S01]  /*9ea0*/  IADD3 R2, P4, R6, UR14, RZ ;  /* 0x0000000e06027c10 */ /* 0x000fe2000ff9e0ff */
[----:B------:R1:W3:Y:S01]  /*9eb0*/  LDS R9, [R6+UR28+0x80] ;  /* 0x0000801c06097984 */ /* 0x0002e20008000800 */
[----:B------:R-:W-:Y:S11]  /*9ec0*/  @!P6 BRA `(.L_x_176) ;  /* 0x000000000008e947 */ /* 0x000ff60003800000 */
[----:B------:R0:W-:Y:S01]  /*9ed0*/  UTMACMDFLUSH ;  /* 0x00000000000079b7 */ /* 0x0001e20000000000 */
[----:B------:R-:W-:-:S04]  /*9ee0*/  DEPBAR.LE SB0, 0x0 ;  /* 0x000080000000791a */ /* 0x000fc80000000000 */
.L_x_176:
[----:B------:R-:W-:Y:S01]  /*9ef0*/  IMAD.X R5, RZ, RZ, UR13, P0 ;  /* 0x0000000dff057e24 */ /* 0x000fe200080e06ff */
[----:B------:R-:W-:Y:S05]  /*9f00*/  WARPSYNC.ALL ;  /* 0x0000000000007948 */ /* 0x000fea0003800000 */
[----:B------:R-:W-:Y:S01]  /*9f10*/  IMAD.X R3, RZ, RZ, UR15, P4 ;  /* 0x0000000fff037e24 */ /* 0x000fe2000a0e06ff */
[----:B--2---:R2:W5:Y:S04]  /*9f20*/  ATOMG.E.EXCH.STRONG.GPU PT, RZ, [R4], R7 ;  /* 0x0000000704ff73a8 */ /* 0x00456800041ee100 */
[----:B---3--:R2:W5:Y:S01]  /*9f30*/  ATOMG.E.EXCH.STRONG.GPU PT, RZ, [R2], R9 ;  /* 0x0000000902ff73a8 */ /* 0x00856200041ee100 */
[----:B------:R-:W-:-:S07]  /*9f40*/  IMAD.MOV.U32 R18, RZ, RZ, R10 ;  /* 0x000000ffff127224 */ /* 0x000fce00078e000a */
.L_x_171:
[----:B------:R-:W-:Y:S01]  /*9f50*/  ISETP.NE.AND P4, PT, R11, RZ, PT ;  /* 0x000000ff0b00720c */ /* 0x000fe20003f85270 */
[----:B------:R-:W-:Y:S01]  /*9f60*/  VIADD R21, R21, 0x1 ;  /* 0x0000000115157836 */ /* 0x000fe20000000000 */
[----:B--2---:R-:W-:Y:S02]  /*9f70*/  SEL R3, RZ, 0x1, !P3 ;  /* 0x00000001ff037807 */ /* 0x004fe40005800000 */
[----:B-1----:R-:W-:Y:S02]  /*9f80*/  PRMT R2, RZ, 0x7610, R2 ;  /* 0x00007610ff027816 */ /* 0x002fe40000000002 */
[----:B------:R-:W-:-:S04]  /*9f90*/  ISETP.NE.AND P0, PT, R21, 0x8, PT ;  /* 0x000000081500780c */ /* 0x000fc80003f05270 */
[----:B------:R-:W-:Y:S02]  /*9fa0*/  SEL R5, RZ, 0x1, P0 ;  /* 0x00000001ff057807 */ /* 0x000fe40000000000 */
[----:B------:R-:W-:Y:S02]  /*9fb0*/  SEL R21, R21, RZ, P0 ;  /* 0x000000ff15157207 */ /* 0x000fe40000000000 */
[----:B------:R-:W-:Y:S01]  /*9fc0*/  LOP3.LUT R22, R22, R5, RZ, 0x3c, !PT ;  /* 0x0000000516167212 */ /* 0x000fe200078e3cff */
[----:B------:R-:W-:Y:S06]  /*9fd0*/  @P4 BRA `(.L_x_177) ;  /* 0xfffffff000684947 */ /* 0x000fec000383ffff */
[----:B------:R-:W-:Y:S05]  /*9fe0*/  BSYNC B0 ;  /* 0x0000000000007941 */ /* 0x000fea0003800000 */
.L_x_157:
[----:B------:R-:W-:-:S03]  /*9ff0*/  UMOV UR4, 0xffffffff ;  /* 0xffffffff00047882 */ /* 0x000fc60000000000 */
[----:B------:R-:W-:Y:S05]  /*a000*/  BRA.DIV UR4, `(.L_x_178) ;  /* 0x0000002e048c7947 */ /* 0x000fea000b800000 */
[----:B-----5:R-:W-:-:S13]  /*a010*/  ELECT P6, URZ, PT ;  /* 0x00000000003f782f */ /* 0x020fda00038c0000 */
.L_x_252:
[----:B------:R-:W-:Y:S04]  /*a020*/  BSSY B0, `(.L_x_179) ;  /* 0x0000021000007945 */ /* 0x000fe80003800000 */
[----:B------:R-:W-:Y:S05]  /*a030*/  @!P6 BRA `(.L_x_180) ;  /* 0x00000000007ce947 */ /* 0x000fea0003800000 */
[----:B------:R-:W-:-:S04]  /*a040*/  ULOP3.LUT UR4, UR52, 0x2, URZ, 0xfc, !UPT ;  /* 0x0000000234047892 */ /* 0x000fc8000f8efc3f */
[----:B------:R-:W-:-:S06]  /*a050*/  UISETP.NE.AND UP0, UPT, UR4, 0x3, UPT ;  /* 0x000000030400788c */ /* 0x000fcc000bf05270 */
[----:B------:R-:W-:-:S13]  /*a060*/  PLOP3.LUT P0, PT, PT, PT, UP0, 0x80, 0x0 ;  /* 0x000000000000781c */ /* 0x000fda0003f0f008 */
[----:B------:R-:W-:Y:S05]  /*a070*/  @!P0 BRA `(.L_x_181) ;  /* 0x0000000000048947 */ /* 0x000fea0003800000 */
[----:B------:R-:W-:Y:S01]  /*a080*/  BPT.TRAP 0x1 ;  /* 0x000000040000795c */ /* 0x000fe20000300000 */
.L_x_181:
[----:B------:R-:W-:Y:S01]  /*a090*/  IMAD.U32 R3, RZ, RZ, UR18 ;  /* 0x00000012ff037e24 */ /* 0x000fe2000f8e00ff */
[----:B------:R-:W-:-:S03]  /*a0a0*/  SHF.L.U32 R2, R20, 0x1f, RZ ;  /* 0x0000001f14027819 */ /* 0x000fc600000006ff */
[----:B------:R-:W-:-:S04]  /*a0b0*/  VIADD R3, R3, 0x38498 ;  /* 0x0003849803037836 */ /* 0x000fc80000000000 */
[C---:B------:R-:W-:Y:S02]  /*a0c0*/  IMAD R7, R0.reuse, 0x8, R3 ;  /* 0x0000000800077824 */ /* 0x040fe400078e0203 */
[----:B------:R-:W-:Y:S02]  /*a0d0*/  VIADD R0, R0, 0x1 ;  /* 0x0000000100007836 */ /* 0x000fe40000000000 */
[----:B------:R-:W1:Y:S03]  /*a0e0*/  SYNCS.PHASECHK.TRANS64.TRYWAIT P0, [R7+URZ], R2 ;  /* 0x00000002070075a7 */ /* 0x000e66000800017f */
[----:B------:R-:W-:-:S04]  /*a0f0*/  ISETP.NE.AND P1, PT, R0, 0x3, PT ;  /* 0x000000030000780c */ /* 0x000fc80003f25270 */
[----:B------:R-:W-:Y:S02]  /*a100*/  SEL R5, RZ, 0x1, P1 ;  /* 0x00000001ff057807 */ /* 0x000fe40000800000 */
[----:B------:R-:W-:Y:S02]  /*a110*/  SEL R0, R0, RZ, P1 ;  /* 0x000000ff00007207 */ /* 0x000fe40000800000 */
[----:B------:R-:W-:-:S03]  /*a120*/  LOP3.LUT R5, R20, R5, RZ, 0x3c, !PT ;  /* 0x0000000514057212 */ /* 0x000fc600078e3cff */
[----:B------:R-:W-:Y:S01]  /*a130*/  IMAD R9, R0, 0x8, R3 ;  /* 0x0000000800097824 */ /* 0x000fe200078e0203 */
[----:B------:R-:W-:Y:S01]  /*a140*/  SHF.L.U32 R4, R5, 0x1f, RZ ;  /* 0x0000001f05047819 */ /* 0x000fe200000006ff */
[----:B-1----:R-:W-:Y:S06]  /*a150*/  @!P0 BRA `(.L_x_182) ;  /* 0x0000002c00588947 */ /* 0x002fec0003800000 */
.L_x_253:
[----:B------:R-:W2:Y:S01]  /*a160*/  SYNCS.PHASECHK.TRANS64.TRYWAIT P0, [R9+URZ], R4 ;  /* 0x00000004090075a7 */ /* 0x000ea2000800017f */
[----:B------:R-:W-:-:S05]  /*a170*/  VIADD R0, R0, 0x1 ;  /* 0x0000000100007836 */ /* 0x000fca0000000000 */
[----:B------:R-:W-:-:S04]  /*a180*/  ISETP.NE.AND P1, PT, R0, 0x3, PT ;  /* 0x000000030000780c */ /* 0x000fc80003f25270 */
[----:B-1----:R-:W-:Y:S02]  /*a190*/  SEL R2, RZ, 0x1, P1 ;  /* 0x00000001ff027807 */ /* 0x002fe40000800000 */
[----:B------:R-:W-:Y:S02]  /*a1a0*/  SEL R0, R0, RZ, P1 ;  /* 0x000000ff00007207 */ /* 0x000fe40000800000 */
[----:B------:R-:W-:Y:S01]  /*a1b0*/  LOP3.LUT R2, R5, R2, RZ, 0x3c, !PT ;  /* 0x0000000205027212 */ /* 0x000fe200078e3cff */
[----:B--2---:R-:W-:Y:S06]  /*a1c0*/  @!P0 BRA `(.L_x_183) ;  /* 0x0000002c00508947 */ /* 0x004fec0003800000 */
.L_x_254:
[----:B------:R-:W-:Y:S01]  /*a1d0*/  IMAD R3, R0, 0x8, R3 ;  /* 0x0000000800037824 */ /* 0x000fe200078e0203 */
[----:B------:R-:W-:-:S07]  /*a1e0*/  SHF.L.U32 R0, R2, 0x1f, RZ ;  /* 0x0000001f02007819 */ /* 0x000fce00000006ff */
.L_x_184:
[----:B--2---:R2:W3:Y:S02]  /*a1f0*/  SYNCS.PHASECHK.TRANS64.TRYWAIT P0, [R3+URZ], R0 ;  /* 0x00000000030075a7 */ /* 0x0044e4000800017f */
[----:B---3--:R-:W-:Y:S05]  /*a200*/  @!P0 NANOSLEEP.SYNCS 0x989680 ;  /* 0x009896800000895d */ /* 0x008fea0003900000 */
[----:B------:R-:W3:Y:S02]  /*a210*/  @!P0 SYNCS.PHASECHK.TRANS64 P0, [R3+URZ], R0 ;  /* 0x00000000030085a7 */ /* 0x000ee4000800007f */
[----:B---3--:R-:W-:Y:S05]  /*a220*/  @!P0 BRA `(.L_x_184) ;  /* 0xfffffffc00f08947 */ /* 0x008fea000383ffff */
.L_x_180:
[----:B------:R-:W-:Y:S05]  /*a230*/  BSYNC B0 ;  /* 0x0000000000007941 */ /* 0x000fea0003800000 */
.L_x_179:
[----:B------:R-:W-:Y:S05]  /*a240*/  EXIT ;  /* 0x000000000000794d */ /* 0x000fea0003800000 */
.L_x_95:
[----:B------:R-:W-:Y:S01]  /*a250*/  PLOP3.LUT P1, PT, PT, PT, UP3, 0x80, 0x0 ;  /* 0x000000000000781c */ /* 0x000fe20003f2f038 */
[----:B------:R-:W-:Y:S01]  /*a260*/  ULDC UR20, c[0x0][0x10] ;  /* 0x0000040000147ab9 */ /* 0x000fe20000000800 */
[----:B------:R-:W-:Y:S01]  /*a270*/  ULDC UR24, c[0x0][0x904] ;  /* 0x0002410000187ab9 */ /* 0x000fe20000000800 */
[----:B------:R-:W-:Y:S01]  /*a280*/  UMOV UR19, 0xffffffff ;  /* 0xffffffff00137882 */ /* 0x000fe20000000000 */
[----:B------:R-:W-:Y:S01]  /*a290*/  P2R R0, PR, RZ, 0x2 ;  /* 0x00000002ff007803 */ /* 0x000fe20000000000 */
[----:B------:R-:W-:Y:S01]  /*a2a0*/  ULDC.64 UR12, c[0x0][0x8c8] ;  /* 0x00023200000c7ab9 */ /* 0x000fe20000000a00 */
[----:B------:R-:W-:Y:S01]  /*a2b0*/  UIMAD.WIDE.U32 UR20, UR39, UR20, URZ ;  /* 0x00000014271472a5 */ /* 0x000fe2000f8e003f */
[----:B------:R-:W-:Y:S01]  /*a2c0*/  IMAD.MOV.U32 R16, RZ, RZ, RZ ;  /* 0x000000ffff107224 */ /* 0x000fe200078e00ff */
[----:B------:R-:W-:Y:S01]  /*a2d0*/  ULDC.64 UR14, c[0x0][0x8e0] ;  /* 0x00023800000e7ab9 */ /* 0x000fe20000000a00 */
[----:B------:R-:W-:Y:S02]  /*a2e0*/  USHF.L.U32 UR25, UR19, UR24, URZ ;  /* 0x0000001813197299 */ /* 0x000fe4000800063f */
[----:B------:R-:W-:-:S02]  /*a2f0*/  UIADD3 UR11, UP1, UR12, -0x1, URZ ;  /* 0xffffffff0c0b7890 */ /* 0x000fc4000ff3e03f */
[----:B------:R-:W1:Y:S01]  /*a300*/  @P1 S2R R0, SR_CTAID.Y ;  /* 0x0000000000001919 */ /* 0x000e620000002600 */
[----:B------:R-:W-:Y:S01]  /*a310*/  ULDC UR19, c[0x0][0x14] ;  /* 0x0000050000137ab9 */ /* 0x000fe20000000800 */
[----:B------:R-:W-:Y:S02]  /*a320*/  UIADD3 UR12, UP2, UR14, -0x1, URZ ;  /* 0xffffffff0e0c7890 */ /* 0x000fe4000ff5e03f */
[----:B------:R-:W-:Y:S02]  /*a330*/  UIMAD.WIDE.U32 UR22, UR20, UR19, URZ ;  /* 0x00000013141672a5 */ /* 0x000fe4000f8e003f */
[----:B------:R-:W-:Y:S01]  /*a340*/  UIMAD UR21, UR21, UR19, URZ ;  /* 0x00000013151572a4 */ /* 0x000fe2000f8e023f */
[----:B------:R-:W-:Y:S01]  /*a350*/  ULDC UR18, c[0x0][0x8a8] ;  /* 0x00022a0000127ab9 */ /* 0x000fe20000000800 */
[----:B------:R-:W-:Y:S01]  /*a360*/  UMOV UR26, 0x1 ;  /* 0x00000001001a7882 */ /* 0x000fe20000000000 */
[----:B------:R-:W-:Y:S02]  /*a370*/  UIADD3.X UR14, UR15, -0x1, URZ, UP2, !UPT ;  /* 0xffffffff0f0e7890 */ /* 0x000fe400097fe43f */
[----:B------:R-:W-:-:S02]  /*a380*/  UIADD3.X UR13, UR13, -0x1, URZ, UP1, !UPT ;  /* 0xffffffff0d0d7890 */ /* 0x000fc40008ffe43f */
[----:B------:R-:W-:Y:S02]  /*a390*/  ULOP3.LUT UR15, UR53, 0x2, URZ, 0xfc, !UPT ;  /* 0x00000002350f7892 */ /* 0x000fe4000f8efc3f */
[----:B------:R-:W-:Y:S02]  /*a3a0*/  UIADD3 UR16, UR8, -0x1, URZ ;  /* 0xffffffff08107890 */ /* 0x000fe4000fffe03f */
[----:B------:R-:W-:Y:S02]  /*a3b0*/  UIADD3 UR17, UR7, -0x1, URZ ;  /* 0xffffffff07117890 */ /* 0x000fe4000fffe03f */
[----:B------:R-:W-:Y:S02]  /*a3c0*/  UIADD3 UR18, UR18, -0x1, URZ ;  /* 0xffffffff12127890 */ /* 0x000fe4000fffe03f */
[----:B------:R-:W-:Y:S02]  /*a3d0*/  USHF.L.U32 UR19, UR26, UR24, URZ ;  /* 0x000000181a137299 */ /* 0x000fe4000800063f */
[----:B------:R-:W-:-:S02]  /*a3e0*/  ULOP3.LUT UR20, URZ, UR25, URZ, 0x33, !UPT ;  /* 0x000000193f147292 */ /* 0x000fc4000f8e333f */
[----:B------:R-:W-:Y:S01]  /*a3f0*/  UIADD3 UR21, UR23, UR21, URZ ;  /* 0x0000001517157290 */ /* 0x000fe2000fffe03f */
[----:B-1----:R-:W-:Y:S01]  /*a400*/  @P1 R2UR UR40, R0 ;  /* 0x00000000002812ca */ /* 0x002fe200000e0000 */
[----:B------:R-:W-:-:S14]  /*a410*/  IMAD.MOV.U32 R0, RZ, RZ, 0x1 ;  /* 0x00000001ff007424 */ /* 0x000fdc00078e00ff */
.L_x_205:
[----:B------:R-:W1:Y:S01]  /*a420*/  LDC.64 R2, c[0x0][0x8f8] ;  /* 0x00023e00ff027b82 */ /* 0x000e620000000a00 */
[----:B------:R-:W-:Y:S01]  /*a430*/  UIADD3 UR10, UP1, UR10, UR22, URZ ;  /* 0x000000160a0a7290 */ /* 0x000fe2000ff3e03f */
[----:B------:R-:W-:Y:S01]  /*a440*/  ISETP.NE.AND P2, PT, R20, RZ, PT ;  /* 0x000000ff1400720c */ /* 0x000fe20003f45270 */
[----:B------:R-:W-:Y:S01]  /*a450*/  UMOV UR24, 0xffffffff ;  /* 0xffffffff00187882 */ /* 0x000fe20000000000 */
[----:B------:R-:W-:Y:S01]  /*a460*/  UMOV UR25, 0xffffffff ;  /* 0xffffffff00197882 */ /* 0x000fe20000000000 */
[----:B------:R-:W-:Y:S01]  /*a470*/  UIADD3.X UR9, UR9, UR21, URZ, UP1, !UPT ;  /* 0x0000001509097290 */ /* 0x000fe20008ffe43f */
[----:B------:R-:W-:Y:S01]  /*a480*/  IMAD.MOV.U32 R15, RZ, RZ, RZ ;  /* 0x000000ffff0f7224 */ /* 0x000fe200078e00ff */
[----:B------:R-:W-:Y:S01]  /*a490*/  UMOV UR26, 0xffffffff ;  /* 0xffffffff001a7882 */ /* 0x000fe20000000000 */
[----:B-1----:R-:W-:-:S03]  /*a4a0*/  ISETP.LE.U32.AND P1, PT, R2, UR10, PT ;  /* 0x0000000a02007c0c */ /* 0x002fc6000bf23070 */
[----:B------:R-:W-:-:S05]  /*a4b0*/  IMAD.U32 R2, RZ, RZ, UR9 ;  /* 0x00000009ff027e24 */ /* 0x000fca000f8e00ff */
[----:B------:R-:W-:-:S13]  /*a4c0*/  ISETP.GE.U32.AND.EX P1, PT, R2, R3, PT, P1 ;  /* 0x000000030200720c */ /* 0x000fda0003f26110 */
[----:B---345:R-:W-:Y:S05]  /*a4d0*/  @P2 BRA P1, `(.L_x_185) ;  /* 0x0000001800402947 */ /* 0x038fea0000800000 */
[----:B------:R-:W-:-:S04]  /*a4e0*/  IADD3 R2, P2, R6, UR5, RZ ;  /* 0x0000000506027c10 */ /* 0x000fc8000ff5e0ff */
[----:B------:R-:W-:Y:S02]  /*a4f0*/  ISETP.GT.U32.AND P1, PT, R2, UR10, PT ;  /* 0x0000000a02007c0c */ /* 0x000fe4000bf24070 */
[----:B------:R-:W-:-:S04]  /*a500*/  IADD3.X R2, R7, UR4, RZ, P2, !PT ;  /* 0x0000000407027c10 */ /* 0x000fc800097fe4ff */
[----:B------:R-:W-:-:S13]  /*a510*/  ISETP.GT.U32.AND.EX P1, PT, R2, UR9, PT, P1 ;  /* 0x0000000902007c0c */ /* 0x000fda000bf24110 */
[----:B------:R-:W-:Y:S05]  /*a520*/  @P1 BRA `(.L_x_186) ;  /* 0x0000001400201947 */ /* 0x000fea0003800000 */
[----:B------:R-:W-:Y:S01]  /*a530*/  VIADD R12, R34, UR6 ;  /* 0x00000006220c7c36 */ /* 0x000fe20008000000 */
[----:B------:R-:W-:Y:S01]  /*a540*/  ULDC UR24, c[0x0][0x910] ;  /* 0x0002440000187ab9 */ /* 0x000fe20000000800 */
[----:B------:R-:W-:Y:S02]  /*a550*/  IMAD.MOV.U32 R22, RZ, RZ, R8 ;  /* 0x000000ffff167224 */ /* 0x000fe400078e0008 */
[----:B------:R-:W-:Y:S02]  /*a560*/  VIADD R13, R12, 0x20 ;  /* 0x000000200c0d7836 */ /* 0x000fe40000000000 */
[----:B------:R-:W-:-:S03]  /*a570*/  IMAD.MOV.U32 R14, RZ, RZ, R9 ;  /* 0x000000ffff0e7224 */ /* 0x000fc600078e0009 */
[----:B------:R-:W-:-:S13]  /*a580*/  ISETP.GE.AND P1, PT, R13, UR24, PT ;  /* 0x000000180d007c0c */ /* 0x000fda000bf26270 */
[----:B------:R-:W1:Y:S01]  /*a590*/  @!P1 LDC.64 R2, c[0x0][0x918] ;  /* 0x00024600ff029b82 */ /* 0x000e620000000a00 */
[----:B------:R-:W-:Y:S01]  /*a5a0*/  @!P1 VIADD R7, R12, 0x20 ;  /* 0x000000200c079836 */ /* 0x000fe20000000000 */
[----:B------:R-:W-:Y:S01]  /*a5b0*/  BSSY B0, `(.L_x_187) ;  /* 0x0000064000007945 */ /* 0x000fe20003800000 */
[----:B------:R-:W-:Y:S02]  /*a5c0*/  IMAD.MOV.U32 R6, RZ, RZ, 0x7fffffff ;  /* 0x7fffffffff067424 */ /* 0x000fe400078e00ff */
[----:B-1----:R-:W-:-:S05]  /*a5d0*/  @!P1 IMAD.WIDE R2, R7, 0xc, R2 ;  /* 0x0000000c07029825 */ /* 0x002fca00078e0202 */
[----:B------:R1:W5:Y:S04]  /*a5e0*/  @!P1 LDG.E R8, desc[UR56][R2.64] ;  /* 0x0000003802089981 */ /* 0x000368000c1e1900 */
[----:B------:R1:W5:Y:S01]  /*a5f0*/  @!P1 LDG.E R9, desc[UR56][R2.64+0x4] ;  /* 0x0000043802099981 */ /* 0x000362000c1e1900 */
[----:B------:R-:W-:Y:S01]  /*a600*/  ISETP.GE.AND P1, PT, R12, UR24, PT ;  /* 0x000000180c007c0c */ /* 0x000fe2000bf26270 */
[----:B------:R-:W-:-:S12]  /*a610*/  IMAD.MOV.U32 R7, RZ, RZ, RZ ;  /* 0x000000ffff077224 */ /* 0x000fd800078e00ff */
[----:B-1----:R-:W-:Y:S05]  /*a620*/  @P1 BRA `(.L_x_188) ;  /* 0x0000000400701947 */ /* 0x002fea0003800000 */
[----:B------:R-:W-:Y:S01]  /*a630*/  IABS R7, R11 ;  /* 0x0000000b00077213 */ /* 0x000fe20000000000 */
[----:B------:R-:W-:Y:S01]  /*a640*/  ULDC UR25, c[0x0][0x8f0] ;  /* 0x00023c0000197ab9 */ /* 0x000fe20000000800 */
[----:B------:R-:W-:Y:S02]  /*a650*/  IABS R6, R10 ;  /* 0x0000000a00067213 */ /* 0x000fe40000000000 */
[----:B------:R-:W1:Y:S01]  /*a660*/  I2F.RP R3, R7 ;  /* 0x0000000700037306 */ /* 0x000e620000209400 */
[----:B------:R-:W-:Y:S02]  /*a670*/  PLOP3.LUT P3, PT, PT, PT, UP0, 0x80, 0x0 ;  /* 0x000000000000781c */ /* 0x000fe40003f6f008 */
[----:B------:R-:W-:Y:S02]  /*a680*/  IADD3 R21, P2, R14, UR12, RZ ;  /* 0x0000000c0e157c10 */ /* 0x000fe4000ff5e0ff */
[----:B------:R-:W-:Y:S02]  /*a690*/  IADD3 R19, P1, R22, UR11, RZ ;  /* 0x0000000b16137c10 */ /* 0x000fe4000ff3e0ff */
[----:B------:R-:W-:Y:S01]  /*a6a0*/  LEA.HI.X.SX32 R24, R14, UR14, 0x1, P2 ;  /* 0x0000000e0e187c11 */ /* 0x000fe200090f0eff */
[----:B------:R-:W3:Y:S01]  /*a6b0*/  I2F.RP R2, R6 ;  /* 0x0000000600027306 */ /* 0x000ee20000209400 */
[----:B------:R-:W-:-:S07]  /*a6c0*/  LEA.HI.X.SX32 R22, R22, UR13, 0x1, P1 ;  /* 0x0000000d16167c11 */ /* 0x000fce00088f0eff */
[----:B-1----:R-:W1:Y:S08]  /*a6d0*/  MUFU.RCP R3, R3 ;  /* 0x0000000300037308 */ /* 0x002e700000001000 */
[----:B---3--:R-:W3:Y:S01]  /*a6e0*/  MUFU.RCP R2, R2 ;  /* 0x0000000200027308 */ /* 0x008ee20000001000 */
[----:B-1----:R-:W-:-:S07]  /*a6f0*/  VIADD R17, R3, 0xffffffe ;  /* 0x0ffffffe03117836 */ /* 0x002fce0000000000 */
[----:B------:R-:W1:Y:S01]  /*a700*/  F2I.FTZ.U32.TRUNC.NTZ R17, R17 ;  /* 0x0000001100117305 */ /* 0x000e62000021f000 */
[----:B---3--:R-:W-:-:S07]  /*a710*/  VIADD R15, R2, 0xffffffe ;  /* 0x0ffffffe020f7836 */ /* 0x008fce0000000000 */
[----:B------:R-:W3:Y:S01]  /*a720*/  F2I.FTZ.U32.TRUNC.NTZ R15, R15 ;  /* 0x0000000f000f7305 */ /* 0x000ee2000021f000 */
[----:B-1----:R-:W-:Y:S02]  /*a730*/  IMAD.MOV R18, RZ, RZ, -R17 ;  /* 0x000000ffff127224 */ /* 0x002fe400078e0a11 */
[----:B---3--:R-:W-:Y:S01]  /*a740*/  IMAD.MOV R14, RZ, RZ, -R15 ;  /* 0x000000ffff0e7224 */ /* 0x008fe200078e0a0f */
[----:B------:R-:W-:Y:S06]  /*a750*/  @!P3 BRA `(.L_x_189) ;  /* 0x000000000034b947 */ /* 0x000fec0003800000 */
[----:B------:R-:W-:Y:S01]  /*a760*/  ULDC UR6, c[0x0][0x8dc] ;  /* 0x0002370000067ab9 */ /* 0x000fe20000000800 */
[----:B------:R-:W-:Y:S01]  /*a770*/  ULDC.64 UR26, c[0x0][0x8d0] ;  /* 0x00023400001a7ab9 */ /* 0x000fe20000000a00 */
[----:B------:R-:W-:-:S05]  /*a780*/  IADD3 R3, P1, R19, UR6, RZ ;  /* 0x0000000613037c10 */ /* 0x000fca000ff3e0ff */
[----:B------:R-:W-:-:S04]  /*a790*/  IMAD.X R19, RZ, RZ, R22, P1 ;  /* 0x000000ffff137224 */ /* 0x000fc800008e0616 */
[----:B------:R-:W-:-:S04]  /*a7a0*/  IMAD.WIDE.U32 R4, R19, UR26, RZ ;  /* 0x0000001a13047c25 */ /* 0x000fc8000f8e00ff */
[----:B------:R-:W-:-:S04]  /*a7b0*/  IMAD.WIDE.U32 R4, P1, R3, UR27, R4 ;  /* 0x0000001b03047c25 */ /* 0x000fc8000f820004 */
[----:B------:R-:W-:-:S04]  /*a7c0*/  IMAD.WIDE.U32 R2, R3, UR26, RZ ;  /* 0x0000001a03027c25 */ /* 0x000fc8000f8e00ff */
[----:B------:R-:W-:Y:S01]  /*a7d0*/  IMAD.MOV.U32 R2, RZ, RZ, R5 ;  /* 0x000000ffff027224 */ /* 0x000fe200078e0005 */
[----:B------:R-:W-:Y:S01]  /*a7e0*/  IADD3 RZ, P2, R3, R4, RZ ;  /* 0x0000000403ff7210 */ /* 0x000fe20007f5e0ff */
[----:B------:R-:W-:-:S04]  /*a7f0*/  IMAD.X R3, RZ, RZ, RZ, P1 ;  /* 0x000000ffff037224 */ /* 0x000fc800008e06ff */
[----:B------:R-:W-:-:S04]  /*a800*/  IMAD.WIDE.U32.X R2, R19, UR27, R2, P2 ;  /* 0x0000001b13027c25 */ /* 0x000fc800090e0402 */
[----:B------:R-:W-:Y:S02]  /*a810*/  IMAD.MOV.U32 R19, RZ, RZ, R2 ;  /* 0x000000ffff137224 */ /* 0x000fe400078e0002 */
[----:B------:R-:W-:-:S07]  /*a820*/  IMAD.MOV.U32 R22, RZ, RZ, R3 ;  /* 0x000000ffff167224 */ /* 0x000fce00078e0003 */
.L_x_189:
[----:B------:R-:W-:Y:S05]  /*a830*/  @!P0 BRA `(.L_x_190) ;  /* 0x0000000000348947 */ /* 0x000fea0003800000 */
        /* <DEDUP_REMOVED lines=13> */
.L_x_190:
[----:B------:R-:W-:Y:S01]  /*a910*/  IMAD R18, R18, R7, RZ ;  /* 0x0000000712127224 */ /* 0x000fe200078e02ff */
[----:B------:R-:W-:Y:S01]  /*a920*/  ULDC UR6, c[0x0][0x8d8] ;  /* 0x0002360000067ab9 */ /* 0x000fe20000000800 */
[----:B------:R-:W-:Y:S01]  /*a930*/  IMAD.MOV.U32 R2, RZ, RZ, RZ ;  /* 0x000000ffff027224 */ /* 0x000fe200078e00ff */
[----:B------:R-:W-:Y:S01]  /*a940*/  SHF.R.U64 R21, R21, UR25, R24 ;  /* 0x0000001915157c19 */ /* 0x000fe20008001218 */
[----:B------:R-:W-:Y:S01]  /*a950*/  IMAD.MOV.U32 R3, RZ, RZ, R17 ;  /* 0x000000ffff037224 */ /* 0x000fe200078e0011 */
[----:B------:R-:W-:Y:S01]  /*a960*/  SHF.R.U64 R19, R19, UR6, R22 ;  /* 0x0000000613137c19 */ /* 0x000fe20008001216 */
[----:B------:R-:W-:Y:S01]  /*a970*/  IMAD R4, R14, R6, RZ ;  /* 0x000000060e047224 */ /* 0x000fe200078e02ff */
[----:B------:R-:W-:Y:S01]  /*a980*/  PLOP3.LUT P5, PT, PT, PT, UP3, 0x80, 0x0 ;  /* 0x000000000000781c */ /* 0x000fe20003faf038 */
[----:B------:R-:W-:-:S04]  /*a990*/  IMAD.HI.U32 R17, R17, R18, R2 ;  /* 0x0000001211117227 */ /* 0x000fc800078e0002 */
[----:B------:R-:W-:Y:S02]  /*a9a0*/  IMAD.MOV.U32 R3, RZ, RZ, R15 ;  /* 0x000000ffff037224 */ /* 0x000fe400078e000f */
[----:B------:R-:W-:Y:S02]  /*a9b0*/  VIADD R21, R21, UR17 ;  /* 0x0000001115157c36 */ /* 0x000fe40008000000 */
[----:B------:R-:W-:Y:S02]  /*a9c0*/  VIADD R14, R19, UR16 ;  /* 0x00000010130e7c36 */ /* 0x000fe40008000000 */
[----:B------:R-:W-:Y:S01]  /*a9d0*/  IMAD.HI.U32 R2, R15, R4, R2 ;  /* 0x000000040f027227 */ /* 0x000fe200078e0002 */
[----:B------:R-:W-:Y:S02]  /*a9e0*/  IABS R15, R11 ;  /* 0x0000000b000f7213 */ /* 0x000fe40000000000 */
[----:B------:R-:W-:Y:S02]  /*a9f0*/  IABS R3, R10 ;  /* 0x0000000a00037213 */ /* 0x000fe40000000000 */
[----:B------:R-:W-:Y:S01]  /*aa00*/  IABS R4, R21 ;  /* 0x0000001500047213 */ /* 0x000fe20000000000 */
[----:B------:R-:W-:Y:S01]  /*aa10*/  IMAD.MOV R18, RZ, RZ, -R15 ;  /* 0x000000ffff127224 */ /* 0x000fe200078e0a0f */
[----:B------:R-:W-:Y:S01]  /*aa20*/  IABS R5, R14 ;  /* 0x0000000e00057213 */ /* 0x000fe20000000000 */
[----:B------:R-:W-:-:S02]  /*aa30*/  IMAD.MOV R15, RZ, RZ, -R3 ;  /* 0x000000ffff0f7224 */ /* 0x000fc400078e0a03 */
[----:B------:R-:W-:-:S04]  /*aa40*/  IMAD.HI.U32 R3, R17, R4, RZ ;  /* 0x0000000411037227 */ /* 0x000fc800078e00ff */
[----:B------:R-:W-:-:S04]  /*aa50*/  IMAD.HI.U32 R2, R2, R5, RZ ;  /* 0x0000000502027227 */ /* 0x000fc800078e00ff */
[----:B------:R-:W-:Y:S02]  /*aa60*/  IMAD R4, R3, R18, R4 ;  /* 0x0000001203047224 */ /* 0x000fe400078e0204 */
[----:B------:R-:W-:-:S03]  /*aa70*/  IMAD R3, R2, R15, R5 ;  /* 0x0000000f02037224 */ /* 0x000fc600078e0205 */
[----:B------:R-:W-:Y:S02]  /*aa80*/  ISETP.GT.U32.AND P2, PT, R7, R4, PT ;  /* 0x000000040700720c */ /* 0x000fe40003f44070 */
[----:B------:R-:W-:-:S11]  /*aa90*/  ISETP.GT.U32.AND P1, PT, R6, R3, PT ;  /* 0x000000030600720c */ /* 0x000fd60003f24070 */
[----:B------:R-:W-:Y:S01]  /*aaa0*/  @!P2 IMAD.IADD R4, R4, 0x1, -R7 ;  /* 0x000000010404a824 */ /* 0x000fe200078e0a07 */
[----:B------:R-:W-:Y:S01]  /*aab0*/  ISETP.GE.AND P2, PT, R21, RZ, PT ;  /* 0x000000ff1500720c */ /* 0x000fe20003f46270 */
[----:B------:R-:W-:Y:S01]  /*aac0*/  @!P1 IMAD.IADD R3, R3, 0x1, -R6 ;  /* 0x0000000103039824 */ /* 0x000fe200078e0a06 */
[----:B------:R-:W-:Y:S02]  /*aad0*/  ISETP.GE.AND P1, PT, R14, RZ, PT ;  /* 0x000000ff0e00720c */ /* 0x000fe40003f26270 */
[----:B------:R-:W-:Y:S02]  /*aae0*/  ISETP.GT.U32.AND P4, PT, R7, R4, PT ;  /* 0x000000040700720c */ /* 0x000fe40003f84070 */
[----:B------:R-:W-:-:S11]  /*aaf0*/  ISETP.GT.U32.AND P3, PT, R6, R3, PT ;  /* 0x000000030600720c */ /* 0x000fd60003f64070 */
[----:B------:R-:W-:Y:S01]  /*ab00*/  @!P4 IMAD.IADD R4, R4, 0x1, -R7 ;  /* 0x000000010404c824 */ /* 0x000fe200078e0a07 */
[----:B------:R-:W-:Y:S01]  /*ab10*/  ISETP.NE.AND P4, PT, RZ, UR7, PT ;  /* 0x00000007ff007c0c */ /* 0x000fe2000bf85270 */
[----:B------:R-:W-:Y:S01]  /*ab20*/  @!P3 IMAD.IADD R3, R3, 0x1, -R6 ;  /* 0x000000010303b824 */ /* 0x000fe200078e0a06 */
[----:B------:R-:W-:Y:S01]  /*ab30*/  ISETP.NE.AND P3, PT, RZ, UR8, PT ;  /* 0x00000008ff007c0c */ /* 0x000fe2000bf65270 */
[----:B------:R-:W-:Y:S02]  /*ab40*/  @!P2 IMAD.MOV R4, RZ, RZ, -R4 ;  /* 0x000000ffff04a224 */ /* 0x000fe400078e0a04 */
[----:B------:R-:W-:-:S08]  /*ab50*/  @!P1 IMAD.MOV R3, RZ, RZ, -R3 ;  /* 0x000000ffff039224 */ /* 0x000fd000078e0a03 */
[----:B------:R-:W-:Y:S02]  /*ab60*/  @!P4 LOP3.LUT R4, RZ, UR7, RZ, 0x33, !PT ;  /* 0x00000007ff04cc12 */ /* 0x000fe4000f8e33ff */
[----:B------:R-:W-:-:S03]  /*ab70*/  @!P3 LOP3.LUT R3, RZ, UR8, RZ, 0x33, !PT ;  /* 0x00000008ff03bc12 */ /* 0x000fc6000f8e33ff */
[----:B------:R-:W-:Y:S02]  /*ab80*/  IMAD.IADD R4, R21, 0x1, -R4 ;  /* 0x0000000115047824 */ /* 0x000fe400078e0a04 */
[----:B------:R-:W-:-:S04]  /*ab90*/  IMAD.IADD R3, R14, 0x1, -R3 ;  /* 0x000000010e037824 */ /* 0x000fc800078e0a03 */
[----:B------:R-:W-:Y:S01]  /*aba0*/  IMAD R6, R3, R4, RZ ;  /* 0x0000000403067224 */ /* 0x000fe200078e02ff */
[----:B------:R-:W-:-:S04]  /*abb0*/  SEL R2, R4, R3, !P5 ;  /* 0x0000000304027207 */ /* 0x000fc80006800000 */
[--C-:B------:R-:W-:Y:S01]  /*abc0*/  SHF.R.S32.HI R5, RZ, 0x1f, R2.reuse ;  /* 0x0000001fff057819 */ /* 0x100fe20000011402 */
[----:B------:R-:W-:Y:S01]  /*abd0*/  IMAD.MOV.U32 R4, RZ, RZ, R2 ;  /* 0x000000ffff047224 */ /* 0x000fe200078e0002 */
[----:B------:R-:W-:-:S07]  /*abe0*/  SHF.R.S32.HI R7, RZ, 0x1f, R6 ;  /* 0x0000001fff077819 */ /* 0x000fce0000011406 */
.L_x_188:
[----:B--2---:R-:W-:Y:S05]  /*abf0*/  BSYNC B0 ;  /* 0x0000000000007941 */ /* 0x004fea0003800000 */
.L_x_187:
[----:B------:R-:W1:Y:S01]  /*ac00*/  SHFL.UP PT, R3, R6, 0x1, RZ ;  /* 0x0420000006037989 */ /* 0x000e6200000e00ff */
[----:B------:R-:W-:-:S03]  /*ac10*/  ISETP.NE.AND P1, PT, R34, RZ, PT ;  /* 0x000000ff2200720c */ /* 0x000fc60003f25270 */
[----:B------:R-:W2:Y:S01]  /*ac20*/  SHFL.UP PT, R2, R7, 0x1, RZ ;  /* 0x0420000007027989 */ /* 0x000ea200000e00ff */
[----:B-1----:R-:W-:Y:S02]  /*ac30*/  SEL R3, R3, RZ, P1 ;  /* 0x000000ff03037207 */ /* 0x002fe40000800000 */
[----:B--2---:R-:W-:Y:S02]  /*ac40*/  SEL R2, R2, RZ, P1 ;  /* 0x000000ff02027207 */ /* 0x004fe40000800000 */
[----:B------:R-:W-:-:S05]  /*ac50*/  IADD3 R18, P2, R3, R6, RZ ;  /* 0x0000000603127210 */ /* 0x000fca0007f5e0ff */
[----:B------:R-:W-:Y:S01]  /*ac60*/  IMAD.X R15, R2, 0x1, R7, P2 ;  /* 0x00000001020f7824 */ /* 0x000fe200010e0607 */
[----:B------:R-:W1:Y:S01]  /*ac70*/  SHFL.UP PT, R3, R18, 0x2, RZ ;  /* 0x0440000012037989 */ /* 0x000e6200000e00ff */
[----:B------:R-:W-:-:S03]  /*ac80*/  ISETP.GE.U32.AND P2, PT, R34, 0x2, PT ;  /* 0x000000022200780c */ /* 0x000fc60003f46070 */
[----:B------:R-:W2:Y:S01]  /*ac90*/  SHFL.UP PT, R2, R15, 0x2, RZ ;  /* 0x044000000f027989 */ /* 0x000ea200000e00ff */
[----:B-1----:R-:W-:-:S04]  /*aca0*/  SEL R3, R3, RZ, P2 ;  /* 0x000000ff03037207 */ /* 0x002fc80001000000 */
[----:B------:R-:W-:Y:S02]  /*acb0*/  IADD3 R14, P3, R3, R18, RZ ;  /* 0x00000012030e7210 */ /* 0x000fe40007f7e0ff */
[----:B--2---:R-:W-:-:S03]  /*acc0*/  SEL R2, R2, RZ, P2 ;  /* 0x000000ff02027207 */ /* 0x004fc60001000000 */
[----:B------:R-:W1:Y:S02]  /*acd0*/  SHFL.UP PT, R3, R14, 0x4, RZ ;  /* 0x048000000e037989 */ /* 0x000e6400000e00ff */
[----:B------:R-:W-:Y:S01]  /*ace0*/  IMAD.X R17, R2, 0x1, R15, P3 ;  /* 0x0000000102117824 */ /* 0x000fe200018e060f */
[----:B------:R-:W-:-:S04]  /*acf0*/  ISETP.GE.U32.AND P3, PT, R34, 0x4, PT ;  /* 0x000000042200780c */ /* 0x000fc80003f66070 */
        /* <DEDUP_REMOVED lines=17> */
[----:B--2---:R-:W-:-:S05]  /*ae10*/  SEL R2, R2, RZ, P5 ;  /* 0x000000ff02027207 */ /* 0x004fca0002800000 */
[----:B------:R-:W-:Y:S01]  /*ae20*/  IMAD.X R22, R2, 0x1, R17, P6 ;  /* 0x0000000102167824 */ /* 0x000fe200030e0611 */
[----:B------:R-:W-:-:S04]  /*ae30*/  IADD3 R2, P6, R15, UR5, RZ ;  /* 0x000000050f027c10 */ /* 0x000fc8000ffde0ff */
[----:B------:R-:W-:Y:S02]  /*ae40*/  IADD3.X R3, R22, UR4, RZ, P6, !PT ;  /* 0x0000000416037c10 */ /* 0x000fe4000b7fe4ff */
[----:B------:R-:W-:-:S04]  /*ae50*/  ISETP.GT.U32.AND P6, PT, R2, UR10, PT ;  /* 0x0000000a02007c0c */ /* 0x000fc8000bfc4070 */
[----:B------:R-:W-:-:S13]  /*ae60*/  ISETP.GT.U32.AND.EX P6, PT, R3, UR9, PT, P6 ;  /* 0x0000000903007c0c */ /* 0x000fda000bfc4160 */
[----:B------:R-:W-:-:S04]  /*ae70*/  VOTE.ANY R14, PT, P6 ;  /* 0x00000000000e7806 */ /* 0x000fc800030e0100 */
[----:B------:R-:W-:-:S13]  /*ae80*/  ISETP.NE.AND P6, PT, R14, RZ, PT ;  /* 0x000000ff0e00720c */ /* 0x000fda0003fc5270 */
[----:B------:R-:W-:Y:S05]  /*ae90*/  @P6 BRA `(.L_x_191) ;  /* 0x0000000800746947 */ /* 0x000fea0003800000 */
[----:B------:R-:W-:Y:S01]  /*aea0*/  IMAD.MOV.U32 R17, RZ, RZ, R2 ;  /* 0x000000ffff117224 */ /* 0x000fe200078e0002 */
[----:B------:R-:W-:Y:S01]  /*aeb0*/  ULDC UR24, c[0x0][0x910] ;  /* 0x0002440000187ab9 */ /* 0x000fe20000000800 */
[----:B------:R-:W-:Y:S01]  /*aec0*/  IMAD.MOV.U32 R19, RZ, RZ, R3 ;  /* 0x000000ffff137224 */ /* 0x000fe200078e0003 */
[----:B------:R-:W-:Y:S01]  /*aed0*/  ULDC UR25, c[0x0][0x8f4] ;  /* 0x00023d0000197ab9 */ /* 0x000fe20000000800 */
[----:B------:R-:W-:Y:S01]  /*aee0*/  ULDC UR6, c[0x0][0x8dc] ;  /* 0x0002370000067ab9 */ /* 0x000fe20000000800 */
[----:B------:R-:W-:Y:S01]  /*aef0*/  ULDC UR30, c[0x0][0x8d8] ;  /* 0x00023600001e7ab9 */ /* 0x000fe20000000800 */
[----:B------:R-:W-:Y:S01]  /*af00*/  ULDC UR31, c[0x0][0x8f0] ;  /* 0x00023c00001f7ab9 */ /* 0x000fe20000000800 */
[----:B------:R-:W-:Y:S01]  /*af10*/  ULDC.64 UR26, c[0x0][0x8d0] ;  /* 0x00023400001a7ab9 */ /* 0x000fe20000000a00 */
[----:B------:R-:W-:-:S05]  /*af20*/  ULDC.64 UR28, c[0x0][0x8e8] ;  /* 0x00023a00001c7ab9 */ /* 0x000fca0000000a00 */
.L_x_196:
[----:B------:R-:W-:Y:S02]  /*af30*/  IMAD.MOV.U32 R12, RZ, RZ, R13 ;  /* 0x000000ffff0c7224 */ /* 0x000fe400078e000d */
[----:B------:R-:W-:Y:S02]  /*af40*/  VIADD R13, R13, 0x20 ;  /* 0x000000200d0d7836 */ /* 0x000fe40000000000 */
[----:B-----5:R-:W-:Y:S02]  /*af50*/  IMAD.MOV.U32 R14, RZ, RZ, R8 ;  /* 0x000000ffff0e7224 */ /* 0x020fe400078e0008 */
[----:B------:R-:W-:Y:S01]  /*af60*/  IMAD.MOV.U32 R15, RZ, RZ, R9 ;  /* 0x000000ffff0f7224 */ /* 0x000fe200078e0009 */
[----:B------:R-:W-:-:S13]  /*af70*/  ISETP.GE.AND P6, PT, R13, UR24, PT ;  /* 0x000000180d007c0c */ /* 0x000fda000bfc6270 */
[----:B------:R-:W1:Y:S01]  /*af80*/  @!P6 LDC.64 R2, c[0x0][0x918] ;  /* 0x00024600ff02eb82 */ /* 0x000e620000000a00 */
[----:B------:R-:W2:Y:S01]  /*af90*/  SHFL.IDX PT, R19, R19, 0x1f, 0x1f ;  /* 0x03e01f0013137f89 */ /* 0x000ea200000e0000 */
[----:B------:R-:W-:-:S03]  /*afa0*/  @!P6 VIADD R7, R12, 0x20 ;  /* 0x000000200c07e836 */ /* 0x000fc60000000000 */
[----:B------:R-:W3:Y:S01]  /*afb0*/  SHFL.IDX PT, R17, R17, 0x1f, 0x1f ;  /* 0x03e01f0011117f89 */ /* 0x000ee200000e0000 */
[----:B------:R-:W-:Y:S01]  /*afc0*/  BSSY B0, `(.L_x_192) ;  /* 0x0000063000007945 */ /* 0x000fe20003800000 */
[----:B-1----:R-:W-:-:S05]  /*afd0*/  @!P6 IMAD.WIDE R2, R7, 0xc, R2 ;  /* 0x0000000c0702e825 */ /* 0x002fca00078e0202 */
[----:B------:R1:W5:Y:S04]  /*afe0*/  @!P6 LDG.E R8, desc[UR56][R2.64] ;  /* 0x000000380208e981 */ /* 0x000368000c1e1900 */
[----:B------:R1:W5:Y:S01]  /*aff0*/  @!P6 LDG.E R9, desc[UR56][R2.64+0x4] ;  /* 0x000004380209e981 */ /* 0x000362000c1e1900 */
[----:B------:R-:W-:Y:S01]  /*b000*/  ISETP.GE.AND P6, PT, R12, UR24, PT ;  /* 0x000000180c007c0c */ /* 0x000fe2000bfc6270 */
[----:B------:R-:W-:Y:S01]  /*b010*/  IMAD.MOV.U32 R6, RZ, RZ, 0x7fffffff ;  /* 0x7fffffffff067424 */ /* 0x000fe200078e00ff */
[----:B--2---:R-:W-:Y:S01]  /*b020*/  R2UR UR4, R19 ;  /* 0x00000000130472ca */ /* 0x004fe200000e0000 */
[----:B------:R-:W-:Y:S01]  /*b030*/  IMAD.MOV.U32 R7, RZ, RZ, RZ ;  /* 0x000000ffff077224 */ /* 0x000fe200078e00ff */
[----:B---3--:R-:W-:-:S09]  /*b040*/  R2UR UR5, R17 ;  /* 0x00000000110572ca */ /* 0x008fd200000e0000 */
[----:B-1----:R-:W-:Y:S06]  /*b050*/  @P6 BRA `(.L_x_193) ;  /* 0x0000000400646947 */ /* 0x002fec0003800000 */
[----:B------:R-:W-:-:S04]  /*b060*/  IADD3 R17, P6, R14, UR11, RZ ;  /* 0x0000000b0e117c10 */ /* 0x000fc8000ffde0ff */
[----:B------:R-:W-:Y:S02]  /*b070*/  LEA.HI.X.SX32 R22, R14, UR13, 0x1, P6 ;  /* 0x0000000d0e167c11 */ /* 0x000fe4000b0f0eff */
[----:B------:R-:W-:Y:S02]  /*b080*/  IABS R14, R11 ;  /* 0x0000000b000e7213 */ /* 0x000fe40000000000 */
[C---:B------:R-:W-:Y:S02]  /*b090*/  IADD3 R19, P6, R15.reuse, UR12, RZ ;  /* 0x0000000c0f137c10 */ /* 0x040fe4000ffde0ff */
[----:B------:R-:W1:Y:S02]  /*b0a0*/  I2F.RP R2, R14 ;  /* 0x0000000e00027306 */ /* 0x000e640000209400 */
[----:B------:R-:W-:Y:S02]  /*b0b0*/  LEA.HI.X.SX32 R24, R15, UR14, 0x1, P6 ;  /* 0x0000000e0f187c11 */ /* 0x000fe4000b0f0eff */
[----:B------:R-:W-:-:S04]  /*b0c0*/  PLOP3.LUT P6, PT, PT, PT, UP0, 0x80, 0x0 ;  /* 0x000000000000781c */ /* 0x000fc80003fcf008 */
[----:B-1----:R-:W1:Y:S02]  /*b0d0*/  MUFU.RCP R2, R2 ;  /* 0x0000000200027308 */ /* 0x002e640000001000 */
[----:B-1----:R-:W-:-:S06]  /*b0e0*/  VIADD R15, R2, 0xffffffe ;  /* 0x0ffffffe020f7836 */ /* 0x002fcc0000000000 */
[----:B------:R-:W1:Y:S02]  /*b0f0*/  F2I.FTZ.U32.TRUNC.NTZ R15, R15 ;  /* 0x0000000f000f7305 */ /* 0x000e64000021f000 */
[----:B-1----:R-:W-:Y:S01]  /*b100*/  IMAD.MOV R18, RZ, RZ, -R15 ;  /* 0x000000ffff127224 */ /* 0x002fe200078e0a0f */
[----:B------:R-:W-:Y:S06]  /*b110*/  @!P6 BRA `(.L_x_194) ;  /* 0x00000000002ce947 */ /* 0x000fec0003800000 */
        /* <DEDUP_REMOVED lines=11> */
.L_x_194:
[----:B------:R-:W-:Y:S05]  /*b1d0*/  @!P0 BRA `(.L_x_195) ;  /* 0x00000000002c8947 */ /* 0x000fea0003800000 */
        /* <DEDUP_REMOVED lines=11> */
.L_x_195:
[----:B------:R-:W-:Y:S01]  /*b290*/  SHF.R.U64 R4, R19, UR31, R24 ;  /* 0x0000001f13047c19 */ /* 0x000fe20008001218 */
[----:B------:R-:W-:Y:S01]  /*b2a0*/  IMAD R5, R18, R14, RZ ;  /* 0x0000000e12057224 */ /* 0x000fe200078e02ff */
[----:B------:R-:W-:Y:S01]  /*b2b0*/  IABS R2, R11 ;  /* 0x0000000b00027213 */ /* 0x000fe20000000000 */
[----:B------:R-:W-:Y:S01]  /*b2c0*/  IMAD.MOV.U32 R3, RZ, RZ, R15 ;  /* 0x000000ffff037224 */ /* 0x000fe200078e000f */
[----:B------:R-:W-:Y:S01]  /*b2d0*/  SHF.R.U64 R17, R17, UR30, R22 ;  /* 0x0000001e11117c19 */ /* 0x000fe20008001216 */
[----:B------:R-:W-:Y:S01]  /*b2e0*/  VIADD R4, R4, UR17 ;  /* 0x0000001104047c36 */ /* 0x000fe20008000000 */
[----:B------:R-:W-:Y:S01]  /*b2f0*/  IABS R19, R10 ;  /* 0x0000000a00137213 */ /* 0x000fe20000000000 */
[----:B------:R-:W-:Y:S02]  /*b300*/  IMAD.MOV R7, RZ, RZ, -R2 ;  /* 0x000000ffff077224 */ /* 0x000fe400078e0a02 */
[----:B------:R-:W-:Y:S01]  /*b310*/  IMAD.MOV.U32 R2, RZ, RZ, RZ ;  /* 0x000000ffff027224 */ /* 0x000fe200078e00ff */
[----:B------:R-:W-:Y:S01]  /*b320*/  IABS R6, R4 ;  /* 0x0000000400067213 */ /* 0x000fe20000000000 */
[----:B------:R-:W-:-:S02]  /*b330*/  VIADD R17, R17, UR16 ;  /* 0x0000001011117c36 */ /* 0x000fc40008000000 */
[----:B------:R-:W-:-:S04]  /*b340*/  IMAD.HI.U32 R2, R15, R5, R2 ;  /* 0x000000050f027227 */ /* 0x000fc800078e0002 */
[----:B------:R-:W-:Y:S01]  /*b350*/  IMAD.MOV.U32 R3, RZ, RZ, R7 ;  /* 0x000000ffff037224 */ /* 0x000fe200078e0007 */
[----:B------:R-:W-:Y:S01]  /*b360*/  IABS R7, R10 ;  /* 0x0000000a00077213 */ /* 0x000fe20000000000 */
[----:B------:R-:W-:-:S03]  /*b370*/  IMAD.MOV.U32 R5, RZ, RZ, R6 ;  /* 0x000000ffff057224 */ /* 0x000fc600078e0006 */
[----:B------:R-:W1:Y:S01]  /*b380*/  I2F.RP R6, R7 ;  /* 0x0000000700067306 */ /* 0x000e620000209400 */
[----:B------:R-:W-:-:S04]  /*b390*/  IMAD.HI.U32 R2, R2, R5, RZ ;  /* 0x0000000502027227 */ /* 0x000fc800078e00ff */
[----:B------:R-:W-:-:S05]  /*b3a0*/  IMAD R5, R2, R3, R5 ;  /* 0x0000000302057224 */ /* 0x000fca00078e0205 */
[----:B------:R-:W-:Y:S01]  /*b3b0*/  ISETP.GT.U32.AND P6, PT, R14, R5, PT ;  /* 0x000000050e00720c */ /* 0x000fe20003fc4070 */
[----:B-1----:R-:W1:-:S12]  /*b3c0*/  MUFU.RCP R6, R6 ;  /* 0x0000000600067308 */ /* 0x002e580000001000 */
[----:B------:R-:W-:Y:S02]  /*b3d0*/  @!P6 IMAD.IADD R5, R5, 0x1, -R14 ;  /* 0x000000010505e824 */ /* 0x000fe400078e0a0e */
[----:B-1----:R-:W-:-:S04]  /*b3e0*/  VIADD R2, R6, 0xffffffe ;  /* 0x0ffffffe06027836 */ /* 0x002fc80000000000 */
[----:B------:R1:W2:Y:S02]  /*b3f0*/  F2I.FTZ.U32.TRUNC.NTZ R3, R2 ;  /* 0x0000000200037305 */ /* 0x0002a4000021f000 */
[----:B-1----:R-:W-:Y:S02]  /*b400*/  IMAD.MOV.U32 R2, RZ, RZ, RZ ;  /* 0x000000ffff027224 */ /* 0x002fe400078e00ff */
[----:B--2---:R-:W-:-:S04]  /*b410*/  IMAD.MOV R18, RZ, RZ, -R3 ;  /* 0x000000ffff127224 */ /* 0x004fc800078e0a03 */
[----:B------:R-:W-:Y:S01]  /*b420*/  IMAD R15, R18, R7, RZ ;  /* 0x00000007120f7224 */ /* 0x000fe200078e02ff */
[----:B------:R-:W-:-:S03]  /*b430*/  IABS R18, R17 ;  /* 0x0000001100127213 */ /* 0x000fc60000000000 */
[----:B------:R-:W-:-:S04]  /*b440*/  IMAD.HI.U32 R6, R3, R15, R2 ;  /* 0x0000000f03067227 */ /* 0x000fc800078e0002 */
[----:B------:R-:W-:Y:S02]  /*b450*/  IMAD.MOV.U32 R3, RZ, RZ, R18 ;  /* 0x000000ffff037224 */ /* 0x000fe400078e0012 */
[----:B------:R-:W-:Y:S02]  /*b460*/  IMAD.MOV R15, RZ, RZ, -R19 ;  /* 0x000000ffff0f7224 */ /* 0x000fe400078e0a13 */
        /* <DEDUP_REMOVED lines=22> */
[----:B------:R-:W-:Y:S02]  /*b5d0*/  SHF.R.S32.HI R5, RZ, 0x1f, R4 ;  /* 0x0000001fff057819 */ /* 0x000fe40000011404 */
[----:B------:R-:W-:-:S07]  /*b5e0*/  SHF.R.S32.HI R7, RZ, 0x1f, R6 ;  /* 0x0000001fff077819 */ /* 0x000fce0000011406 */
.L_x_193:
[----:B------:R-:W-:Y:S05]  /*b5f0*/  BSYNC B0 ;  /* 0x0000000000007941 */ /* 0x000fea0003800000 */
.L_x_192:
[----:B------:R-:W1:Y:S04]  /*b600*/  SHFL.UP PT, R3, R6, 0x1, RZ ;  /* 0x0420000006037989 */ /* 0x000e6800000e00ff */
[----:B------:R-:W2:Y:S01]  /*b610*/  SHFL.UP PT, R2, R7, 0x1, RZ ;  /* 0x0420000007027989 */ /* 0x000ea200000e00ff */
[----:B-1----:R-:W-:Y:S02]  /*b620*/  SEL R3, R3, RZ, P1 ;  /* 0x000000ff03037207 */ /* 0x002fe40000800000 */
[----:B--2---:R-:W-:Y:S02]  /*b630*/  SEL R2, R2, RZ, P1 ;  /* 0x000000ff02027207 */ /* 0x004fe40000800000 */
[----:B------:R-:W-:-:S05]  /*b640*/  IADD3 R18, P6, R3, R6, RZ ;  /* 0x0000000603127210 */ /* 0x000fca0007fde0ff */
[----:B------:R-:W-:Y:S01]  /*b650*/  IMAD.X R15, R2, 0x1, R7, P6 ;  /* 0x00000001020f7824 */ /* 0x000fe200030e0607 */
        /* <DEDUP_REMOVED lines=24> */
[----:B------:R-:W-:-:S04]  /*b7e0*/  IADD3 R17, P6, R2, UR5, RZ ;  /* 0x0000000502117c10 */ /* 0x000fc8000ffde0ff */
[----:B------:R-:W-:Y:S02]  /*b7f0*/  IADD3.X R19, R3, UR4, RZ, P6, !PT ;  /* 0x0000000403137c10 */ /* 0x000fe4000b7fe4ff */
[----:B------:R-:W-:-:S04]  /*b800*/  ISETP.GT.U32.AND P6, PT, R17, UR10, PT ;  /* 0x0000000a11007c0c */ /* 0x000fc8000bfc4070 */
[----:B------:R-:W-:-:S13]  /*b810*/  ISETP.GT.U32.AND.EX P6, PT, R19, UR9, PT, P6 ;  /* 0x0000000913007c0c */ /* 0x000fda000bfc4160 */
[----:B------:R-:W-:-:S04]  /*b820*/  VOTE.ANY R14, PT, P6 ;  /* 0x00000000000e7806 */ /* 0x000fc800030e0100 */
[----:B------:R-:W-:-:S13]  /*b830*/  ISETP.NE.AND P6, PT, R14, RZ, PT ;  /* 0x000000ff0e00720c */ /* 0x000fda0003fc5270 */
[----:B------:R-:W-:Y:S05]  /*b840*/  @!P6 BRA `(.L_x_196) ;  /* 0xfffffff400b8e947 */ /* 0x000fea000383ffff */
[----:B------:R-:W-:Y:S02]  /*b850*/  IMAD.MOV.U32 R15, RZ, RZ, R2 ;  /* 0x000000ffff0f7224 */ /* 0x000fe400078e0002 */
[----:B------:R-:W-:-:S07]  /*b860*/  IMAD.MOV.U32 R22, RZ, RZ, R3 ;  /* 0x000000ffff167224 */ /* 0x000fce00078e0003 */
.L_x_191:
[----:B------:R-:W1:Y:S08]  /*b870*/  BREV R14, R14 ;  /* 0x0000000e000e7301 */ /* 0x000e700000000000 */
[----:B-1----:R-:W1:Y:S02]  /*b880*/  FLO.U32.SH R13, R14 ;  /* 0x0000000e000d7300 */ /* 0x002e6400000e0400 */
[----:B-1----:R-:W1:Y:S02]  /*b890*/  SHFL.IDX PT, R12, R12, R13, 0x1f ;  /* 0x00001f0d0c0c7589 */ /* 0x002e6400000e0000 */
[----:B-1----:R-:W-:-:S13]  /*b8a0*/  R2UR UR6, R12 ;  /* 0x000000000c0672ca */ /* 0x002fda00000e0000 */
[----:B------:R-:W-:-:S05]  /*b8b0*/  VIADD R17, R34, UR6 ;  /* 0x0000000622117c36 */ /* 0x000fca0008000000 */
[----:B------:R-:W-:-:S13]  /*b8c0*/  ISETP.GE.AND P1, PT, R17, UR24, PT ;  /* 0x0000001811007c0c */ /* 0x000fda000bf26270 */
[----:B------:R-:W1:Y:S02]  /*b8d0*/  @!P1 LDC.64 R2, c[0x0][0x918] ;  /* 0x00024600ff029b82 */ /* 0x000e640000000a00 */
[----:B-1----:R-:W-:-:S05]  /*b8e0*/  @!P1 IMAD.WIDE R2, R17, 0xc, R2 ;  /* 0x0000000c11029825 */ /* 0x002fca00078e0202 */
[----:B-----5:R1:W5:Y:S04]  /*b8f0*/  @!P1 LDG.E R8, desc[UR56][R2.64] ;  /* 0x0000003802089981 */ /* 0x020368000c1e1900 */
[----:B------:R1:W5:Y:S01]  /*b900*/  @!P1 LDG.E R9, desc[UR56][R2.64+0x4] ;  /* 0x0000043802099981 */ /* 0x000362000c1e1900 */
[----:B------:R-:W-:-:S03]  /*b910*/  IADD3 R18, P1, P2, R15, UR5, -R6 ;  /* 0x000000050f127c10 */ /* 0x000fc6000fa3e806 */
[----:B------:R-:W-:Y:S01]  /*b920*/  SHFL.IDX PT, R6, R6, R13, 0x1f ;  /* 0x00001f0d06067589 */ /* 0x000fe200000e0000 */
[----:B------:R-:W-:-:S03]  /*b930*/  IADD3.X R22, R22, UR4, ~R7, P1, P2 ;  /* 0x0000000416167c10 */ /* 0x000fc60008fe4c07 */
[----:B------:R-:W2:Y:S04]  /*b940*/  SHFL.IDX PT, R18, R18, R13, 0x1f ;  /* 0x00001f0d12127589 */ /* 0x000ea800000e0000 */
[----:B------:R-:W3:Y:S04]  /*b950*/  SHFL.IDX PT, R22, R22, R13, 0x1f ;  /* 0x00001f0d16167589 */ /* 0x000ee800000e0000 */
[----:B------:R1:W4:Y:S04]  /*b960*/  SHFL.IDX PT, R7, R7, R13, 0x1f ;  /* 0x00001f0d07077589 */ /* 0x00032800000e0000 */
[----:B------:R1:W1:Y:S04]  /*b970*/  SHFL.IDX PT, R5, R5, R13, 0x1f ;  /* 0x00001f0d05057589 */ /* 0x00026800000e0000 */
[----:B------:R1:W1:Y:S01]  /*b980*/  SHFL.IDX PT, R4, R4, R13, 0x1f ;  /* 0x00001f0d04047589 */ /* 0x00026200000e0000 */
[----:B--2---:R-:W-:-:S02]  /*b990*/  R2UR UR5, R18 ;  /* 0x00000000120572ca */ /* 0x004fc400000e0000 */
[----:B---3--:R-:W-:-:S15]  /*b9a0*/  R2UR UR4, R22 ;  /* 0x00000000160472ca */ /* 0x008fde00000e0000 */
.L_x_186:
[----:B-1----:R-:W1:Y:S01]  /*b9b0*/  LDC R2, c[0x0][0x910] ;  /* 0x00024400ff027b82 */ /* 0x002e620000000800 */
[----:B------:R-:W-:Y:S01]  /*b9c0*/  UMOV UR24, 0xffffffff ;  /* 0xffffffff00187882 */ /* 0x000fe20000000000 */
[----:B------:R-:W-:Y:S01]  /*b9d0*/  UMOV UR25, 0xffffffff ;  /* 0xffffffff00197882 */ /* 0x000fe20000000000 */
[----:B------:R-:W-:Y:S01]  /*b9e0*/  UMOV UR26, 0xffffffff ;  /* 0xffffffff001a7882 */ /* 0x000fe20000000000 */
[----:B------:R-:W-:Y:S01]  /*b9f0*/  IMAD.MOV.U32 R15, RZ, RZ, RZ ;  /* 0x000000ffff0f7224 */ /* 0x000fe200078e00ff */
[----:B-1----:R-:W-:-:S13]  /*ba00*/  ISETP.LE.AND P1, PT, R2, UR6, PT ;  /* 0x0000000602007c0c */ /* 0x002fda000bf23270 */
[----:B------:R-:W-:Y:S05]  /*ba10*/  @P1 BRA `(.L_x_185) ;  /* 0x0000000000f01947 */ /* 0x000fea0003800000 */
[C---:B------:R-:W-:Y:S01]  /*ba20*/  R2UR UR24, R4.reuse ;  /* 0x00000000041872ca */ /* 0x040fe200000e0000 */
[----:B------:R-:W-:Y:S01]  /*ba30*/  UIADD3 UR30, UP1, -UR5, UR10, URZ ;  /* 0x0000000a051e7290 */ /* 0x000fe2000ff3e13f */
[----:B------:R-:W-:Y:S01]  /*ba40*/  R2UR UR25, R5 ;  /* 0x00000000051972ca */ /* 0x000fe200000e0000 */
[----:B------:R-:W-:Y:S01]  /*ba50*/  ULDC UR26, c[0x0][0x8c0] ;  /* 0x00023000001a7ab9 */ /* 0x000fe20000000800 */
[----:B------:R-:W-:Y:S01]  /*ba60*/  ULDC UR27, c[0x0][0x8b0] ;  /* 0x00022c00001b7ab9 */ /* 0x000fe20000000800 */
[----:B------:R-:W-:Y:S01]  /*ba70*/  ULDC UR28, c[0x0][0x904] ;  /* 0x00024100001c7ab9 */ /* 0x000fe20000000800 */
[----:B------:R-:W-:-:S03]  /*ba80*/  SHF.R.U64 R2, R4, UR27, R5 ;  /* 0x0000001b04027c19 */ /* 0x000fc60008001205 */
[----:B------:R-:W-:Y:S01]  /*ba90*/  UIADD3.X UR24, ~UR4, UR9, URZ, UP1, !UPT ;  /* 0x0000000904187290 */ /* 0x000fe20008ffe53f */
[----:B------:R-:W-:-:S03]  /*baa0*/  R2UR UR32, R2 ;  /* 0x00000000022072ca */ /* 0x000fc600000e0000 */
[----:B------:R-:W-:Y:S02]  /*bab0*/  USHF.R.U32.HI UR31, URZ, UR26, UR24 ;  /* 0x0000001a3f1f7299 */ /* 0x000fe40008011618 */
[----:B------:R-:W-:Y:S02]  /*bac0*/  USHF.R.U32.HI UR35, URZ, UR27, UR25 ;  /* 0x0000001b3f237299 */ /* 0x000fe40008011619 */
[----:B------:R-:W-:Y:S02]  /*bad0*/  USHF.R.U32.HI UR33, URZ, UR27, UR31 ;  /* 0x0000001b3f217299 */ /* 0x000fe4000801161f */
[----:B------:R-:W-:Y:S02]  /*bae0*/  USHF.R.U64 UR30, UR30, UR26, UR24 ;  /* 0x0000001a1e1e7299 */ /* 0x000fe40008001218 */
[----:B------:R-:W-:Y:S02]  /*baf0*/  USHF.R.U32.HI UR34, URZ, UR28, UR33 ;  /* 0x0000001c3f227299 */ /* 0x000fe40008011621 */
[----:B------:R-:W-:-:S02]  /*bb00*/  USHF.R.U64 UR31, UR30, UR27, UR31 ;  /* 0x0000001b1e1f7299 */ /* 0x000fc4000800121f */
[----:B------:R-:W-:Y:S02]  /*bb10*/  ULOP3.LUT UR24, UR34, UR35, URZ, 0xfc, !UPT ;  /* 0x0000002322187292 */ /* 0x000fe4000f8efc3f */
[----:B------:R-:W-:-:S04]  /*bb20*/  USHF.R.U64 UR33, UR31, UR28, UR33 ;  /* 0x0000001c1f217299 */ /* 0x000fc80008001221 */
[----:B------:R-:W-:-:S13]  /*bb30*/  ISETP.NE.U32.AND P1, PT, RZ, UR24, PT ;  /* 0x00000018ff007c0c */ /* 0x000fda000bf25070 */
[----:B------:R-:W-:Y:S05]  /*bb40*/  @!P1 BRA `(.L_x_197) ;  /* 0x0000000000189947 */ /* 0x000fea0003800000 */
[----:B------:R-:W-:-:S07]  /*bb50*/  MOV R12, 0xbb70 ;  /* 0x0000bb70000c7802 */ /* 0x000fce0000000f00 */
[----:B--2-45:R-:W-:Y:S05]  /*bb60*/  CALL.REL.NOINC `(.L_x_198) ;  /* 0x00000018009c7944 */ /* 0x034fea0003c00000 */
[----:B------:R-:W-:-:S04]  /*bb70*/  UIADD3 UR24, -UR25, URZ, URZ ;  /* 0x0000003f19187290 */ /* 0x000fc8000fffe13f */
[----:B------:R-:W-:-:S03]  /*bb80*/  UIMAD UR32, UR32, UR24, UR33 ;  /* 0x00000018202072a4 */ /* 0x000fc6000f8e0221 */
[----:B------:R-:W-:Y:S01]  /*bb90*/  UMOV UR24, UR25 ;  /* 0x0000001900187c82 */ /* 0x000fe20008000000 */
[----:B------:R-:W-:Y:S08]  /*bba0*/  BRA `(.L_x_199) ;  /* 0x0000000000587947 */ /* 0x000ff00003800000 */
.L_x_197:
[----:B------:R-:W1:Y:S01]  /*bbb0*/  I2F.U32.RP R2, UR32 ;  /* 0x0000002000027d06 */ /* 0x000e620008209000 */
[----:B------:R-:W-:Y:S01]  /*bbc0*/  UMOV UR24, URZ ;  /* 0x0000003f00187c82 */ /* 0x000fe20008000000 */
[----:B------:R-:W-:-:S06]  /*bbd0*/  UISETP.NE.U32.AND UP4, UPT, UR32, URZ, UPT ;  /* 0x0000003f2000728c */ /* 0x000fcc000bf85070 */
[----:B-1----:R-:W1:Y:S02]  /*bbe0*/  MUFU.RCP R2, R2 ;  /* 0x0000000200027308 */ /* 0x002e640000001000 */
[----:B-1----:R-:W-:-:S06]  /*bbf0*/  VIADD R3, R2, 0xffffffe ;  /* 0x0ffffffe02037836 */ /* 0x002fcc0000000000 */
[----:B------:R-:W1:Y:S02]  /*bc00*/  F2I.FTZ.U32.TRUNC.NTZ R3, R3 ;  /* 0x0000000300037305 */ /* 0x000e64000021f000 */
[----:B-1----:R-:W-:-:S13]  /*bc10*/  R2UR UR25, R3 ;  /* 0x00000000031972ca */ /* 0x002fda00000e0000 */
[----:B------:R-:W-:-:S04]  /*bc20*/  UIADD3 UR26, URZ, -UR25, URZ ;  /* 0x800000193f1a7290 */ /* 0x000fc8000fffe03f */
[----:B------:R-:W-:-:S04]  /*bc30*/  UIMAD UR26, UR26, UR32, URZ ;  /* 0x000000201a1a72a4 */ /* 0x000fc8000f8e023f */
[----:B------:R-:W-:-:S04]  /*bc40*/  UIMAD.WIDE.U32 UR24, UR25, UR26, UR24 ;  /* 0x0000001a191872a5 */ /* 0x000fc8000f8e0018 */
[----:B------:R-:W-:-:S04]  /*bc50*/  UIMAD.WIDE.U32 UR24, UR25, UR33, URZ ;  /* 0x00000021191872a5 */ /* 0x000fc8000f8e003f */
[----:B------:R-:W-:-:S04]  /*bc60*/  UIADD3 UR24, -UR25, URZ, URZ ;  /* 0x0000003f19187290 */ /* 0x000fc8000fffe13f */
[----:B------:R-:W-:-:S04]  /*bc70*/  UIMAD UR24, UR32, UR24, UR33 ;  /* 0x00000018201872a4 */ /* 0x000fc8000f8e0221 */
[----:B------:R-:W-:-:S11]  /*bc80*/  UISETP.GE.U32.AND UP1, UPT, UR24, UR32, UPT ;  /* 0x000000201800728c */ /* 0x000fd6000bf26070 */
[----:B------:R-:W-:Y:S02]  /*bc90*/  @UP1 UIADD3 UR24, UR24, -UR32, URZ ;  /* 0x8000002018181290 */ /* 0x000fe4000fffe03f */
[----:B------:R-:W-:Y:S02]  /*bca0*/  @UP1 UIADD3 UR25, UR25, 0x1, URZ ;  /* 0x0000000119191890 */ /* 0x000fe4000fffe03f */
[----:B------:R-:W-:-:S11]  /*bcb0*/  UISETP.GE.U32.AND UP2, UPT, UR24, UR32, UPT ;  /* 0x000000201800728c */ /* 0x000fd6000bf46070 */
[----:B------:R-:W-:Y:S02]  /*bcc0*/  @UP2 UIADD3 UR25, UR25, 0x1, URZ ;  /* 0x0000000119192890 */ /* 0x000fe4000fffe03f */
[----:B------:R-:W-:-:S04]  /*bcd0*/  @!UP4 ULOP3.LUT UR25, URZ, UR32, URZ, 0x33, !UPT ;  /* 0x000000203f19c292 */ /* 0x000fc8000f8e333f */
[----:B------:R-:W-:-:S04]  /*bce0*/  UIADD3 UR24, -UR25, URZ, URZ ;  /* 0x0000003f19187290 */ /* 0x000fc8000fffe13f */
[----:B------:R-:W-:-:S03]  /*bcf0*/  UIMAD UR32, UR32, UR24, UR33 ;  /* 0x00000018202072a4 */ /* 0x000fc6000f8e0221 */
[----:B------:R-:W-:-:S09]  /*bd00*/  UMOV UR24, UR25 ;  /* 0x0000001900187c82 */ /* 0x000fd20008000000 */
.L_x_199:
[----:B------:R-:W-:Y:S01]  /*bd10*/  ULOP3.LUT UR31, UR31, UR20, URZ, 0xc0, !UPT ;  /* 0x000000141f1f7292 */ /* 0x000fe2000f8ec03f */
[----:B------:R-:W-:Y:S01]  /*bd20*/  IMAD.MOV.U32 R15, RZ, RZ, 0x1 ;  /* 0x00000001ff0f7424 */ /* 0x000fe200078e00ff */
[----:B------:R-:W-:Y:S02]  /*bd30*/  ULOP3.LUT UR30, UR30, UR18, URZ, 0xc0, !UPT ;  /* 0x000000121e1e7292 */ /* 0x000fe4000f8ec03f */
[----:B------:R-:W-:Y:S01]  /*bd40*/  UIMAD UR24, UR19, UR24, UR31 ;  /* 0x00000018131872a4 */ /* 0x000fe2000f8e021f */
[----:B------:R-:W-:Y:S01]  /*bd50*/  ULDC UR26, c[0x0][0x8a8] ;  /* 0x00022a00001a7ab9 */ /* 0x000fe20000000800 */
[----:B------:R-:W-:Y:S01]  /*bd60*/  ULDC UR25, c[0x0][0x8b8] ;  /* 0x00022e0000197ab9 */ /* 0x000fe20000000800 */
[----:B------:R-:W-:Y:S02]  /*bd70*/  UIMAD UR30, UR32, UR26, UR30 ;  /* 0x0000001a201e72a4 */ /* 0x000fe4000f8e021e */
[----:B------:R-:W-:Y:S01]  /*bd80*/  UIMAD UR25, UR24, UR25, UR40 ;  /* 0x00000019181972a4 */ /* 0x000fe2000f8e0228 */
[----:B------:R-:W-:Y:S01]  /*bd90*/  @UP3 UMOV UR26, UR6 ;  /* 0x00000006001a3c82 */ /* 0x000fe20008000000 */
[----:B------:R-:W-:-:S03]  /*bda0*/  @!UP3 UMOV UR26, UR6 ;  /* 0x00000006001abc82 */ /* 0x000fc60008000000 */
[----:B------:R-:W-:Y:S02]  /*bdb0*/  @UP3 UMOV UR24, UR30 ;  /* 0x0000001e00183c82 */ /* 0x000fe40008000000 */
[----:B------:R-:W-:Y:S01]  /*bdc0*/  @!UP3 UMOV UR24, UR25 ;  /* 0x000000190018bc82 */ /* 0x000fe20008000000 */
[----:B------:R-:W-:-:S05]  /*bdd0*/  @!UP3 UMOV UR25, UR30 ;  /* 0x0000001e0019bc82 */ /* 0x000fca0008000000 */
.L_x_185:
[----:B------:R-:W-:-:S06]  /*bde0*/  UISETP.NE.AND UP1, UPT, UR15, 0x3, UPT ;  /* 0x000000030f00788c */ /* 0x000fcc000bf25270 */
[----:B------:R-:W-:-:S13]  /*bdf0*/  PLOP3.LUT P1, PT, PT, PT, UP1, 0x80, 0x0 ;  /* 0x000000000000781c */ /* 0x000fda0003f2f018 */
[----:B------:R-:W-:Y:S05]  /*be00*/  @!P1 BRA `(.L_x_200) ;  /* 0x0000000000049947 */ /* 0x000fea0003800000 */
[----:B--2---:R-:W-:Y:S01]  /*be10*/  BPT.TRAP 0x1 ;  /* 0x000000040000795c */ /* 0x004fe20000300000 */
.L_x_200:
[----:B------:R-:W1:Y:S01]  /*be20*/  S2R R2, SR_CgaCtaId ;  /* 0x0000000000027919 */ /* 0x000e620000008800 */
[----:B------:R-:W-:-:S04]  /*be30*/  MOV R3, 0x400 ;  /* 0x0000040000037802 */ /* 0x000fc80000000f00 */
[----:B-1----:R-:W-:Y:S02]  /*be40*/  LEA R3, R2, R3, 0x18 ;  /* 0x0000000302037211 */ /* 0x002fe400078ec0ff */
[----:B------:R-:W-:-:S03]  /*be50*/  SHF.L.U32 R2, R0, 0x1f, RZ ;  /* 0x0000001f00027819 */ /* 0x000fc600000006ff */
[----:B------:R-:W-:-:S04]  /*be60*/  IMAD R17, R16, 0x8, R3 ;  /* 0x0000000810117824 */ /* 0x000fc800078e0203 */
[----:B------:R-:W1:Y:S02]  /*be70*/  SYNCS.PHASECHK.TRANS64.TRYWAIT P2, [R17+URZ+0x38440], R2 ;  /* 0x03844002110075a7 */ /* 0x000e64000804017f */
[----:B-1----:R-:W-:Y:S05]  /*be80*/  @!P2 BRA `(.L_x_201) ;  /* 0x000000100034a947 */ /* 0x002fea0003800000 */
.L_x_255:
[----:B------:R-:W-:Y:S01]  /*be90*/  ELECT P2, URZ, PT ;  /* 0x00000000003f782f */ /* 0x000fe20003840000 */
[----:B------:R-:W-:-:S12]  /*bea0*/  BSSY B0, `(.L_x_202) ;  /* 0x0000010000007945 */ /* 0x000fd80003800000 */
[----:B------:R-:W-:Y:S05]  /*beb0*/  @!P2 BRA `(.L_x_203) ;  /* 0x000000000038a947 */ /* 0x000fea0003800000 */
[----:B-1----:R-:W-:Y:S02]  /*bec0*/  IMAD R2, R16, 0x10, R3 ;  /* 0x0000001010027824 */ /* 0x002fe400078e0203 */
[----:B------:R-:W-:Y:S02]  /*bed0*/  IMAD.U32 R14, RZ, RZ, UR26 ;  /* 0x0000001aff0e7e24 */ /* 0x000fe4000f8e00ff */
[----:B------:R-:W-:Y:S02]  /*bee0*/  IMAD.U32 R13, RZ, RZ, UR25 ;  /* 0x00000019ff0d7e24 */ /* 0x000fe4000f8e00ff */
[----:B------:R-:W-:-:S05]  /*bef0*/  IMAD.U32 R12, RZ, RZ, UR24 ;  /* 0x00000018ff0c7e24 */ /* 0x000fca000f8e00ff */
[----:B------:R1:W-:Y:S01]  /*bf00*/  STS.128 [R2+0x38500], R12 ;  /* 0x0385000c02007388 */ /* 0x0003e20000000c00 */
[----:B------:R-:W-:Y:S01]  /*bf10*/  @!PT LDS RZ, [RZ] ;  /* 0x00000000fffff984 */ /* 0x000fe20000000800 */
[----:B------:R-:W-:Y:S01]  /*bf20*/  @!PT LDS RZ, [RZ] ;  /* 0x00000000fffff984 */ /* 0x000fe20000000800 */
[----:B------:R-:W-:Y:S01]  /*bf30*/  @!PT LDS RZ, [RZ] ;  /* 0x00000000fffff984 */ /* 0x000fe20000000800 */
[----:B------:R-:W-:Y:S01]  /*bf40*/  @!PT LDS RZ, [RZ] ;  /* 0x00000000fffff984 */ /* 0x000fe20000000800 */
[----:B------:R3:W-:Y:S06]  /*bf50*/  MEMBAR.ALL.CTA ;  /* 0x0000000000007992 */ /* 0x0007ec0000008000 */
[----:B---3--:R-:W3:Y:S01]  /*bf60*/  FENCE.VIEW.ASYNC.S ;  /* 0x00000000000073c6 */ /* 0x008ee20000000000 */
[----:B------:R-:W-:Y:S05]  /*bf70*/  @!P1 BRA `(.L_x_204) ;  /* 0x0000000000049947 */ /* 0x000fea0003800000 */
[----:B--2---:R-:W-:Y:S01]  /*bf80*/  BPT.TRAP 0x1 ;  /* 0x000000040000795c */ /* 0x004fe20000300000 */
.L_x_204:
[----:B---3--:R3:W-:Y:S02]  /*bf90*/  SYNCS.ARRIVE.TRANS64.A1T0 RZ, [R17+URZ+0x38400], RZ ;  /* 0x038400ff11ff79a7 */ /* 0x0087e4000810003f */
.L_x_203:
[----:B--2---:R-:W-:Y:S05]  /*bfa0*/  BSYNC B0 ;  /* 0x0000000000007941 */ /* 0x004fea0003800000 */
.L_x_202:
[----:B------:R-:W-:Y:S01]  /*bfb0*/  ISETP.NE.AND P3, PT, R15, RZ, PT ;  /* 0x000000ff0f00720c */ /* 0x000fe20003f65270 */
[----:B------:R-:W-:-:S05]  /*bfc0*/  VIADD R16, R16, 0x1 ;  /* 0x0000000110107836 */ /* 0x000fca0000000000 */
[----:B------:R-:W-:-:S04]  /*bfd0*/  ISETP.NE.AND P2, PT, R16, 0x8, PT ;  /* 0x000000081000780c */ /* 0x000fc80003f45270 */
[----:B-1----:R-:W-:Y:S02]  /*bfe0*/  SEL R13, RZ, 0x1, P2 ;  /* 0x00000001ff0d7807 */ /* 0x002fe40001000000 */
[----:B------:R-:W-:Y:S02]  /*bff0*/  SEL R16, R16, RZ, P2 ;  /* 0x000000ff10107207 */ /* 0x000fe40001000000 */
[----:B------:R-:W-:Y:S01]  /*c000*/  LOP3.LUT R0, R0, R13, RZ, 0x3c, !PT ;  /* 0x0000000d00007212 */ /* 0x000fe200078e3cff */
[----:B------:R-:W-:Y:S06]  /*c010*/  @P3 BRA `(.L_x_205) ;  /* 0xffffffe400003947 */ /* 0x000fec000383ffff */
[----:B------:R-:W-:Y:S05]  /*c020*/  @!P1 BRA `(.L_x_206) ;  /* 0x0000000000049947 */ /* 0x000fea0003800000 */
[----:B------:R-:W-:Y:S01]  /*c030*/  BPT.TRAP 0x1 ;  /* 0x000000040000795c */ /* 0x000fe20000300000 */
.L_x_206:
[----:B------:R-:W-:Y:S01]  /*c040*/  IMAD R5, R16, 0x8, R3 ;  /* 0x0000000810057824 */ /* 0x000fe200078e0203 */
[----:B------:R-:W-:-:S04]  /*c050*/  SHF.L.U32 R2, R0, 0x1f, RZ ;  /* 0x0000001f00027819 */ /* 0x000fc800000006ff */
[----:B------:R-:W1:Y:S02]  /*c060*/  SYNCS.PHASECHK.TRANS64.TRYWAIT P0, [R5+URZ+0x38440], R2 ;  /* 0x03844002050075a7 */ /* 0x000e64000800017f */
[----:B-1----:R-:W-:Y:S05]  /*c070*/  @!P0 BRA `(.L_x_207) ;  /* 0x0000000c00cc8947 */ /* 0x002fea0003800000 */
.L_x_256:
[----:B------:R-:W-:Y:S05]  /*c080*/  @!P1 BRA `(.L_x_208) ;  /* 0x0000000000049947 */ /* 0x000fea0003800000 */
[----:B------:R-:W-:Y:S01]  /*c090*/  BPT.TRAP 0x1 ;  /* 0x000000040000795c */ /* 0x000fe20000300000 */
.L_x_208:
[----:B------:R-:W-:-:S05]  /*c0a0*/  VIADD R16, R16, 0x1 ;  /* 0x0000000110107836 */ /* 0x000fca0000000000 */
[----:B------:R-:W-:-:S04]  /*c0b0*/  ISETP.NE.AND P0, PT, R16, 0x8, PT ;  /* 0x000000081000780c */ /* 0x000fc80003f05270 */
[----:B-1----:R-:W-:Y:S02]  /*c0c0*/  SEL R5, RZ, 0x1, P0 ;  /* 0x00000001ff057807 */ /* 0x002fe40000000000 */
[----:B------:R-:W-:Y:S02]  /*c0d0*/  SEL R16, R16, RZ, P0 ;  /* 0x000000ff10107207 */ /* 0x000fe40000000000 */
[----:B------:R-:W-:-:S03]  /*c0e0*/  LOP3.LUT R5, R0, R5, RZ, 0x3c, !PT ;  /* 0x0000000500057212 */ /* 0x000fc600078e3cff */
[----:B----4-:R-:W-:Y:S01]  /*c0f0*/  IMAD R7, R16, 0x8, R3 ;  /* 0x0000000810077824 */ /* 0x010fe200078e0203 */
[----:B------:R-:W-:-:S04]  /*c100*/  SHF.L.U32 R0, R5, 0x1f, RZ ;  /* 0x0000001f05007819 */ /* 0x000fc800000006ff */
[----:B------:R-:W1:Y:S02]  /*c110*/  SYNCS.PHASECHK.TRANS64.TRYWAIT P0, [R7+URZ+0x38440], R0 ;  /* 0x03844000070075a7 */ /* 0x000e64000800017f */
[----:B-1----:R-:W-:Y:S05]  /*c120*/  @!P0 BRA `(.L_x_209) ;  /* 0x0000000c00b48947 */ /* 0x002fea0003800000 */
.L_x_257:
[----:B------:R-:W-:Y:S05]  /*c130*/  @!P1 BRA `(.L_x_210) ;  /* 0x0000000000049947 */ /* 0x000fea0003800000 */
[----:B------:R-:W-:Y:S01]  /*c140*/  BPT.TRAP 0x1 ;  /* 0x000000040000795c */ /* 0x000fe20000300000 */
.L_x_210:
[----:B-1----:R-:W-:-:S05]  /*c150*/  VIADD R0, R16, 0x1 ;  /* 0x0000000110007836 */ /* 0x002fca0000000000 */
[----:B------:R-:W-:-:S04]  /*c160*/  ISETP.NE.AND P0, PT, R0, 0x8, PT ;  /* 0x000000080000780c */ /* 0x000fc80003f05270 */
[----:B------:R-:W-:Y:S02]  /*c170*/  SEL R2, RZ, 0x1, P0 ;  /* 0x00000001ff027807 */ /* 0x000fe40000000000 */
[----:B------:R-:W-:Y:S02]  /*c180*/  SEL R4, R0, RZ, P0 ;  /* 0x000000ff00047207 */ /* 0x000fe40000000000 */
[----:B------:R-:W-:-:S03]  /*c190*/  LOP3.LUT R5, R5, R2, RZ, 0x3c, !PT ;  /* 0x0000000205057212 */ /* 0x000fc600078e3cff */
[----:B------:R-:W-:Y:S01]  /*c1a0*/  IMAD R7, R4, 0x8, R3 ;  /* 0x0000000804077824 */ /* 0x000fe200078e0203 */
[----:B------:R-:W-:-:S04]  /*c1b0*/  SHF.L.U32 R0, R5, 0x1f, RZ ;  /* 0x0000001f05007819 */ /* 0x000fc800000006ff */
[----:B------:R-:W1:Y:S02]  /*c1c0*/  SYNCS.PHASECHK.TRANS64.TRYWAIT P0, [R7+URZ+0x38440], R0 ;  /* 0x03844000070075a7 */ /* 0x000e64000800017f */
[----:B-1----:R-:W-:Y:S05]  /*c1d0*/  @!P0 BRA `(.L_x_211) ;  /* 0x0000000c009c8947 */ /* 0x002fea0003800000 */
.L_x_258:
[----:B------:R-:W-:Y:S05]  /*c1e0*/  @!P1 BRA `(.L_x_212) ;  /* 0x0000000000049947 */ /* 0x000fea0003800000 */
[----:B------:R-:W-:Y:S01]  /*c1f0*/  BPT.TRAP 0x1 ;  /* 0x000000040000795c */ /* 0x000fe20000300000 */
.L_x_212:
        /* <DEDUP_REMOVED lines=9> */
.L_x_259:
[----:B------:R-:W-:Y:S05]  /*c290*/  @!P1 BRA `(.L_x_214) ;  /* 0x0000000000049947 */ /* 0x000fea0003800000 */
[----:B------:R-:W-:Y:S01]  /*c2a0*/  BPT.TRAP 0x1 ;  /* 0x000000040000795c */ /* 0x000fe20000300000 */
.L_x_214:
        /* <DEDUP_REMOVED lines=9> */
.L_x_260:
[----:B------:R-:W-:Y:S05]  /*c340*/  @!P1 BRA `(.L_x_216) ;  /* 0x0000000000049947 */ /* 0x000fea0003800000 */
[----:B------:R-:W-:Y:S01]  /*c350*/  BPT.TRAP 0x1 ;  /* 0x000000040000795c */ /* 0x000fe20000300000 */
.L_x_216:
        /* <DEDUP_REMOVED lines=9> */
.L_x_261:
[----:B------:R-:W-:Y:S05]  /*c3f0*/  @!P1 BRA `(.L_x_218) ;  /* 0x0000000000049947 */ /* 0x000fea0003800000 */
[----:B------:R-:W-:Y:S01]  /*c400*/  BPT.TRAP 0x1 ;  /* 0x000000040000795c */ /* 0x000fe20000300000 */
.L_x_218:
        /* <DEDUP_REMOVED lines=9> */
.L_x_262:
[----:B------:R-:W-:Y:S05]  /*c4a0*/  @!P1 BRA `(.L_x_220) ;  /* 0x0000000000049947 */ /* 0x000fea0003800000 */
[----:B------:R-:W-:Y:S01]  /*c4b0*/  BPT.TRAP 0x1 ;  /* 0x000000040000795c */ /* 0x000fe20000300000 */
.L_x_220:
[----:B-1----:R-:W-:-:S05]  /*c4c0*/  VIADD R0, R4, 0x1 ;  /* 0x0000000104007836 */ /* 0x002fca0000000000 */
[----:B------:R-:W-:-:S04]  /*c4d0*/  ISETP.NE.AND P0, PT, R0, 0x8, PT ;  /* 0x000000080000780c */ /* 0x000fc80003f05270 */
[----:B------:R-:W-:Y:S02]  /*c4e0*/  SEL R2, RZ, 0x1, P0 ;  /* 0x00000001ff027807 */ /* 0x000fe40000000000 */
[----:B------:R-:W-:Y:S02]  /*c4f0*/  SEL R0, R0, RZ, P0 ;  /* 0x000000ff00007207 */ /* 0x000fe40000000000 */
[----:B------:R-:W-:-:S03]  /*c500*/  LOP3.LUT R2, R5, R2, RZ, 0x3c, !PT ;  /* 0x0000000205027212 */ /* 0x000fc600078e3cff */
[----:B------:R-:W-:Y:S01]  /*c510*/  IMAD R3, R0, 0x8, R3 ;  /* 0x0000000800037824 */ /* 0x000fe200078e0203 */
[----:B------:R-:W-:-:S07]  /*c520*/  SHF.L.U32 R0, R2, 0x1f, RZ ;  /* 0x0000001f02007819 */ /* 0x000fce00000006ff */
.L_x_221:
[----:B-1----:R1:W2:Y:S02]  /*c530*/  SYNCS.PHASECHK.TRANS64.TRYWAIT P0, [R3+URZ+0x38440], R0 ;  /* 0x03844000030075a7 */ /* 0x0022a4000800017f */
[----:B--2---:R-:W-:Y:S05]  /*c540*/  @!P0 NANOSLEEP.SYNCS 0x989680 ;  /* 0x009896800000895d */ /* 0x004fea0003900000 */
[----:B------:R-:W2:Y:S02]  /*c550*/  @!P0 SYNCS.PHASECHK.TRANS64 P0, [R3+URZ+0x38440], R0 ;  /* 0x03844000030085a7 */ /* 0x000ea4000800007f */
[----:B--2---:R-:W-:Y:S05]  /*c560*/  @P0 EXIT ;  /* 0x000000000000094d */ /* 0x004fea0003800000 */
[----:B------:R-:W-:Y:S05]  /*c570*/  BRA `(.L_x_221) ;  /* 0xfffffffc00ec7947 */ /* 0x000fea000383ffff */
.L_x_33:
[----:B--2---:R-:W-:-:S04]  /*c580*/  IMAD.U32 R3, RZ, RZ, UR4 ;  /* 0x00000004ff037e24 */ /* 0x004fc8000f8e00ff */
[----:B------:R2:W3:Y:S03]  /*c590*/  SYNCS.PHASECHK.TRANS64.TRYWAIT P0, [R3+URZ+0x38480], R0 ;  /* 0x03848000030075a7 */ /* 0x0004e6000800017f */
[----:B---3--:R-:W-:Y:S05]  /*c5a0*/  @!P0 NANOSLEEP.SYNCS 0x989680 ;  /* 0x009896800000895d */ /* 0x008fea0003900000 */
[----:B------:R-:W3:Y:S02]  /*c5b0*/  @!P0 SYNCS.PHASECHK.TRANS64 P0, [R3+URZ+0x38480], R0 ;  /* 0x03848000030085a7 */ /* 0x000ee4000800007f */
[----:B---3--:R-:W-:Y:S05]  /*c5c0*/  @!P0 BRA `(.L_x_33) ;  /* 0xfffffffc00ec8947 */ /* 0x008fea000383ffff */
[----:B------:R-:W-:Y:S05]  /*c5d0*/  BRA `(.L_x_32) ;  /* 0xffffff7400147947 */ /* 0x000fea000383ffff */
.L_x_38:
[----:B--2---:R-:W-:-:S04]  /*c5e0*/  IMAD.U32 R8, RZ, RZ, UR4 ;  /* 0x00000004ff087e24 */ /* 0x004fc8000f8e00ff */
[----:B------:R2:W3:Y:S03]  /*c5f0*/  SYNCS.PHASECHK.TRANS64.TRYWAIT P0, [R8+URZ+0x38480], R3 ;  /* 0x03848003080075a7 */ /* 0x0004e6000800017f */
[----:B---3--:R-:W-:Y:S05]  /*c600*/  @!P0 NANOSLEEP.SYNCS 0x989680 ;  /* 0x009896800000895d */ /* 0x008fea0003900000 */
[----:B------:R-:W3:Y:S02]  /*c610*/  @!P0 SYNCS.PHASECHK.TRANS64 P0, [R8+URZ+0x38480], R3 ;  /* 0x03848003080085a7 */ /* 0x000ee4000800007f */
[----:B---3--:R-:W-:Y:S05]  /*c620*/  @!P0 BRA `(.L_x_38) ;  /* 0xfffffffc00ec8947 */ /* 0x008fea000383ffff */
[----:B------:R-:W-:Y:S05]  /*c630*/  BRA `(.L_x_37) ;  /* 0xffffff7800687947 */ /* 0x000fea000383ffff */
.L_x_55:
[----:B------:R-:W-:-:S07]  /*c640*/  IMAD.MOV.U32 R15, RZ, RZ, -0x1 ;  /* 0xffffffffff0f7424 */ /* 0x000fce00078e00ff */
[----:B-12--5:R-:W-:Y:S05]  /*c650*/  WARPSYNC.COLLECTIVE R15, `(.L_x_222) ;  /* 0x000000000f0c7348 */ /* 0x026fea0003c00000 */
[----:B------:R-:W-:Y:S02]  /*c660*/  ELECT P6, UR62, PT ;  /* 0x00000000003e782f */ /* 0x000fe400038c0000 */
[----:B------:R-:W-:Y:S01]  /*c670*/  MOV R14, UR62 ;  /* 0x0000003e000e7c02 */ /* 0x000fe20008000f00 */
[----:B-12--5:R-:W-:Y:S10]  /*c680*/  ENDCOLLECTIVE ;  /* 0x000000000000791b */ /* 0x026ff40003800000 */
.L_x_222:
[----:B------:R-:W-:Y:S05]  /*c690*/  BRA `(.L_x_223) ;  /* 0xffffff8400947947 */ /* 0x000fea000383ffff */
.L_x_58:
[----:B-1----:R-:W-:-:S04]  /*c6a0*/  IMAD.U32 R4, RZ, RZ, UR43 ;  /* 0x0000002bff047e24 */ /* 0x002fc8000f8e00ff */
[----:B------:R1:W2:Y:S03]  /*c6b0*/  SYNCS.PHASECHK.TRANS64.TRYWAIT P3, [R4+URZ+0x384b0], R3 ;  /* 0x0384b003040075a7 */ /* 0x0002a6000806017f */
[----:B--2---:R-:W-:Y:S05]  /*c6c0*/  @!P3 NANOSLEEP.SYNCS 0x989680 ;  /* 0x009896800000b95d */ /* 0x004fea0003900000 */
[----:B------:R-:W2:Y:S02]  /*c6d0*/  @!P3 SYNCS.PHASECHK.TRANS64 P3, [R4+URZ+0x384b0], R3 ;  /* 0x0384b0030400b5a7 */ /* 0x000ea4000806007f */
[----:B--2---:R-:W-:Y:S05]  /*c6e0*/  @!P3 BRA `(.L_x_58) ;  /* 0xfffffffc00ecb947 */ /* 0x004fea000383ffff */
[----:B------:R-:W-:Y:S05]  /*c6f0*/  BRA `(.L_x_224) ;  /* 0xffffff8400c47947 */ /* 0x000fea000383ffff */
.L_x_67:
[----:B--2---:R-:W-:-:S04]  /*c700*/  IMAD.U32 R14, RZ, RZ, UR43 ;  /* 0x0000002bff0e7e24 */ /* 0x004fc8000f8e00ff */
[----:B------:R2:W3:Y:S03]  /*c710*/  SYNCS.PHASECHK.TRANS64.TRYWAIT P3, [R14+URZ+0x384b8], R3 ;  /* 0x0384b8030e0075a7 */ /* 0x0004e6000806017f */
[----:B---3--:R-:W-:Y:S05]  /*c720*/  @!P3 NANOSLEEP.SYNCS 0x989680 ;  /* 0x009896800000b95d */ /* 0x008fea0003900000 */
[----:B------:R-:W3:Y:S02]  /*c730*/  @!P3 SYNCS.PHASECHK.TRANS64 P3, [R14+URZ+0x384b8], R3 ;  /* 0x0384b8030e00b5a7 */ /* 0x000ee4000806007f */
[----:B---3--:R-:W-:Y:S05]  /*c740*/  @!P3 BRA `(.L_x_67) ;  /* 0xfffffffc00ecb947 */ /* 0x008fea000383ffff */
[----:B------:R-:W-:Y:S05]  /*c750*/  BRA `(.L_x_225) ;  /* 0xffffff8c00487947 */ /* 0x000fea000383ffff */
.L_x_73:
[----:B--2---:R-:W-:-:S04]  /*c760*/  IMAD.U32 R14, RZ, RZ, UR43 ;  /* 0x0000002bff0e7e24 */ /* 0x004fc8000f8e00ff */
[----:B------:R2:W3:Y:S03]  /*c770*/  SYNCS.PHASECHK.TRANS64.TRYWAIT P3, [R14+URZ+0x384c0], R3 ;  /* 0x0384c0030e0075a7 */ /* 0x0004e6000806017f */
[----:B---3--:R-:W-:Y:S05]  /*c780*/  @!P3 NANOSLEEP.SYNCS 0x989680 ;  /* 0x009896800000b95d */ /* 0x008fea0003900000 */
[----:B------:R-:W3:Y:S02]  /*c790*/  @!P3 SYNCS.PHASECHK.TRANS64 P3, [R14+URZ+0x384c0], R3 ;  /* 0x0384c0030e00b5a7 */ /* 0x000ee4000806007f */
[----:B---3--:R-:W-:Y:S05]  /*c7a0*/  @!P3 BRA `(.L_x_73) ;  /* 0xfffffffc00ecb947 */ /* 0x008fea000383ffff */
[----:B------:R-:W-:Y:S05]  /*c7b0*/  BRA `(.L_x_226) ;  /* 0xffffff9000ac7947 */ /* 0x000fea000383ffff */
.L_x_79:
[----:B--2---:R-:W-:-:S04]  /*c7c0*/  IMAD.U32 R14, RZ, RZ, UR43 ;  /* 0x0000002bff0e7e24 */ /* 0x004fc8000f8e00ff */
[----:B------:R2:W3:Y:S03]  /*c7d0*/  SYNCS.PHASECHK.TRANS64.TRYWAIT P3, [R14+URZ+0x384c8], R3 ;  /* 0x0384c8030e0075a7 */ /* 0x0004e6000806017f */
[----:B---3--:R-:W-:Y:S05]  /*c7e0*/  @!P3 NANOSLEEP.SYNCS 0x989680 ;  /* 0x009896800000b95d */ /* 0x008fea0003900000 */
[----:B------:R-:W3:Y:S02]  /*c7f0*/  @!P3 SYNCS.PHASECHK.TRANS64 P3, [R14+URZ+0x384c8], R3 ;  /* 0x0384c8030e00b5a7 */ /* 0x000ee4000806007f */
[----:B---3--:R-:W-:Y:S05]  /*c800*/  @!P3 BRA `(.L_x_79) ;  /* 0xfffffffc00ecb947 */ /* 0x008fea000383ffff */
[----:B------:R-:W-:Y:S05]  /*c810*/  BRA `(.L_x_227) ;  /* 0xffffff98001c7947 */ /* 0x000fea000383ffff */
.L_x_86:
[----:B--2---:R-:W-:-:S04]  /*c820*/  IMAD.U32 R3, RZ, RZ, UR4 ;  /* 0x00000004ff037e24 */ /* 0x004fc8000f8e00ff */
[----:B------:R2:W3:Y:S03]  /*c830*/  SYNCS.PHASECHK.TRANS64.TRYWAIT P0, [R3+URZ+0x38400], R0 ;  /* 0x03840000030075a7 */ /* 0x0004e6000800017f */
[----:B---3--:R-:W-:Y:S05]  /*c840*/  @!P0 NANOSLEEP.SYNCS 0x989680 ;  /* 0x009896800000895d */ /* 0x008fea0003900000 */
[----:B------:R-:W3:Y:S02]  /*c850*/  @!P0 SYNCS.PHASECHK.TRANS64 P0, [R3+URZ+0x38400], R0 ;  /* 0x03840000030085a7 */ /* 0x000ee4000800007f */
[----:B---3--:R-:W-:Y:S05]  /*c860*/  @!P0 BRA `(.L_x_86) ;  /* 0xfffffffc00ec8947 */ /* 0x008fea000383ffff */
[----:B------:R-:W-:Y:S05]  /*c870*/  BRA `(.L_x_228) ;  /* 0xffffff9c00b07947 */ /* 0x000fea000383ffff */
.L_x_104:
[----:B-1----:R-:W-:-:S04]  /*c880*/  IMAD.U32 R3, RZ, RZ, UR5 ;  /* 0x00000005ff037e24 */ /* 0x002fc8000f8e00ff */
[----:B------:R1:W2:Y:S03]  /*c890*/  SYNCS.PHASECHK.TRANS64.TRYWAIT P0, [R3+URZ+0x384f8], R0 ;  /* 0x0384f800030075a7 */ /* 0x0002a6000800017f */
[----:B--2---:R-:W-:Y:S05]  /*c8a0*/  @!P0 NANOSLEEP.SYNCS 0x989680 ;  /* 0x009896800000895d */ /* 0x004fea0003900000 */
[----:B------:R-:W2:Y:S02]  /*c8b0*/  @!P0 SYNCS.PHASECHK.TRANS64 P0, [R3+URZ+0x384f8], R0 ;  /* 0x0384f800030085a7 */ /* 0x000ea4000800007f */
[----:B--2---:R-:W-:Y:S05]  /*c8c0*/  @!P0 BRA `(.L_x_104) ;  /* 0xfffffffc00ec8947 */ /* 0x004fea000383ffff */
[----:B------:R-:W-:Y:S05]  /*c8d0*/  BRA `(.L_x_229) ;  /* 0xffffffac00107947 */ /* 0x000fea000383ffff */
.L_x_106:
[----:B-1----:R-:W-:-:S04]  /*c8e0*/  IMAD.U32 R4, RZ, RZ, UR8 ;  /* 0x00000008ff047e24 */ /* 0x002fc8000f8e00ff */
[----:B------:R1:W2:Y:S03]  /*c8f0*/  SYNCS.PHASECHK.TRANS64.TRYWAIT P0, [R4+URZ+0x38400], R3 ;  /* 0x03840003040075a7 */ /* 0x0002a6000800017f */
[----:B--2---:R-:W-:Y:S05]  /*c900*/  @!P0 NANOSLEEP.SYNCS 0x989680 ;  /* 0x009896800000895d */ /* 0x004fea0003900000 */
[----:B------:R-:W2:Y:S02]  /*c910*/  @!P0 SYNCS.PHASECHK.TRANS64 P0, [R4+URZ+0x38400], R3 ;  /* 0x03840003040085a7 */ /* 0x000ea4000800007f */
[----:B--2---:R-:W-:Y:S05]  /*c920*/  @!P0 BRA `(.L_x_106) ;  /* 0xfffffffc00ec8947 */ /* 0x004fea000383ffff */
[----:B------:R-:W-:Y:S05]  /*c930*/  BRA `(.L_x_230) ;  /* 0xffffffac00347947 */ /* 0x000fea000383ffff */
.L_x_112:
[----:B--2---:R-:W-:-:S04]  /*c940*/  IMAD.U32 R3, RZ, RZ, UR5 ;  /* 0x00000005ff037e24 */ /* 0x004fc8000f8e00ff */
[----:B------:R2:W3:Y:S03]  /*c950*/  SYNCS.PHASECHK.TRANS64.TRYWAIT P1, [R3+URZ+0x384d0], R2 ;  /* 0x0384d002030075a7 */ /* 0x0004e6000802017f */
[----:B---3--:R-:W-:Y:S05]  /*c960*/  @!P1 NANOSLEEP.SYNCS 0x989680 ;  /* 0x009896800000995d */ /* 0x008fea0003900000 */
[----:B------:R-:W3:Y:S02]  /*c970*/  @!P1 SYNCS.PHASECHK.TRANS64 P1, [R3+URZ+0x384d0], R2 ;  /* 0x0384d002030095a7 */ /* 0x000ee4000802007f */
[----:B---3--:R-:W-:Y:S05]  /*c980*/  @!P1 BRA `(.L_x_112) ;  /* 0xfffffffc00ec9947 */ /* 0x008fea000383ffff */
[----:B------:R-:W-:Y:S05]  /*c990*/  BRA `(.L_x_231) ;  /* 0xffffffac00e07947 */ /* 0x000fea000383ffff */
.L_x_118:
[----:B--23--:R-:W-:-:S04]  /*c9a0*/  IMAD.U32 R3, RZ, RZ, UR5 ;  /* 0x00000005ff037e24 */ /* 0x00cfc8000f8e00ff */
[----:B------:R2:W3:Y:S03]  /*c9b0*/  SYNCS.PHASECHK.TRANS64.TRYWAIT P1, [R3+URZ+0x384d8], R2 ;  /* 0x0384d802030075a7 */ /* 0x0004e6000802017f */
[----:B---3--:R-:W-:Y:S05]  /*c9c0*/  @!P1 NANOSLEEP.SYNCS 0x989680 ;  /* 0x009896800000995d */ /* 0x008fea0003900000 */
[----:B------:R-:W3:Y:S02]  /*c9d0*/  @!P1 SYNCS.PHASECHK.TRANS64 P1, [R3+URZ+0x384d8], R2 ;  /* 0x0384d802030095a7 */ /* 0x000ee4000802007f */
[----:B---3--:R-:W-:Y:S05]  /*c9e0*/  @!P1 BRA `(.L_x_118) ;  /* 0xfffffffc00ec9947 */ /* 0x008fea000383ffff */
[----:B------:R-:W-:Y:S05]  /*c9f0*/  BRA `(.L_x_232) ;  /* 0xffffffb000307947 */ /* 0x000fea000383ffff */
.L_x_124:
[----:B--234-:R-:W-:-:S04]  /*ca00*/  IMAD.U32 R3, RZ, RZ, UR5 ;  /* 0x00000005ff037e24 */ /* 0x01cfc8000f8e00ff */
[----:B------:R2:W3:Y:S03]  /*ca10*/  SYNCS.PHASECHK.TRANS64.TRYWAIT P1, [R3+URZ+0x384e0], R2 ;  /* 0x0384e002030075a7 */ /* 0x0004e6000802017f */
[----:B---3--:R-:W-:Y:S05]  /*ca20*/  @!P1 NANOSLEEP.SYNCS 0x989680 ;  /* 0x009896800000995d */ /* 0x008fea0003900000 */
[----:B------:R-:W3:Y:S02]  /*ca30*/  @!P1 SYNCS.PHASECHK.TRANS64 P1, [R3+URZ+0x384e0], R2 ;  /* 0x0384e002030095a7 */ /* 0x000ee4000802007f */
[----:B---3--:R-:W-:Y:S05]  /*ca40*/  @!P1 BRA `(.L_x_124) ;  /* 0xfffffffc00ec9947 */ /* 0x008fea000383ffff */
[----:B------:R-:W-:Y:S05]  /*ca50*/  BRA `(.L_x_233) ;  /* 0xffffffb000887947 */ /* 0x000fea000383ffff */
.L_x_130:
[----:B-1234-:R-:W-:-:S04]  /*ca60*/  IMAD.U32 R3, RZ, RZ, UR5 ;  /* 0x00000005ff037e24 */ /* 0x01efc8000f8e00ff */
[----:B------:R1:W2:Y:S03]  /*ca70*/  SYNCS.PHASECHK.TRANS64.TRYWAIT P1, [R3+URZ+0x384e8], R2 ;  /* 0x0384e802030075a7 */ /* 0x0002a6000802017f */
[----:B--2---:R-:W-:Y:S05]  /*ca80*/  @!P1 NANOSLEEP.SYNCS 0x989680 ;  /* 0x009896800000995d */ /* 0x004fea0003900000 */
[----:B------:R-:W2:Y:S02]  /*ca90*/  @!P1 SYNCS.PHASECHK.TRANS64 P1, [R3+URZ+0x384e8], R2 ;  /* 0x0384e802030095a7 */ /* 0x000ea4000802007f */
[----:B--2---:R-:W-:Y:S05]  /*caa0*/  @!P1 BRA `(.L_x_130) ;  /* 0xfffffffc00ec9947 */ /* 0x004fea000383ffff */
[----:B------:R-:W-:Y:S05]  /*cab0*/  BRA `(.L_x_234) ;  /* 0xffffffb000e07947 */ /* 0x000fea000383ffff */
.L_x_145:
[----:B--234-:R-:W-:-:S04]  /*cac0*/  IMAD.U32 R3, RZ, RZ, UR5 ;  /* 0x00000005ff037e24 */ /* 0x01cfc8000f8e00ff */
[----:B------:R2:W3:Y:S03]  /*cad0*/  SYNCS.PHASECHK.TRANS64.TRYWAIT P0, [R3+URZ+0x384d0], R2 ;  /* 0x0384d002030075a7 */ /* 0x0004e6000800017f */
[----:B---3--:R-:W-:Y:S05]  /*cae0*/  @!P0 NANOSLEEP.SYNCS 0x989680 ;  /* 0x009896800000895d */ /* 0x008fea0003900000 */
[----:B------:R-:W3:Y:S02]  /*caf0*/  @!P0 SYNCS.PHASECHK.TRANS64 P0, [R3+URZ+0x384d0], R2 ;  /* 0x0384d002030085a7 */ /* 0x000ee4000800007f */
[----:B---3--:R-:W-:Y:S05]  /*cb00*/  @!P0 BRA `(.L_x_145) ;  /* 0xfffffffc00ec8947 */ /* 0x008fea000383ffff */
[----:B------:R-:W-:Y:S05]  /*cb10*/  BRA `(.L_x_235) ;  /* 0xffffffb8008c7947 */ /* 0x000fea000383ffff */
.L_x_147:
[----:B--234-:R-:W-:-:S04]  /*cb20*/  IMAD.U32 R3, RZ, RZ, UR5 ;  /* 0x00000005ff037e24 */ /* 0x01cfc8000f8e00ff */
[----:B------:R2:W3:Y:S03]  /*cb30*/  SYNCS.PHASECHK.TRANS64.TRYWAIT P0, [R3+URZ+0x384d8], R2 ;  /* 0x0384d802030075a7 */ /* 0x0004e6000800017f */
[----:B---3--:R-:W-:Y:S05]  /*cb40*/  @!P0 NANOSLEEP.SYNCS 0x989680 ;  /* 0x009896800000895d */ /* 0x008fea0003900000 */
[----:B------:R-:W3:Y:S02]  /*cb50*/  @!P0 SYNCS.PHASECHK.TRANS64 P0, [R3+URZ+0x384d8], R2 ;  /* 0x0384d802030085a7 */ /* 0x000ee4000800007f */
[----:B---3--:R-:W-:Y:S05]  /*cb60*/  @!P0 BRA `(.L_x_147) ;  /* 0xfffffffc00ec8947 */ /* 0x008fea000383ffff */
[----:B------:R-:W-:Y:S05]  /*cb70*/  BRA `(.L_x_236) ;  /* 0xffffffb800847947 */ /* 0x000fea000383ffff */
.L_x_149:
[----:B--234-:R-:W-:-:S04]  /*cb80*/  IMAD.U32 R3, RZ, RZ, UR5 ;  /* 0x00000005ff037e24 */ /* 0x01cfc8000f8e00ff */
[----:B------:R2:W3:Y:S03]  /*cb90*/  SYNCS.PHASECHK.TRANS64.TRYWAIT P0, [R3+URZ+0x384e0], R2 ;  /* 0x0384e002030075a7 */ /* 0x0004e6000800017f */
[----:B---3--:R-:W-:Y:S05]  /*cba0*/  @!P0 NANOSLEEP.SYNCS 0x989680 ;  /* 0x009896800000895d */ /* 0x008fea0003900000 */
[----:B------:R-:W3:Y:S02]  /*cbb0*/  @!P0 SYNCS.PHASECHK.TRANS64 P0, [R3+URZ+0x384e0], R2 ;  /* 0x0384e002030085a7 */ /* 0x000ee4000800007f */
[----:B---3--:R-:W-:Y:S05]  /*cbc0*/  @!P0 BRA `(.L_x_149) ;  /* 0xfffffffc00ec8947 */ /* 0x008fea000383ffff */
[----:B------:R-:W-:Y:S05]  /*cbd0*/  BRA `(.L_x_237) ;  /* 0xffffffb8007c7947 */ /* 0x000fea000383ffff */
.L_x_160:
[----:B------:R-:W-:Y:S01]  /*cbe0*/  BSSY B1, `(.L_x_238) ;  /* 0x0000006000017945 */ /* 0x000fe20003800000 */
[----:B------:R-:W-:-:S07]  /*cbf0*/  IMAD.MOV.U32 R15, RZ, RZ, -0x1 ;  /* 0xffffffffff0f7424 */ /* 0x000fce00078e00ff */
[----:B-----5:R-:W-:Y:S05]  /*cc00*/  WARPSYNC.COLLECTIVE R15, `(.L_x_239) ;  /* 0x000000000f0c7348 */ /* 0x020fea0003c00000 */
[----:B-----5:R-:W-:Y:S02]  /*cc10*/  ELECT P6, UR62, PT ;  /* 0x00000000003e782f */ /* 0x020fe400038c0000 */
[----:B------:R-:W-:Y:S01]  /*cc20*/  MOV R14, UR62 ;  /* 0x0000003e000e7c02 */ /* 0x000fe20008000f00 */
[----:B------:R-:W-:Y:S10]  /*cc30*/  ENDCOLLECTIVE ;  /* 0x000000000000791b */ /* 0x000ff40003800000 */
.L_x_239:
[----:B------:R-:W-:Y:S05]  /*cc40*/  BSYNC B1 ;  /* 0x0000000000017941 */ /* 0x000fea0003800000 */
.L_x_238:
[----:B------:R-:W-:Y:S05]  /*cc50*/  BRA `(.L_x_240) ;  /* 0xffffffc4008c7947 */ /* 0x000fea000383ffff */
.L_x_163:
[----:B--2---:R2:W3:Y:S02]  /*cc60*/  SYNCS.PHASECHK.TRANS64.TRYWAIT P0, [R8+URZ+0x38498], R5 ;  /* 0x03849805080075a7 */ /* 0x0044e4000800017f */
[----:B---3--:R-:W-:Y:S05]  /*cc70*/  @!P0 NANOSLEEP.SYNCS 0x989680 ;  /* 0x009896800000895d */ /* 0x008fea0003900000 */
[----:B------:R-:W3:Y:S02]  /*cc80*/  @!P0 SYNCS.PHASECHK.TRANS64 P0, [R8+URZ+0x38498], R5 ;  /* 0x03849805080085a7 */ /* 0x000ee4000800007f */
[----:B---3--:R-:W-:Y:S05]  /*cc90*/  @!P0 BRA `(.L_x_163) ;  /* 0xfffffffc00f08947 */ /* 0x008fea000383ffff */
[----:B------:R-:W-:Y:S05]  /*cca0*/  BRA `(.L_x_241) ;  /* 0xffffffc400b47947 */ /* 0x000fea000383ffff */
.L_x_169:
[----:B-1----:R1:W2:Y:S02]  /*ccb0*/  SYNCS.PHASECHK.TRANS64.TRYWAIT P0, [R3+URZ+0x38400], R2 ;  /* 0x03840002030075a7 */ /* 0x0022a4000800017f */
[----:B--2---:R-:W-:Y:S05]  /*ccc0*/  @!P0 NANOSLEEP.SYNCS 0x989680 ;  /* 0x009896800000895d */ /* 0x004fea0003900000 */
[----:B------:R-:W2:Y:S02]  /*ccd0*/  @!P0 SYNCS.PHASECHK.TRANS64 P0, [R3+URZ+0x38400], R2 ;  /* 0x03840002030085a7 */ /* 0x000ea4000800007f */
[----:B--2---:R-:W-:Y:S05]  /*cce0*/  @!P0 BRA `(.L_x_169) ;  /* 0xfffffffc00f08947 */ /* 0x004fea000383ffff */
[----:B------:R-:W-:Y:S05]  /*ccf0*/  BRA `(.L_x_242) ;  /* 0xffffffc800a07947 */ /* 0x000fea000383ffff */
.L_x_172:
[----:B------:R-:W-:Y:S01]  /*cd00*/  BSSY B1, `(.L_x_243) ;  /* 0x0000006000017945 */ /* 0x000fe20003800000 */
[----:B------:R-:W-:-:S07]  /*cd10*/  IMAD.MOV.U32 R15, RZ, RZ, -0x1 ;  /* 0xffffffffff0f7424 */ /* 0x000fce00078e00ff */
[----:B-1---5:R-:W-:Y:S05]  /*cd20*/  WARPSYNC.COLLECTIVE R15, `(.L_x_244) ;  /* 0x000000000f0c7348 */ /* 0x022fea0003c00000 */
[----:B------:R-:W-:Y:S02]  /*cd30*/  ELECT P6, UR62, PT ;  /* 0x00000000003e782f */ /* 0x000fe400038c0000 */
[----:B------:R-:W-:Y:S01]  /*cd40*/  MOV R14, UR62 ;  /* 0x0000003e000e7c02 */ /* 0x000fe20008000f00 */
[----:B-1---5:R-:W-:Y:S10]  /*cd50*/  ENDCOLLECTIVE ;  /* 0x000000000000791b */ /* 0x022ff40003800000 */
.L_x_244:
[----:B------:R-:W-:Y:S05]  /*cd60*/  BSYNC B1 ;  /* 0x0000000000017941 */ /* 0x000fea0003800000 */
.L_x_243:
[----:B------:R-:W-:Y:S05]  /*cd70*/  BRA `(.L_x_245) ;  /* 0xffffffc800e87947 */ /* 0x000fea000383ffff */
.L_x_175:
[----:B------:R-:W-:Y:S01]  /*cd80*/  BSSY B1, `(.L_x_246) ;  /* 0x0000005000017945 */ /* 0x000fe20003800000 */
[----:B--2---:R-:W-:-:S07]  /*cd90*/  IMAD.MOV.U32 R15, RZ, RZ, -0x1 ;  /* 0xffffffffff0f7424 */ /* 0x004fce00078e00ff */
[----:B-1---5:R-:W-:Y:S05]  /*cda0*/  WARPSYNC.COLLECTIVE R15, `(.L_x_247) ;  /* 0x000000000f087348 */ /* 0x022fea0003c00000 */
[----:B------:R-:W-:Y:S01]  /*cdb0*/  NOP ;  /* 0x0000000000007918 */ /* 0x000fe20000000000 */
[----:B-1---5:R-:W-:Y:S01]  /*cdc0*/  ENDCOLLECTIVE ;  /* 0x000000000000791b */ /* 0x022fe20003800000 */
.L_x_247:
[----:B------:R-:W-:Y:S05]  /*cdd0*/  BSYNC B1 ;  /* 0x0000000000017941 */ /* 0x000fea0003800000 */
.L_x_246:
[----:B------:R-:W-:-:S07]  /*cde0*/  IMAD.MOV.U32 R15, RZ, RZ, -0x1 ;  /* 0xffffffffff0f7424 */ /* 0x000fce00078e00ff */
[----:B------:R-:W-:Y:S05]  /*cdf0*/  WARPSYNC.COLLECTIVE R15, `(.L_x_248) ;  /* 0x000000000f0c7348 */ /* 0x000fea0003c00000 */
[----:B------:R-:W-:Y:S02]  /*ce00*/  ELECT P6, UR62, PT ;  /* 0x00000000003e782f */ /* 0x000fe400038c0000 */
[----:B------:R-:W-:Y:S01]  /*ce10*/  MOV R14, UR62 ;  /* 0x0000003e000e7c02 */ /* 0x000fe20008000f00 */
[----:B------:R-:W-:Y:S10]  /*ce20*/  ENDCOLLECTIVE ;  /* 0x000000000000791b */ /* 0x000ff40003800000 */
.L_x_248:
[----:B------:R-:W-:Y:S05]  /*ce30*/  BRA `(.L_x_249) ;  /* 0xffffffd000087947 */ /* 0x000fea000383ffff */
.L_x_178:
[----:B------:R-:W-:Y:S01]  /*ce40*/  BSSY B0, `(.L_x_250) ;  /* 0x0000006000007945 */ /* 0x000fe20003800000 */
[----:B------:R-:W-:-:S07]  /*ce50*/  IMAD.MOV.U32 R15, RZ, RZ, -0x1 ;  /* 0xffffffffff0f7424 */ /* 0x000fce00078e00ff */
[----:B-----5:R-:W-:Y:S05]  /*ce60*/  WARPSYNC.COLLECTIVE R15, `(.L_x_251) ;  /* 0x000000000f0c7348 */ /* 0x020fea0003c00000 */
[----:B-----5:R-:W-:Y:S02]  /*ce70*/  ELECT P6, UR62, PT ;  /* 0x00000000003e782f */ /* 0x020fe400038c0000 */
[----:B------:R-:W-:Y:S01]  /*ce80*/  MOV R14, UR62 ;  /* 0x0000003e000e7c02 */ /* 0x000fe20008000f00 */
[----:B------:R-:W-:Y:S10]  /*ce90*/  ENDCOLLECTIVE ;  /* 0x000000000000791b */ /* 0x000ff40003800000 */
.L_x_251:
[----:B------:R-:W-:Y:S05]  /*cea0*/  BSYNC B0 ;  /* 0x0000000000007941 */ /* 0x000fea0003800000 */
.L_x_250:
[----:B------:R-:W-:Y:S05]  /*ceb0*/  BRA `(.L_x_252) ;  /* 0xffffffd000587947 */ /* 0x000fea000383ffff */
.L_x_182:
[----:B-1----:R1:W2:Y:S02]  /*cec0*/  SYNCS.PHASECHK.TRANS64.TRYWAIT P0, [R7+URZ], R2 ;  /* 0x00000002070075a7 */ /* 0x0022a4000800017f */
[----:B--2---:R-:W-:Y:S05]  /*ced0*/  @!P0 NANOSLEEP.SYNCS 0x989680 ;  /* 0x009896800000895d */ /* 0x004fea0003900000 */
[----:B------:R-:W2:Y:S02]  /*cee0*/  @!P0 SYNCS.PHASECHK.TRANS64 P0, [R7+URZ], R2 ;  /* 0x00000002070085a7 */ /* 0x000ea4000800007f */
[----:B--2---:R-:W-:Y:S05]  /*cef0*/  @!P0 BRA `(.L_x_182) ;  /* 0xfffffffc00f08947 */ /* 0x004fea000383ffff */
[----:B------:R-:W-:Y:S05]  /*cf00*/  BRA `(.L_x_253) ;  /* 0xffffffd000947947 */ /* 0x000fea000383ffff */
.L_x_183:
[----:B-1----:R1:W2:Y:S02]  /*cf10*/  SYNCS.PHASECHK.TRANS64.TRYWAIT P0, [R9+URZ], R4 ;  /* 0x00000004090075a7 */ /* 0x0022a4000800017f */
[----:B--2---:R-:W-:Y:S05]  /*cf20*/  @!P0 NANOSLEEP.SYNCS 0x989680 ;  /* 0x009896800000895d */ /* 0x004fea0003900000 */
[----:B------:R-:W2:Y:S02]  /*cf30*/  @!P0 SYNCS.PHASECHK.TRANS64 P0, [R9+URZ], R4 ;  /* 0x00000004090085a7 */ /* 0x000ea4000800007f */
[----:B--2---:R-:W-:Y:S05]  /*cf40*/  @!P0 BRA `(.L_x_183) ;  /* 0xfffffffc00f08947 */ /* 0x004fea000383ffff */
[----:B------:R-:W-:Y:S05]  /*cf50*/  BRA `(.L_x_254) ;  /* 0xffffffd0009c7947 */ /* 0x000fea000383ffff */
.L_x_201:
[----:B-1----:R1:W3:Y:S02]  /*cf60*/  SYNCS.PHASECHK.TRANS64.TRYWAIT P2, [R17+URZ+0x38440], R2 ;  /* 0x03844002110075a7 */ /* 0x0022e4000804017f */
[----:B---3--:R-:W-:Y:S05]  /*cf70*/  @!P2 NANOSLEEP.SYNCS 0x989680 ;  /* 0x009896800000a95d */ /* 0x008fea0003900000 */
[----:B------:R-:W3:Y:S02]  /*cf80*/  @!P2 SYNCS.PHASECHK.TRANS64 P2, [R17+URZ+0x38440], R2 ;  /* 0x038440021100a5a7 */ /* 0x000ee4000804007f */
[----:B---3--:R-:W-:Y:S05]  /*cf90*/  @!P2 BRA `(.L_x_201) ;  /* 0xfffffffc00f0a947 */ /* 0x008fea000383ffff */
[----:B------:R-:W-:Y:S05]  /*cfa0*/  BRA `(.L_x_255) ;  /* 0xffffffec00b87947 */ /* 0x000fea000383ffff */
.L_x_207:
[----:B-1----:R1:W2:Y:S02]  /*cfb0*/  SYNCS.PHASECHK.TRANS64.TRYWAIT P0, [R5+URZ+0x38440], R2 ;  /* 0x03844002050075a7 */ /* 0x0022a4000800017f */
[----:B--2---:R-:W-:Y:S05]  /*cfc0*/  @!P0 NANOSLEEP.SYNCS 0x989680 ;  /* 0x009896800000895d */ /* 0x004fea0003900000 */
[----:B------:R-:W2:Y:S02]  /*cfd0*/  @!P0 SYNCS.PHASECHK.TRANS64 P0, [R5+URZ+0x38440], R2 ;  /* 0x03844002050085a7 */ /* 0x000ea4000800007f */
[----:B--2---:R-:W-:Y:S05]  /*cfe0*/  @!P0 BRA `(.L_x_207) ;  /* 0xfffffffc00f08947 */ /* 0x004fea000383ffff */
[----:B------:R-:W-:Y:S05]  /*cff0*/  BRA `(.L_x_256) ;  /* 0xfffffff000207947 */ /* 0x000fea000383ffff */
.L_x_209:
[----:B-1----:R1:W2:Y:S02]  /*d000*/  SYNCS.PHASECHK.TRANS64.TRYWAIT P0, [R7+URZ+0x38440], R0 ;  /* 0x03844000070075a7 */ /* 0x0022a4000800017f */
[----:B--2---:R-:W-:Y:S05]  /*d010*/  @!P0 NANOSLEEP.SYNCS 0x989680 ;  /* 0x009896800000895d */ /* 0x004fea0003900000 */
[----:B------:R-:W2:Y:S02]  /*d020*/  @!P0 SYNCS.PHASECHK.TRANS64 P0, [R7+URZ+0x38440], R0 ;  /* 0x03844000070085a7 */ /* 0x000ea4000800007f */
[----:B--2---:R-:W-:Y:S05]  /*d030*/  @!P0 BRA `(.L_x_209) ;  /* 0xfffffffc00f08947 */ /* 0x004fea000383ffff */
[----:B------:R-:W-:Y:S05]  /*d040*/  BRA `(.L_x_257) ;  /* 0xfffffff000387947 */ /* 0x000fea000383ffff */
.L_x_211:
[----:B-1----:R1:W2:Y:S02]  /*d050*/  SYNCS.PHASECHK.TRANS64.TRYWAIT P0, [R7+URZ+0x38440], R0 ;  /* 0x03844000070075a7 */ /* 0x0022a4000800017f */
[----:B--2---:R-:W-:Y:S05]  /*d060*/  @!P0 NANOSLEEP.SYNCS 0x989680 ;  /* 0x009896800000895d */ /* 0x004fea0003900000 */
[----:B------:R-:W2:Y:S02]  /*d070*/  @!P0 SYNCS.PHASECHK.TRANS64 P0, [R7+URZ+0x38440], R0 ;  /* 0x03844000070085a7 */ /* 0x000ea4000800007f */
[----:B--2---:R-:W-:Y:S05]  /*d080*/  @!P0 BRA `(.L_x_211) ;  /* 0xfffffffc00f08947 */ /* 0x004fea000383ffff */
[----:B------:R-:W-:Y:S05]  /*d090*/  BRA `(.L_x_258) ;  /* 0xfffffff000507947 */ /* 0x000fea000383ffff */
.L_x_213:
[----:B-1----:R1:W2:Y:S02]  /*d0a0*/  SYNCS.PHASECHK.TRANS64.TRYWAIT P0, [R7+URZ+0x38440], R0 ;  /* 0x03844000070075a7 */ /* 0x0022a4000800017f */
[----:B--2---:R-:W-:Y:S05]  /*d0b0*/  @!P0 NANOSLEEP.SYNCS 0x989680 ;  /* 0x009896800000895d */ /* 0x004fea0003900000 */
[----:B------:R-:W2:Y:S02]  /*d0c0*/  @!P0 SYNCS.PHASECHK.TRANS64 P0, [R7+URZ+0x38440], R0 ;  /* 0x03844000070085a7 */ /* 0x000ea4000800007f */
[----:B--2---:R-:W-:Y:S05]  /*d0d0*/  @!P0 BRA `(.L_x_213) ;  /* 0xfffffffc00f08947 */ /* 0x004fea000383ffff */
[----:B------:R-:W-:Y:S05]  /*d0e0*/  BRA `(.L_x_259) ;  /* 0xfffffff000687947 */ /* 0x000fea000383ffff */
.L_x_215:
[----:B-1----:R1:W2:Y:S02]  /*d0f0*/  SYNCS.PHASECHK.TRANS64.TRYWAIT P0, [R7+URZ+0x38440], R0 ;  /* 0x03844000070075a7 */ /* 0x0022a4000800017f */
[----:B--2---:R-:W-:Y:S05]  /*d100*/  @!P0 NANOSLEEP.SYNCS 0x989680 ;  /* 0x009896800000895d */ /* 0x004fea0003900000 */
[----:B------:R-:W2:Y:S02]  /*d110*/  @!P0 SYNCS.PHASECHK.TRANS64 P0, [R7+URZ+0x38440], R0 ;  /* 0x03844000070085a7 */ /* 0x000ea4000800007f */
[----:B--2---:R-:W-:Y:S05]  /*d120*/  @!P0 BRA `(.L_x_215) ;  /* 0xfffffffc00f08947 */ /* 0x004fea000383ffff */
[----:B------:R-:W-:Y:S05]  /*d130*/  BRA `(.L_x_260) ;  /* 0xfffffff000807947 */ /* 0x000fea000383ffff */
.L_x_217:
[----:B-1----:R1:W2:Y:S02]  /*d140*/  SYNCS.PHASECHK.TRANS64.TRYWAIT P0, [R7+URZ+0x38440], R0 ;  /* 0x03844000070075a7 */ /* 0x0022a4000800017f */
[----:B--2---:R-:W-:Y:S05]  /*d150*/  @!P0 NANOSLEEP.SYNCS 0x989680 ;  /* 0x009896800000895d */ /* 0x004fea0003900000 */
[----:B------:R-:W2:Y:S02]  /*d160*/  @!P0 SYNCS.PHASECHK.TRANS64 P0, [R7+URZ+0x38440], R0 ;  /* 0x03844000070085a7 */ /* 0x000ea4000800007f */
[----:B--2---:R-:W-:Y:S05]  /*d170*/  @!P0 BRA `(.L_x_217) ;  /* 0xfffffffc00f08947 */ /* 0x004fea000383ffff */
[----:B------:R-:W-:Y:S05]  /*d180*/  BRA `(.L_x_261) ;  /* 0xfffffff000987947 */ /* 0x000fea000383ffff */
.L_x_219:
[----:B-1----:R1:W2:Y:S02]  /*d190*/  SYNCS.PHASECHK.TRANS64.TRYWAIT P0, [R7+URZ+0x38440], R0 ;  /* 0x03844000070075a7 */ /* 0x0022a4000800017f */
[----:B--2---:R-:W-:Y:S05]  /*d1a0*/  @!P0 NANOSLEEP.SYNCS 0x989680 ;  /* 0x009896800000895d */ /* 0x004fea0003900000 */
[----:B------:R-:W2:Y:S02]  /*d1b0*/  @!P0 SYNCS.PHASECHK.TRANS64 P0, [R7+URZ+0x38440], R0 ;  /* 0x03844000070085a7 */ /* 0x000ea4000800007f */
[----:B--2---:R-:W-:Y:S05]  /*d1c0*/  @!P0 BRA `(.L_x_219) ;  /* 0xfffffffc00f08947 */ /* 0x004fea000383ffff */
[----:B------:R-:W-:Y:S05]  /*d1d0*/  BRA `(.L_x_262) ;  /* 0xfffffff000b07947 */ /* 0x000fea000383ffff */
        .weak           $__internal_0_$__cuda_sm20_div_u64
        .type           $__internal_0_$__cuda_sm20_div_u64,@function
        .size           $__internal_0_$__cuda_sm20_div_u64,(.L_x_198 - $__internal_0_$__cuda_sm20_div_u64)
$__internal_0_$__cuda_sm20_div_u64:
[----:B------:R-:W-:-:S04]  /*d1e0*/  IMAD.MOV.U32 R17, RZ, RZ, R23 ;  /* 0x000000ffff117224 */ /* 0x000fc800078e0017 */
[----:B------:R-:W1:Y:S08]  /*d1f0*/  I2F.U64.RP R0, R16 ;  /* 0x0000001000007312 */ /* 0x000e700000309000 */
[----:B-1----:R-:W1:Y:S02]  /*d200*/  MUFU.RCP R0, R0 ;  /* 0x0000000000007308 */ /* 0x002e640000001000 */
[----:B-1----:R-:W-:-:S06]  /*d210*/  VIADD R2, R0, 0x1ffffffe ;  /* 0x1ffffffe00027836 */ /* 0x002fcc0000000000 */
[----:B------:R-:W1:Y:S02]  /*d220*/  F2I.U64.TRUNC R2, R2 ;  /* 0x0000000200027311 */ /* 0x000e64000020d800 */
[----:B-1----:R-:W-:-:S04]  /*d230*/  IMAD.WIDE.U32 R14, R2, R16, RZ ;  /* 0x00000010020e7225 */ /* 0x002fc800078e00ff */
[----:B------:R-:W-:Y:S01]  /*d240*/  IMAD R15, R2, R23, R15 ;  /* 0x00000017020f7224 */ /* 0x000fe200078e020f */
[----:B------:R-:W-:-:S03]  /*d250*/  IADD3 R19, P1, RZ, -R14, RZ ;  /* 0x8000000eff137210 */ /* 0x000fc60007f3e0ff */
[----:B------:R-:W-:Y:S02]  /*d260*/  IMAD R15, R3, R16, R15 ;  /* 0x00000010030f7224 */ /* 0x000fe400078e020f */
[----:B------:R-:W-:-:S04]  /*d270*/  IMAD.HI.U32 R14, R2, R19, RZ ;  /* 0x00000013020e7227 */ /* 0x000fc800078e00ff */
[----:B------:R-:W-:Y:S02]  /*d280*/  IMAD.X R21, RZ, RZ, ~R15, P1 ;  /* 0x000000ffff157224 */ /* 0x000fe400008e0e0f */
[----:B------:R-:W-:Y:S02]  /*d290*/  IMAD.MOV.U32 R15, RZ, RZ, R2 ;  /* 0x000000ffff0f7224 */ /* 0x000fe400078e0002 */
[-C--:B------:R-:W-:Y:S02]  /*d2a0*/  IMAD R17, R3, R21.reuse, RZ ;  /* 0x0000001503117224 */ /* 0x080fe400078e02ff */
[----:B------:R-:W-:-:S04]  /*d2b0*/  IMAD.WIDE.U32 R14, P1, R2, R21, R14 ;  /* 0x00000015020e7225 */ /* 0x000fc8000782000e */
[----:B------:R-:W-:-:S04]  /*d2c0*/  IMAD.HI.U32 R21, R3, R21, RZ ;  /* 0x0000001503157227 */ /* 0x000fc800078e00ff */
[----:B------:R-:W-:-:S04]  /*d2d0*/  IMAD.HI.U32 R14, P2, R3, R19, R14 ;  /* 0x00000013030e7227 */ /* 0x000fc8000784000e */
[----:B------:R-:W-:Y:S01]  /*d2e0*/  IMAD.X R0, R21, 0x1, R3, P1 ;  /* 0x0000000115007824 */ /* 0x000fe200008e0603 */
[----:B------:R-:W-:-:S04]  /*d2f0*/  IADD3 R15, P3, R17, R14, RZ ;  /* 0x0000000e110f7210 */ /* 0x000fc80007f7e0ff */
[----:B------:R-:W-:Y:S01]  /*d300*/  IADD3.X R17, RZ, RZ, R0, P3, P2 ;  /* 0x000000ffff117210 */ /* 0x000fe20001fe4400 */
[----:B------:R-:W-:-:S04]  /*d310*/  IMAD.WIDE.U32 R2, R15, R16, RZ ;  /* 0x000000100f027225 */ /* 0x000fc800078e00ff */
[----:B------:R-:W-:Y:S01]  /*d320*/  IMAD R0, R15, R23, R3 ;  /* 0x000000170f007224 */ /* 0x000fe200078e0203 */
[----:B------:R-:W-:-:S03]  /*d330*/  IADD3 R3, P1, RZ, -R2, RZ ;  /* 0x80000002ff037210 */ /* 0x000fc60007f3e0ff */
[----:B------:R-:W-:Y:S02]  /*d340*/  IMAD R0, R17, R16, R0 ;  /* 0x0000001011007224 */ /* 0x000fe400078e0200 */
[----:B------:R-:W-:-:S04]  /*d350*/  IMAD.HI.U32 R14, R15, R3, RZ ;  /* 0x000000030f0e7227 */ /* 0x000fc800078e00ff */
[----:B------:R-:W-:-:S04]  /*d360*/  IMAD.X R0, RZ, RZ, ~R0, P1 ;  /* 0x000000ffff007224 */ /* 0x000fc800008e0e00 */
[----:B------:R-:W-:-:S04]  /*d370*/  IMAD.WIDE.U32 R14, P1, R15, R0, R14 ;  /* 0x000000000f0e7225 */ /* 0x000fc8000782000e */
[C---:B------:R-:W-:Y:S02]  /*d380*/  IMAD R2, R17.reuse, R0, RZ ;  /* 0x0000000011027224 */ /* 0x040fe400078e02ff */
[----:B------:R-:W-:-:S04]  /*d390*/  IMAD.HI.U32 R15, P2, R17, R3, R14 ;  /* 0x00000003110f7227 */ /* 0x000fc8000784000e */
[----:B------:R-:W-:Y:S01]  /*d3a0*/  IMAD.HI.U32 R0, R17, R0, RZ ;  /* 0x0000000011007227 */ /* 0x000fe200078e00ff */
[----:B------:R-:W-:-:S03]  /*d3b0*/  IADD3 R15, P3, R2, R15, RZ ;  /* 0x0000000f020f7210 */ /* 0x000fc60007f7e0ff */
[----:B------:R-:W-:Y:S02]  /*d3c0*/  IMAD.X R17, R0, 0x1, R17, P1 ;  /* 0x0000000100117824 */ /* 0x000fe400008e0611 */
[----:B------:R-:W-:-:S03]  /*d3d0*/  IMAD.HI.U32 R2, R15, UR14, RZ ;  /* 0x0000000e0f027c27 */ /* 0x000fc6000f8e00ff */
[----:B------:R-:W-:Y:S01]  /*d3e0*/  IADD3.X R17, RZ, RZ, R17, P3, P2 ;  /* 0x000000ffff117210 */ /* 0x000fe20001fe4411 */
[----:B------:R-:W-:Y:S02]  /*d3f0*/  IMAD.MOV.U32 R3, RZ, RZ, RZ ;  /* 0x000000ffff037224 */ /* 0x000fe400078e00ff */
[----:B------:R-:W-:-:S04]  /*d400*/  IMAD.WIDE.U32 R2, R15, UR21, R2 ;  /* 0x000000150f027c25 */ /* 0x000fc8000f8e0002 */
[C---:B------:R-:W-:Y:S02]  /*d410*/  IMAD R15, R17.reuse, UR21, RZ ;  /* 0x00000015110f7c24 */ /* 0x040fe4000f8e02ff */
[----:B------:R-:W-:-:S04]  /*d420*/  IMAD.HI.U32 R2, P1, R17, UR14, R2 ;  /* 0x0000000e11027c27 */ /* 0x000fc8000f820002 */
[----:B------:R-:W-:Y:S01]  /*d430*/  IMAD.HI.U32 R0, R17, UR21, RZ ;  /* 0x0000001511007c27 */ /* 0x000fe2000f8e00ff */
[----:B------:R-:W-:-:S03]  /*d440*/  IADD3 R15, P2, R15, R2, RZ ;  /* 0x000000020f0f7210 */ /* 0x000fc60007f5e0ff */
[----:B------:R-:W-:Y:S02]  /*d450*/  IMAD.X R0, RZ, RZ, R0, P1 ;  /* 0x000000ffff007224 */ /* 0x000fe400008e0600 */
[----:B------:R-:W-:-:S04]  /*d460*/  IMAD.WIDE.U32 R2, R15, R16, RZ ;  /* 0x000000100f027225 */ /* 0x000fc800078e00ff */
[----:B------:R-:W-:Y:S01]  /*d470*/  IMAD.X R0, RZ, RZ, R0, P2 ;  /* 0x000000ffff007224 */ /* 0x000fe200010e0600 */
[----:B------:R-:W-:Y:S01]  /*d480*/  IADD3 R17, P2, -R2, UR14, RZ ;  /* 0x0000000e02117c10 */ /* 0x000fe2000ff5e1ff */
[----:B------:R-:W-:-:S03]  /*d490*/  IMAD R3, R15, R23, R3 ;  /* 0x000000170f037224 */ /* 0x000fc600078e0203 */
[-C--:B------:R-:W-:Y:S01]  /*d4a0*/  ISETP.GE.U32.AND P1, PT, R17, R16.reuse, PT ;  /* 0x000000101100720c */ /* 0x080fe20003f26070 */
[----:B------:R-:W-:-:S05]  /*d4b0*/  IMAD R0, R0, R16, R3 ;  /* 0x0000001000007224 */ /* 0x000fca00078e0203 */
[----:B------:R-:W-:Y:S01]  /*d4c0*/  IADD3.X R14, ~R0, UR21, RZ, P2, !PT ;  /* 0x00000015000e7c10 */ /* 0x000fe200097fe5ff */
[----:B------:R-:W-:Y:S01]  /*d4d0*/  VIADD R0, R15, 0x1 ;  /* 0x000000010f007836 */ /* 0x000fe20000000000 */
[----:B------:R-:W-:Y:S02]  /*d4e0*/  IADD3 R2, P2, -R16, R17, RZ ;  /* 0x0000001110027210 */ /* 0x000fe40007f5e1ff */
[----:B------:R-:W-:-:S03]  /*d4f0*/  ISETP.GE.U32.AND.EX P1, PT, R14, R23, PT, P1 ;  /* 0x000000170e00720c */ /* 0x000fc60003f26110 */
[----:B------:R-:W-:Y:S01]  /*d500*/  IMAD.X R3, R14, 0x1, ~R23, P2 ;  /* 0x000000010e037824 */ /* 0x000fe200010e0e17 */
[----:B------:R-:W-:Y:S02]  /*d510*/  SEL R2, R2, R17, P1 ;  /* 0x0000001102027207 */ /* 0x000fe40000800000 */
[----:B------:R-:W-:Y:S02]  /*d520*/  SEL R15, R0, R15, P1 ;  /* 0x0000000f000f7207 */ /* 0x000fe40000800000 */
[----:B------:R-:W-:Y:S02]  /*d530*/  SEL R3, R3, R14, P1 ;  /* 0x0000000e03037207 */ /* 0x000fe40000800000 */
[----:B------:R-:W-:Y:S01]  /*d540*/  ISETP.GE.U32.AND P1, PT, R2, R16, PT ;  /* 0x000000100200720c */ /* 0x000fe20003f26070 */
[----:B------:R-:W-:Y:S01]  /*d550*/  VIADD R0, R15, 0x1 ;  /* 0x000000010f007836 */ /* 0x000fe20000000000 */
[----:B------:R-:W-:Y:S01]  /*d560*/  ISETP.NE.U32.AND P2, PT, R16, RZ, PT ;  /* 0x000000ff1000720c */ /* 0x000fe20003f45070 */
[----:B------:R-:W-:Y:S01]  /*d570*/  IMAD.MOV.U32 R2, RZ, RZ, R12 ;  /* 0x000000ffff027224 */ /* 0x000fe200078e000c */
[----:B------:R-:W-:Y:S01]  /*d580*/  ISETP.GE.U32.AND.EX P1, PT, R3, R23, PT, P1 ;  /* 0x000000170300720c */ /* 0x000fe20003f26110 */
[----:B------:R-:W-:Y:S01]  /*d590*/  IMAD.MOV.U32 R3, RZ, RZ, 0x0 ;  /* 0x00000000ff037424 */ /* 0x000fe200078e00ff */
[----:B------:R-:W-:-:S02]  /*d5a0*/  ISETP.NE.AND.EX P2, PT, R23, RZ, PT, P2 ;  /* 0x000000ff1700720c */ /* 0x000fc40003f45320 */
[----:B------:R-:W-:-:S04]  /*d5b0*/  SEL R0, R0, R15, P1 ;  /* 0x0000000f00007207 */ /* 0x000fc80000800000 */
[----:B------:R-:W-:Y:S01]  /*d5c0*/  SEL R0, R0, 0xffffffff, P2 ;  /* 0xffffffff00007807 */ /* 0x000fe20001000000 */
[----:B------:R-:W-:Y:S06]  /*d5d0*/  RET.REL.NODEC R2 `(_ZN7cutlass13device_kernelINS_4gemm6kernel13GemmUniversalINS1_17GroupProblemShapeIN4cute5tupleIJiiiEEEEENS1_10collective13CollectiveMmaINS1_39MainloopSm90ArrayTmaGmmaWarpSpecializedILi3ENS6_IJNS5_1CILi1EEESD_SD_EEENS1_43KernelPtrArrayTmaWarpSpecializedCooperativeEEENS6_IJNSC_ILi128EEESH_SH_EEENS_10bfloat16_tEPNS6_IJlSD_NSC_ILi0EEEEEESJ_SM_NS5_8TiledMMAINS5_8MMA_AtomIJNS5_4SM904GMMA28MMA_64x128x16_F32BF16BF16_SSILNSQ_5MajorE0ELSS_0ELNSQ_7ScaleInE1ELST_1EEEEEENS5_6LayoutINS6_IJNSC_ILi2EEESD_SD_EEENS6_IJSD_SK_SK_EEEEENS6_IJNS5_10UnderscoreES11_S11_EEEEENS5_13SM90_TMA_LOADENS5_14ComposedLayoutINS5_7SwizzleILi3ELi4ELi3EEENS5_18smem_ptr_flag_bitsILi16EEENSW_INS6_IJNSC_ILi8EEENSC_ILi64EEEEEENS6_IJS1B_SD_EEEEEEEvNS5_8identityES14_S1F_vS1G_EENS_8epilogue10collective18CollectiveEpilogueINS1I_30Sm90PtrArrayTmaWarpSpecializedILi4ELi2ELi16ELb1ELb0ELi2EEEJSI_NS6_IJSH_NSC_ILi32EEEEEENS_6half_tEPNS6_IJSD_lSK_EEES1P_S1R_NS1I_6fusion15FusionCallbacksIS1M_NS1S_17LinearCombinationIS1P_fS1P_fLNS_15FloatRoundStyleE2EEESI_S1O_JEEES14_NS15_IS17_S19_NSW_INS6_IJS1B_S1A_EEENS6_IJSD_S1B_EEEEEEENS5_17SM75_U16x8_LDSM_TENS5_14SM90_TMA_STOREES21_NS5_17SM90_U16x8_STSM_TENS5_9Copy_AtomIJNS5_17SM90_U32x4_STSM_NES1P_EEEvEEEvvEEEEvNT_6ParamsE) ;  /* 0xffffff2802887950 */ /* 0x000fec0003c3ffff */
.L_x_198:
[----:B------:R-:W-:Y:S01]  /*d5e0*/  UMOV UR24, UR32 ;  /* 0x0000002000187c82 */ /* 0x000fe20008000000 */
[----:B------:R-:W-:Y:S02]  /*d5f0*/  UMOV UR25, UR35 ;  /* 0x0000002300197c82 */ /* 0x000fe40008000000 */
[----:B------:R-:W1:Y:S08]  /*d600*/  I2F.U64.RP R13, UR24 ;  /* 0x00000018000d7d12 */ /* 0x000e700008309000 */
[----:B-1----:R-:W1:Y:S02]  /*d610*/  MUFU.RCP R13, R13 ;  /* 0x0000000d000d7308 */ /* 0x002e640000001000 */
[----:B-1----:R-:W-:-:S06]  /*d620*/  VIADD R2, R13, 0x1ffffffe ;  /* 0x1ffffffe0d027836 */ /* 0x002fcc0000000000 */
[----:B------:R-:W1:Y:S02]  /*d630*/  F2I.U64.TRUNC R2, R2 ;  /* 0x0000000200027311 */ /* 0x000e64000020d800 */
[----:B-1----:R-:W-:Y:S01]  /*d640*/  R2UR UR24, R2 ;  /* 0x00000000021872ca */ /* 0x002fe200000e0000 */
[----:B------:R-:W-:Y:S01]  /*d650*/  IMAD.MOV.U32 R2, RZ, RZ, R12 ;  /* 0x000000ffff027224 */ /* 0x000fe200078e000c */
[----:B------:R-:W-:Y:S01]  /*d660*/  R2UR UR25, R3 ;  /* 0x00000000031972ca */ /* 0x000fe200000e0000 */
[----:B------:R-:W-:-:S10]  /*d670*/  IMAD.MOV.U32 R3, RZ, RZ, 0x0 ;  /* 0x00000000ff037424 */ /* 0x000fd400078e00ff */
[----:B------:R-:W-:-:S04]  /*d680*/  UIMAD.WIDE.U32 UR26, UR24, UR32, URZ ;  /* 0x00000020181a72a5 */ /* 0x000fc8000f8e003f */
[----:B------:R-:W-:Y:S02]  /*d690*/  UIMAD UR27, UR24, UR35, UR27 ;  /* 0x00000023181b72a4 */ /* 0x000fe4000f8e021b */
[----:B------:R-:W-:Y:S02]  /*d6a0*/  UIADD3 UR36, UP1, URZ, -UR26, URZ ;  /* 0x8000001a3f247290 */ /* 0x000fe4000ff3e03f */
[----:B------:R-:W-:Y:S02]  /*d6b0*/  UIMAD UR28, UR25, UR32, UR27 ;  /* 0x00000020191c72a4 */ /* 0x000fe4000f8e021b */
[----:B------:R-:W-:Y:S02]  /*d6c0*/  UIMAD.WIDE.U32 UR26, UR24, UR36, URZ ;  /* 0x00000024181a72a5 */ /* 0x000fe4000f8e003f */
[----:B------:R-:W-:-:S05]  /*d6d0*/  UIADD3.X UR37, URZ, ~UR28, URZ, UP1, !UPT ;  /* 0x8000001c3f257290 */ /* 0x000fca0008ffe43f */
[----:B------:R-:W-:Y:S01]  /*d6e0*/  UMOV UR26, UR27 ;  /* 0x0000001b001a7c82 */ /* 0x000fe20008000000 */
[----:B------:R-:W-:Y:S02]  /*d6f0*/  UMOV UR27, UR24 ;  /* 0x00000018001b7c82 */ /* 0x000fe40008000000 */
[----:B------:R-:W-:Y:S02]  /*d700*/  UIMAD.WIDE.U32 UR28, UP1, UR24, UR37, UR26 ;  /* 0x00000025181c72a5 */ /* 0x000fe4000f82001a */
[----:B------:R-:W-:Y:S02]  /*d710*/  UIMAD.WIDE.U32 UR26, UR25, UR37, URZ ;  /* 0x00000025191a72a5 */ /* 0x000fe4000f8e003f */
[----:B------:R-:W-:Y:S02]  /*d720*/  UIMAD.WIDE.U32 UR28, UP2, UR25, UR36, UR28 ;  /* 0x00000024191c72a5 */ /* 0x000fe4000f84001c */
[----:B------:R-:W-:Y:S02]  /*d730*/  UIMAD UR37, UR25, UR37, URZ ;  /* 0x00000025192572a4 */ /* 0x000fe4000f8e023f */
[----:B------:R-:W-:-:S02]  /*d740*/  UIADD3.X UR26, UR27, UR25, URZ, UP1, !UPT ;  /* 0x000000191b1a7290 */ /* 0x000fc40008ffe43f */
[----:B------:R-:W-:-:S04]  /*d750*/  UIADD3 UR29, UP4, UR37, UR29, URZ ;  /* 0x0000001d251d7290 */ /* 0x000fc8000ff9e03f */
[----:B------:R-:W-:Y:S02]  /*d760*/  UIMAD.WIDE.U32 UR24, UR29, UR32, URZ ;  /* 0x000000201d1872a5 */ /* 0x000fe4000f8e003f */
[----:B------:R-:W-:Y:S02]  /*d770*/  UIADD3.X UR36, URZ, URZ, UR26, UP4, UP2 ;  /* 0x0000003f3f247290 */ /* 0x000fe4000a7e441a */
[----:B------:R-:W-:Y:S02]  /*d780*/  UIMAD UR25, UR29, UR35, UR25 ;  /* 0x000000231d1972a4 */ /* 0x000fe4000f8e0219 */
[----:B------:R-:W-:Y:S02]  /*d790*/  UIADD3 UR37, UP1, URZ, -UR24, URZ ;  /* 0x800000183f257290 */ /* 0x000fe4000ff3e03f */
[----:B------:R-:W-:Y:S02]  /*d7a0*/  UIMAD UR26, UR36, UR32, UR25 ;  /* 0x00000020241a72a4 */ /* 0x000fe4000f8e0219 */
[----:B------:R-:W-:-:S02]  /*d7b0*/  UIMAD.WIDE.U32 UR24, UR29, UR37, URZ ;  /* 0x000000251d1872a5 */ /* 0x000fc4000f8e003f */
[----:B------:R-:W-:-:S05]  /*d7c0*/  UIADD3.X UR38, URZ, ~UR26, URZ, UP1, !UPT ;  /* 0x8000001a3f267290 */ /* 0x000fca0008ffe43f */
[----:B------:R-:W-:Y:S01]  /*d7d0*/  UMOV UR28, UR25 ;  /* 0x00000019001c7c82 */ /* 0x000fe20008000000 */
[----:B------:R-:W-:Y:S02]  /*d7e0*/  UIMAD.WIDE.U32 UR24, UR36, UR38, URZ ;  /* 0x00000026241872a5 */ /* 0x000fe4000f8e003f */
[----:B------:R-:W-:Y:S02]  /*d7f0*/  UIMAD.WIDE.U32 UR26, UP1, UR29, UR38, UR28 ;  /* 0x000000261d1a72a5 */ /* 0x000fe4000f82001c */
[----:B------:R-:W-:Y:S02]  /*d800*/  UIMAD UR28, UR36, UR38, URZ ;  /* 0x00000026241c72a4 */ /* 0x000fe4000f8e023f */
[----:B------:R-:W-:Y:S02]  /*d810*/  UIMAD.WIDE.U32 UR26, UP2, UR36, UR37, UR26 ;  /* 0x00000025241a72a5 */ /* 0x000fe4000f84001a */
[----:B------:R-:W-:Y:S02]  /*d820*/  UIADD3.X UR36, UR25, UR36, URZ, UP1, !UPT ;  /* 0x0000002419247290 */ /* 0x000fe40008ffe43f */
[----:B------:R-:W-:Y:S01]  /*d830*/  UIADD3 UR28, UP4, UR28, UR27, URZ ;  /* 0x0000001b1c1c7290 */ /* 0x000fe2000ff9e03f */
[----:B------:R-:W-:-:S03]  /*d840*/  UMOV UR25, URZ ;  /* 0x0000003f00197c82 */ /* 0x000fc60008000000 */
[----:B------:R-:W-:Y:S02]  /*d850*/  UIMAD.WIDE.U32 UR26, UR28, UR33, URZ ;  /* 0x000000211c1a72a5 */ /* 0x000fe4000f8e003f */
[----:B------:R-:W-:-:S05]  /*d860*/  UIADD3.X UR36, URZ, URZ, UR36, UP4, UP2 ;  /* 0x0000003f3f247290 */ /* 0x000fca000a7e4424 */
[----:B------:R-:W-:Y:S01]  /*d870*/  UMOV UR24, UR27 ;  /* 0x0000001b00187c82 */ /* 0x000fe20008000000 */
[----:B------:R-:W-:Y:S02]  /*d880*/  UIMAD.WIDE.U32 UR26, UR36, UR34, URZ ;  /* 0x00000022241a72a5 */ /* 0x000fe4000f8e003f */
[----:B------:R-:W-:Y:S02]  /*d890*/  UIMAD.WIDE.U32 UR24, UR28, UR34, UR24 ;  /* 0x000000221c1872a5 */ /* 0x000fe4000f8e0018 */
[----:B------:R-:W-:Y:S02]  /*d8a0*/  UIMAD UR28, UR36, UR34, URZ ;  /* 0x00000022241c72a4 */ /* 0x000fe4000f8e023f */
[----:B------:R-:W-:-:S04]  /*d8b0*/  UIMAD.WIDE.U32 UR24, UP1, UR36, UR33, UR24 ;  /* 0x00000021241872a5 */ /* 0x000fc8000f820018 */
[----:B------:R-:W-:Y:S02]  /*d8c0*/  UIADD3 UR28, UP2, UR28, UR25, URZ ;  /* 0x000000191c1c7290 */ /* 0x000fe4000ff5e03f */
[----:B------:R-:W-:Y:S02]  /*d8d0*/  UIADD3.X UR26, UR27, URZ, URZ, UP1, !UPT ;  /* 0x0000003f1b1a7290 */ /* 0x000fe40008ffe43f */
[----:B------:R-:W-:Y:S02]  /*d8e0*/  UIMAD.WIDE.U32 UR24, UR28, UR32, URZ ;  /* 0x000000201c1872a5 */ /* 0x000fe4000f8e003f */
[----:B------:R-:W-:Y:S02]  /*d8f0*/  UIADD3.X UR26, URZ, UR26, URZ, UP2, !UPT ;  /* 0x0000001a3f1a7290 */ /* 0x000fe400097fe43f */
[----:B------:R-:W-:Y:S02]  /*d900*/  UIMAD UR25, UR28, UR35, UR25 ;  /* 0x000000231c1972a4 */ /* 0x000fe4000f8e0219 */
[----:B------:R-:W-:-:S02]  /*d910*/  UIADD3 UR27, UP2, -UR24, UR33, URZ ;  /* 0x00000021181b7290 */ /* 0x000fc4000ff5e13f */
[----:B------:R-:W-:Y:S02]  /*d920*/  UIMAD UR25, UR26, UR32, UR25 ;  /* 0x000000201a1972a4 */ /* 0x000fe4000f8e0219 */
[----:B------:R-:W-:Y:S02]  /*d930*/  UISETP.GE.U32.AND UP1, UPT, UR27, UR32, UPT ;  /* 0x000000201b00728c */ /* 0x000fe4000bf26070 */
[----:B------:R-:W-:Y:S02]  /*d940*/  UIADD3.X UR34, ~UR25, UR34, URZ, UP2, !UPT ;  /* 0x0000002219227290 */ /* 0x000fe400097fe53f */
[----:B------:R-:W-:Y:S02]  /*d950*/  UIADD3 UR25, UP2, -UR32, UR27, URZ ;  /* 0x0000001b20197290 */ /* 0x000fe4000ff5e13f */
[----:B------:R-:W-:Y:S02]  /*d960*/  UISETP.GE.U32.AND.EX UP1, UPT, UR34, UR35, UPT, UP1 ;  /* 0x000000232200728c */ /* 0x000fe4000bf26110 */
[----:B------:R-:W-:-:S02]  /*d970*/  UIADD3 UR24, UR28, 0x1, URZ ;  /* 0x000000011c187890 */ /* 0x000fc4000fffe03f */
[----:B------:R-:W-:Y:S02]  /*d980*/  UIADD3.X UR26, ~UR35, UR34, URZ, UP2, !UPT ;  /* 0x00000022231a7290 */ /* 0x000fe400097fe53f */
[----:B------:R-:W-:Y:S02]  /*d990*/  USEL UR25, UR25, UR27, UP1 ;  /* 0x0000001b19197287 */ /* 0x000fe40008800000 */
[----:B------:R-:W-:Y:S02]  /*d9a0*/  USEL UR26, UR26, UR34, UP1 ;  /* 0x000000221a1a7287 */ /* 0x000fe40008800000 */
[----:B------:R-:W-:Y:S02]  /*d9b0*/  USEL UR28, UR24, UR28, UP1 ;  /* 0x0000001c181c7287 */ /* 0x000fe40008800000 */
[----:B------:R-:W-:Y:S02]  /*d9c0*/  UISETP.GE.U32.AND UP1, UPT, UR25, UR32, UPT ;  /* 0x000000201900728c */ /* 0x000fe4000bf26070 */
[----:B------:R-:W-:-:S02]  /*d9d0*/  UISETP.NE.U32.AND UP2, UPT, UR32, URZ, UPT ;  /* 0x0000003f2000728c */ /* 0x000fc4000bf45070 */
[----:B------:R-:W-:Y:S02]  /*d9e0*/  UIADD3 UR24, UR28, 0x1, URZ ;  /* 0x000000011c187890 */ /* 0x000fe4000fffe03f */
[----:B------:R-:W-:Y:S02]  /*d9f0*/  UISETP.GE.U32.AND.EX UP1, UPT, UR26, UR35, UPT, UP1 ;  /* 0x000000231a00728c */ /* 0x000fe4000bf26110 */
[----:B------:R-:W-:Y:S02]  /*da00*/  UISETP.NE.AND.EX UP2, UPT, UR35, URZ, UPT, UP2 ;  /* 0x0000003f2300728c */ /* 0x000fe4000bf45320 */
[----:B------:R-:W-:-:S04]  /*da10*/  USEL UR24, UR24, UR28, UP1 ;  /* 0x0000001c18187287 */ /* 0x000fc80008800000 */
[----:B------:R-:W-:Y:S01]  /*da20*/  USEL UR25, UR24, 0xffffffff, UP2 ;  /* 0xffffffff18197887 */ /* 0x000fe20009000000 */
[----:B------:R-:W-:Y:S11]  /*da30*/  RET.REL.NODEC R2 `(_ZN7cutlass13device_kernelINS_4gemm6kernel13GemmUniversalINS1_17GroupProblemShapeIN4cute5tupleIJiiiEEEEENS1_10collective13CollectiveMmaINS1_39MainloopSm90ArrayTmaGmmaWarpSpecializedILi3ENS6_IJNS5_1CILi1EEESD_SD_EEENS1_43KernelPtrArrayTmaWarpSpecializedCooperativeEEENS6_IJNSC_ILi128EEESH_SH_EEENS_10bfloat16_tEPNS6_IJlSD_NSC_ILi0EEEEEESJ_SM_NS5_8TiledMMAINS5_8MMA_AtomIJNS5_4SM904GMMA28MMA_64x128x16_F32BF16BF16_SSILNSQ_5MajorE0ELSS_0ELNSQ_7ScaleInE1ELST_1EEEEEENS5_6LayoutINS6_IJNSC_ILi2EEESD_SD_EEENS6_IJSD_SK_SK_EEEEENS6_IJNS5_10UnderscoreES11_S11_EEEEENS5_13SM90_TMA_LOADENS5_14ComposedLayoutINS5_7SwizzleILi3ELi4ELi3EEENS5_18smem_ptr_flag_bitsILi16EEENSW_INS6_IJNSC_ILi8EEENSC_ILi64EEEEEENS6_IJS1B_SD_EEEEEEEvNS5_8identityES14_S1F_vS1G_EENS_8epilogue10collective18CollectiveEpilogueINS1I_30Sm90PtrArrayTmaWarpSpecializedILi4ELi2ELi16ELb1ELb0ELi2EEEJSI_NS6_IJSH_NSC_ILi32EEEEEENS_6half_tEPNS6_IJSD_lSK_EEES1P_S1R_NS1I_6fusion15FusionCallbacksIS1M_NS1S_17LinearCombinationIS1P_fS1P_fLNS_15FloatRoundStyleE2EEESI_S1O_JEEES14_NS15_IS17_S19_NSW_INS6_IJS1B_S1A_EEENS6_IJSD_S1B_EEEEEEENS5_17SM75_U16x8_LDSM_TENS5_14SM90_TMA_STOREES21_NS5_17SM90_U16x8_STSM_TENS5_9Copy_AtomIJNS5_17SM90_U32x4_STSM_NES1P_EEEvEEEvvEEEEvNT_6ParamsE) ;  /* 0xffffff2402707950 */ /* 0x000ff60003c3ffff */
.L_x_263:
[----:B------:R-:W-:-:S00]  /*da40*/  BRA `(.L_x_263) ;  /* 0xfffffffc00fc7947 */ /* 0x000fc0000383ffff */
[----:B------:R-:W-:-:S00]  /*da50*/  NOP ;  /* 0x0000000000007918 */ /* 0x000fc00000000000 */
        /* <DEDUP_REMOVED lines=10> */
.L_x_264:


//--------------------- .nv.global.init           --------------------------
	.section	.nv.global.init,"aw",@progbits
.nv.global.init:
	.type		$str$24,@object
	.size		$str$24,($str$25 - $str$24)
$str$24:
        /*0000*/ 	.byte	0x28, 0x61, 0x64, 0x64, 0x72, 0x65, 0x73, 0x73, 0x20, 0x26, 0x20, 0x6d, 0x61, 0x73, 0x6b, 0x29
        /*0010*/ 	.byte	0x20, 0x3d, 0x3d, 0x20, 0x30, 0x00
	.type		$str$25,@object
	.size		$str$25,(__unnamed_1 - $str$25)
$str$25:
        /*0016*/ 	.byte	0x2f, 0x74, 0x6d, 0x70, 0x2f, 0x63, 0x75, 0x74, 0x6c, 0x61, 0x73, 0x73, 0x5f, 0x73, 0x77, 0x65
        /*0026*/ 	.byte	0x65, 0x70, 0x5f, 0x73, 0x72, 0x63, 0x2f, 0x69, 0x6e, 0x63, 0x6c, 0x75, 0x64, 0x65, 0x2f, 0x63
        /*0036*/ 	.byte	0x75, 0x74, 0x65, 0x2f, 0x70, 0x6f, 0x69, 0x6e, 0x74, 0x65, 0x72, 0x5f, 0x66, 0x6c, 0x61, 0x67
        /*0046*/ 	.byte	0x67, 0x65, 0x64, 0x2e, 0x68, 0x70, 0x70, 0x00
	.type		__unnamed_1,@object
	.size		__unnamed_1,(.L_0 - __unnamed_1)
__unnamed_1:
        /*004e*/ 	.byte	0x61, 0x75, 0x74, 0x6f, 0x20, 0x63, 0x75, 0x74, 0x65, 0x3a, 0x3a, 0x61, 0x73, 0x5f, 0x70, 0x6f
        /* <DEDUP_REMOVED lines=27> */
        /*020e*/ 	.byte	0x30, 0x39, 0x36, 0x3e, 0x3e, 0x3e, 0x3e, 0x3e, 0x5d, 0x00
.L_0:


//--------------------- .nv.shared._ZN7cutlass13device_kernelINS_4gemm6kernel13GemmUniversalINS1_17GroupProblemShapeIN4cute5tupleIJiiiEEEEENS1_10collective13CollectiveMmaINS1_39MainloopSm90ArrayTmaGmmaWarpSpecializedILi3ENS6_IJNS5_1CILi1EEESD_SD_EEENS1_43KernelPtrArrayTmaWarpSpecializedCooperativeEEENS6_IJNSC_ILi128EEESH_SH_EEENS_10bfloat16_tEPNS6_IJlSD_NSC_ILi0EEEEEESJ_SM_NS5_8TiledMMAINS5_8MMA_AtomIJNS5_4SM904GMMA28MMA_64x128x16_F32BF16BF16_SSILNSQ_5MajorE0ELSS_0ELNSQ_7ScaleInE1ELST_1EEEEEENS5_6LayoutINS6_IJNSC_ILi2EEESD_SD_EEENS6_IJSD_SK_SK_EEEEENS6_IJNS5_10UnderscoreES11_S11_EEEEENS5_13SM90_TMA_LOADENS5_14ComposedLayoutINS5_7SwizzleILi3ELi4ELi3EEENS5_18smem_ptr_flag_bitsILi16EEENSW_INS6_IJNSC_ILi8EEENSC_ILi64EEEEEENS6_IJS1B_SD_EEEEEEEvNS5_8identityES14_S1F_vS1G_EENS_8epilogue10collective18CollectiveEpilogueINS1I_30Sm90PtrArrayTmaWarpSpecializedILi4ELi2ELi16ELb1ELb0ELi2EEEJSI_NS6_IJSH_NSC_ILi32EEEEEENS_6half_tEPNS6_IJSD_lSK_EEES1P_S1R_NS1I_6fusion15FusionCallbacksIS1M_NS1S_17LinearCombinationIS1P_fS1P_fLNS_15FloatRoundStyleE2EEESI_S1O_JEEES14_NS15_IS17_S19_NSW_INS6_IJS1B_S1A_EEENS6_IJSD_S1B_EEEEEEENS5_17SM75_U16x8_LDSM_TENS5_14SM90_TMA_STOREES21_NS5_17SM90_U16x8_STSM_TENS5_9Copy_AtomIJNS5_17SM90_U32x4_STSM_NES1P_EEEvEEEvvEEEEvNT_6ParamsE --------------------------
	.section	.nv.shared._ZN7cutlass13device_kernelINS_4gemm6kernel13GemmUniversalINS1_17GroupProblemShapeIN4cute5tupleIJiiiEEEEENS1_10collective13CollectiveMmaINS1_39MainloopSm90ArrayTmaGmmaWarpSpecializedILi3ENS6_IJNS5_1CILi1EEESD_SD_EEENS1_43KernelPtrArrayTmaWarpSpecializedCooperativeEEENS6_IJNSC_ILi128EEESH_SH_EEENS_10bfloat16_tEPNS6_IJlSD_NSC_ILi0EEEEEESJ_SM_NS5_8TiledMMAINS5_8MMA_AtomIJNS5_4SM904GMMA28MMA_64x128x16_F32BF16BF16_SSILNSQ_5MajorE0ELSS_0ELNSQ_7ScaleInE1ELST_1EEEEEENS5_6LayoutINS6_IJNSC_ILi2EEESD_SD_EEENS6_IJSD_SK_SK_EEEEENS6_IJNS5_10UnderscoreES11_S11_EEEEENS5_13SM90_TMA_LOADENS5_14ComposedLayoutINS5_7SwizzleILi3ELi4ELi3EEENS5_18smem_ptr_flag_bitsILi16EEENSW_INS6_IJNSC_ILi8EEENSC_ILi64EEEEEENS6_IJS1B_SD_EEEEEEEvNS5_8identityES14_S1F_vS1G_EENS_8epilogue10collective18CollectiveEpilogueINS1I_30Sm90PtrArrayTmaWarpSpecializedILi4ELi2ELi16ELb1ELb0ELi2EEEJSI_NS6_IJSH_NSC_ILi32EEEEEENS_6half_tEPNS6_IJSD_lSK_EEES1P_S1R_NS1I_6fusion15FusionCallbacksIS1M_NS1S_17LinearCombinationIS1P_fS1P_fLNS_15FloatRoundStyleE2EEESI_S1O_JEEES14_NS15_IS17_S19_NSW_INS6_IJS1B_S1A_EEENS6_IJSD_S1B_EEEEEEENS5_17SM75_U16x8_LDSM_TENS5_14SM90_TMA_STOREES21_NS5_17SM90_U16x8_STSM_TENS5_9Copy_AtomIJNS5_17SM90_U32x4_STSM_NES1P_EEEvEEEvvEEEEvNT_6ParamsE,"aw",@nobits
	.sectionflags	@""
	.align	16
	.zero		1024


//--------------------- .nv.shared.reserved.0     --------------------------
	.section	.nv.shared.reserved.0,"aw",@nobits
	.weak		__nv_reservedSMEM_offset_0_alias
	.size		__nv_reservedSMEM_offset_0_alias, 0, 0
	.other		__nv_reservedSMEM_offset_0_alias,@"STO_CUDA_RESERVED_SHARED STV_DEFAULT"
__nv_reservedSMEM_offset_0_alias:
	.zero		0


//--------------------- .nv.global                --------------------------
	.section	.nv.global,"aw",@nobits
.nv.global:
	.type		_ZN39_INTERNAL_93282c6c_4_k_cu_4e25e3e9_26954cute1_E,@object
	.size		_ZN39_INTERNAL_93282c6c_4_k_cu_4e25e3e9_26954cute1_E,(_ZN39_INTERNAL_93282c6c_4_k_cu_4e25e3e9_26954cuda3std3__45__cpo6cbeginE - _ZN39_INTERNAL_93282c6c_4_k_cu_4e25e3e9_26954cute1_E)
_ZN39_INTERNAL_93282c6c_4_k_cu_4e25e3e9_26954cute1_E:
	.zero		1
	.type		_ZN39_INTERNAL_93282c6c_4_k_cu_4e25e3e9_26954cuda3std3__45__cpo6cbeginE,@object
	.size		_ZN39_INTERNAL_93282c6c_4_k_cu_4e25e3e9_26954cuda3std3__45__cpo6cbeginE,(_ZN39_INTERNAL_93282c6c_4_k_cu_4e25e3e9_26954cuda3std3__48in_placeE - _ZN39_INTERNAL_93282c6c_4_k_cu_4e25e3e9_26954cuda3std3__45__cpo6cbeginE)
_ZN39_INTERNAL_93282c6c_4_k_cu_4e25e3e9_26954cuda3std3__45__cpo6cbeginE:
	.zero		1
	.type		_ZN39_INTERNAL_93282c6c_4_k_cu_4e25e3e9_26954cuda3std3__48in_placeE,@object
	.size		_ZN39_INTERNAL_93282c6c_4_k_cu_4e25e3e9_26954cuda3std3__48in_placeE,(_ZN39_INTERNAL_93282c6c_4_k_cu_4e25e3e9_26954cuda3std6ranges3__45__cpo9iter_moveE - _ZN39_INTERNAL_93282c6c_4_k_cu_4e25e3e9_26954cuda3std3__48in_placeE)
_ZN39_INTERNAL_93282c6c_4_k_cu_4e25e3e9_26954cuda3std3__48in_placeE:
	.zero		1
	.type		_ZN39_INTERNAL_93282c6c_4_k_cu_4e25e3e9_26954cuda3std6ranges3__45__cpo9iter_moveE,@object
	.size		_ZN39_INTERNAL_93282c6c_4_k_cu_4e25e3e9_26954cuda3std6ranges3__45__cpo9iter_moveE,(_ZN39_INTERNAL_93282c6c_4_k_cu_4e25e3e9_26954cuda3std3__45__cpo5beginE - _ZN39_INTERNAL_93282c6c_4_k_cu_4e25e3e9_26954cuda3std6ranges3__45__cpo9iter_moveE)
_ZN39_INTERNAL_93282c6c_4_k_cu_4e25e3e9_26954cuda3std6ranges3__45__cpo9iter_moveE:
	.zero		1
	.type		_ZN39_INTERNAL_93282c6c_4_k_cu_4e25e3e9_26954cuda3std3__45__cpo5beginE,@object
	.size		_ZN39_INTERNAL_93282c6c_4_k_cu_4e25e3e9_26954cuda3std3__45__cpo5beginE,(_ZN39_INTERNAL_93282c6c_4_k_cu_4e25e3e9_26954cuda3std3__441_GLOBAL__N__93282c6c_4_k_cu_4e25e3e9_26956ignoreE - _ZN39_INTERNAL_93282c6c_4_k_cu_4e25e3e9_26954cuda3std3__45__cpo5beginE)
_ZN39_INTERNAL_93282c6c_4_k_cu_4e25e3e9_26954cuda3std3__45__cpo5beginE:
	.zero		1
	.type		_ZN39_INTERNAL_93282c6c_4_k_cu_4e25e3e9_26954cuda3std3__441_GLOBAL__N__93282c6c_4_k_cu_4e25e3e9_26956ignoreE,@object
	.size		_ZN39_INTERNAL_93282c6c_4_k_cu_4e25e3e9_26954cuda3std3__441_GLOBAL__N__93282c6c_4_k_cu_4e25e3e9_26956ignoreE,(_ZN39_INTERNAL_93282c6c_4_k_cu_4e25e3e9_26954cute7productE - _ZN39_INTERNAL_93282c6c_4_k_cu_4e25e3e9_26954cuda3std3__441_GLOBAL__N__93282c6c_4_k_cu_4e25e3e9_26956ignoreE)
_ZN39_INTERNAL_93282c6c_4_k_cu_4e25e3e9_26954cuda3std3__441_GLOBAL__N__93282c6c_4_k_cu_4e25e3e9_26956ignoreE:
	.zero		1
	.type		_ZN39_INTERNAL_93282c6c_4_k_cu_4e25e3e9_26954cute7productE,@object
	.size		_ZN39_INTERNAL_93282c6c_4_k_cu_4e25e3e9_26954cute7productE,(_ZN39_INTERNAL_93282c6c_4_k_cu_4e25e3e9_26954cuda3std3__45__cpo3endE - _ZN39_INTERNAL_93282c6c_4_k_cu_4e25e3e9_26954cute7productE)
_ZN39_INTERNAL_93282c6c_4_k_cu_4e25e3e9_26954cute7productE:
	.zero		1
	.type		_ZN39_INTERNAL_93282c6c_4_k_cu_4e25e3e9_26954cuda3std3__45__cpo3endE,@object
	.size		_ZN39_INTERNAL_93282c6c_4_k_cu_4e25e3e9_26954cuda3std3__45__cpo3endE,(_ZN39_INTERNAL_93282c6c_4_k_cu_4e25e3e9_26954cuda3std3__419piecewise_constructE - _ZN39_INTERNAL_93282c6c_4_k_cu_4e25e3e9_26954cuda3std3__45__cpo3endE)
_ZN39_INTERNAL_93282c6c_4_k_cu_4e25e3e9_26954cuda3std3__45__cpo3endE:
	.zero		1
	.type		_ZN39_INTERNAL_93282c6c_4_k_cu_4e25e3e9_26954cuda3std3__419piecewise_constructE,@object
	.size		_ZN39_INTERNAL_93282c6c_4_k_cu_4e25e3e9_26954cuda3std3__419piecewise_constructE,(_ZN39_INTERNAL_93282c6c_4_k_cu_4e25e3e9_26954cuda3std3__45__cpo4cendE - _ZN39_INTERNAL_93282c6c_4_k_cu_4e25e3e9_26954cuda3std3__419piecewise_constructE)
_ZN39_INTERNAL_93282c6c_4_k_cu_4e25e3e9_26954cuda3std3__419piecewise_constructE:
	.zero		1
	.type		_ZN39_INTERNAL_93282c6c_4_k_cu_4e25e3e9_26954cuda3std3__45__cpo4cendE,@object
	.size		_ZN39_INTERNAL_93282c6c_4_k_cu_4e25e3e9_26954cuda3std3__45__cpo4cendE,(_ZN39_INTERNAL_93282c6c_4_k_cu_4e25e3e9_26954cuda3std6ranges3__45__cpo4swapE - _ZN39_INTERNAL_93282c6c_4_k_cu_4e25e3e9_26954cuda3std3__45__cpo4cendE)
_ZN39_INTERNAL_93282c6c_4_k_cu_4e25e3e9_26954cuda3std3__45__cpo4cendE:
	.zero		1
	.type		_ZN39_INTERNAL_93282c6c_4_k_cu_4e25e3e9_26954cuda3std6ranges3__45__cpo4swapE,@object
	.size		_ZN39_INTERNAL_93282c6c_4_k_cu_4e25e3e9_26954cuda3std6ranges3__45__cpo4swapE,(.L_8 - _ZN39_INTERNAL_93282c6c_4_k_cu_4e25e3e9_26954cuda3std6ranges3__45__cpo4swapE)
_ZN39_INTERNAL_93282c6c_4_k_cu_4e25e3e9_26954cuda3std6ranges3__45__cpo4swapE:
	.zero		1
.L_8:


//--------------------- .nv.constant0._ZN7cutlass13device_kernelINS_4gemm6kernel13GemmUniversalINS1_17GroupProblemShapeIN4cute5tupleIJiiiEEEEENS1_10collective13CollectiveMmaINS1_39MainloopSm90ArrayTmaGmmaWarpSpecializedILi3ENS6_IJNS5_1CILi1EEESD_SD_EEENS1_43KernelPtrArrayTmaWarpSpecializedCooperativeEEENS6_IJNSC_ILi128EEESH_SH_EEENS_10bfloat16_tEPNS6_IJlSD_NSC_ILi0EEEEEESJ_SM_NS5_8TiledMMAINS5_8MMA_AtomIJNS5_4SM904GMMA28MMA_64x128x16_F32BF16BF16_SSILNSQ_5MajorE0ELSS_0ELNSQ_7ScaleInE1ELST_1EEEEEENS5_6LayoutINS6_IJNSC_ILi2EEESD_SD_EEENS6_IJSD_SK_SK_EEEEENS6_IJNS5_10UnderscoreES11_S11_EEEEENS5_13SM90_TMA_LOADENS5_14ComposedLayoutINS5_7SwizzleILi3ELi4ELi3EEENS5_18smem_ptr_flag_bitsILi16EEENSW_INS6_IJNSC_ILi8EEENSC_ILi64EEEEEENS6_IJS1B_SD_EEEEEEEvNS5_8identityES14_S1F_vS1G_EENS_8epilogue10collective18CollectiveEpilogueINS1I_30Sm90PtrArrayTmaWarpSpecializedILi4ELi2ELi16ELb1ELb0ELi2EEEJSI_NS6_IJSH_NSC_ILi32EEEEEENS_6half_tEPNS6_IJSD_lSK_EEES1P_S1R_NS1I_6fusion15FusionCallbacksIS1M_NS1S_17LinearCombinationIS1P_fS1P_fLNS_15FloatRoundStyleE2EEESI_S1O_JEEES14_NS15_IS17_S19_NSW_INS6_IJS1B_S1A_EEENS6_IJSD_S1B_EEEEEEENS5_17SM75_U16x8_LDSM_TENS5_14SM90_TMA_STOREES21_NS5_17SM90_U16x8_STSM_TENS5_9Copy_AtomIJNS5_17SM90_U32x4_STSM_NES1P_EEEvEEEvvEEEEvNT_6ParamsE --------------------------
	.section	.nv.constant0._ZN7cutlass13device_kernelINS_4gemm6kernel13GemmUniversalINS1_17GroupProblemShapeIN4cute5tupleIJiiiEEEEENS1_10collective13CollectiveMmaINS1_39MainloopSm90ArrayTmaGmmaWarpSpecializedILi3ENS6_IJNS5_1CILi1EEESD_SD_EEENS1_43KernelPtrArrayTmaWarpSpecializedCooperativeEEENS6_IJNSC_ILi128EEESH_SH_EEENS_10bfloat16_tEPNS6_IJlSD_NSC_ILi0EEEEEESJ_SM_NS5_8TiledMMAINS5_8MMA_AtomIJNS5_4SM904GMMA28MMA_64x128x16_F32BF16BF16_SSILNSQ_5MajorE0ELSS_0ELNSQ_7ScaleInE1ELST_1EEEEEENS5_6LayoutINS6_IJNSC_ILi2EEESD_SD_EEENS6_IJSD_SK_SK_EEEEENS6_IJNS5_10UnderscoreES11_S11_EEEEENS5_13SM90_TMA_LOADENS5_14ComposedLayoutINS5_7SwizzleILi3ELi4ELi3EEENS5_18smem_ptr_flag_bitsILi16EEENSW_INS6_IJNSC_ILi8EEENSC_ILi64EEEEEENS6_IJS1B_SD_EEEEEEEvNS5_8identityES14_S1F_vS1G_EENS_8epilogue10collective18CollectiveEpilogueINS1I_30Sm90PtrArrayTmaWarpSpecializedILi4ELi2ELi16ELb1ELb0ELi2EEEJSI_NS6_IJSH_NSC_ILi32EEEEEENS_6half_tEPNS6_IJSD_lSK_EEES1P_S1R_NS1I_6fusion15FusionCallbacksIS1M_NS1S_17LinearCombinationIS1P_fS1P_fLNS_15FloatRoundStyleE2EEESI_S1O_JEEES14_NS15_IS17_S19_NSW_INS6_IJS1B_S1A_EEENS6_IJSD_S1B_EEEEEEENS5_17SM75_U16x8_LDSM_TENS5_14SM90_TMA_STOREES21_NS5_17SM90_U16x8_STSM_TENS5_9Copy_AtomIJNS5_17SM90_U32x4_STSM_NES1P_EEEvEEEvvEEEEvNT_6ParamsE,"a",@progbits
	.sectionflags	@""
	.align	4
.nv.constant0._ZN7cutlass13device_kernelINS_4gemm6kernel13GemmUniversalINS1_17GroupProblemShapeIN4cute5tupleIJiiiEEEEENS1_10collective13CollectiveMmaINS1_39MainloopSm90ArrayTmaGmmaWarpSpecializedILi3ENS6_IJNS5_1CILi1EEESD_SD_EEENS1_43KernelPtrArrayTmaWarpSpecializedCooperativeEEENS6_IJNSC_ILi128EEESH_SH_EEENS_10bfloat16_tEPNS6_IJlSD_NSC_ILi0EEEEEESJ_SM_NS5_8TiledMMAINS5_8MMA_AtomIJNS5_4SM904GMMA28MMA_64x128x16_F32BF16BF16_SSILNSQ_5MajorE0ELSS_0ELNSQ_7ScaleInE1ELST_1EEEEEENS5_6LayoutINS6_IJNSC_ILi2EEESD_SD_EEENS6_IJSD_SK_SK_EEEEENS6_IJNS5_10UnderscoreES11_S11_EEEEENS5_13SM90_TMA_LOADENS5_14ComposedLayoutINS5_7SwizzleILi3ELi4ELi3EEENS5_18smem_ptr_flag_bitsILi16EEENSW_INS6_IJNSC_ILi8EEENSC_ILi64EEEEEENS6_IJS1B_SD_EEEEEEEvNS5_8identityES14_S1F_vS1G_EENS_8epilogue10collective18CollectiveEpilogueINS1I_30Sm90PtrArrayTmaWarpSpecializedILi4ELi2ELi16ELb1ELb0ELi2EEEJSI_NS6_IJSH_NSC_ILi32EEEEEENS_6half_tEPNS6_IJSD_lSK_EEES1P_S1R_NS1I_6fusion15FusionCallbacksIS1M_NS1S_17LinearCombinationIS1P_fS1P_fLNS_15FloatRoundStyleE2EEESI_S1O_JEEES14_NS15_IS17_S19_NSW_INS6_IJS1B_S1A_EEENS6_IJSD_S1B_EEEEEEENS5_17SM75_U16x8_LDSM_TENS5_14SM90_TMA_STOREES21_NS5_17SM90_U16x8_STSM_TENS5_9Copy_AtomIJNS5_17SM90_U32x4_STSM_NES1P_EEEvEEEvvEEEEvNT_6ParamsE:
	.zero		2432


//--------------------- SYMBOLS --------------------------

	.type		.nv.reservedSmem.offset0,@object
	.size		.nv.reservedSmem.offset0,0x4
	.type		__assertfail,@function
